//
// Generated by NVIDIA NVVM Compiler
//
// Compiler Build ID: CL-36424714
// Cuda compilation tools, release 13.0, V13.0.88
// Based on NVVM 20.0.0
//

.version 9.0
.target sm_100
.address_size 64

	// .globl	_Z9multiply16MatrixS_S_
// _ZZ9multiply46MatrixS_S_E2As has been demoted
// _ZZ9multiply46MatrixS_S_E2Bs has been demoted
// _ZZ9multiply36MatrixS_S_E2As has been demoted
// _ZZ9multiply36MatrixS_S_E2Bs has been demoted

.visible .entry _Z9multiply16MatrixS_S_(
	.param .align 8 .b8 _Z9multiply16MatrixS_S__param_0[8],
	.param .align 8 .b8 _Z9multiply16MatrixS_S__param_1[8],
	.param .align 8 .b8 _Z9multiply16MatrixS_S__param_2[8]
)
{
	.reg .pred 	%p<2>;
	.reg .b32 	%r<18>;
	.reg .b32 	%f<6148>;
	.reg .b64 	%rd<13>;

	ld.param.u64 	%rd3, [_Z9multiply16MatrixS_S__param_2];
	ld.param.u64 	%rd4, [_Z9multiply16MatrixS_S__param_1];
	ld.param.u64 	%rd5, [_Z9multiply16MatrixS_S__param_0];
	cvta.to.global.u64 	%rd1, %rd5;
	cvta.to.global.u64 	%rd2, %rd4;
	mov.u32 	%r6, %ctaid.y;
	mov.u32 	%r7, %ntid.y;
	mov.u32 	%r8, %tid.y;
	mad.lo.s32 	%r9, %r6, %r7, %r8;
	mov.u32 	%r10, %ctaid.x;
	mov.u32 	%r11, %ntid.x;
	mov.u32 	%r12, %tid.x;
	mad.lo.s32 	%r1, %r10, %r11, %r12;
	shl.b32 	%r2, %r9, 12;
	mov.b32 	%r17, 0;
	mov.f32 	%f6147, 0f00000000;
$L__BB0_1:
	.pragma "nounroll";
	add.s32 	%r13, %r2, %r17;
	mul.wide.u32 	%rd6, %r13, 4;
	add.s64 	%rd7, %rd1, %rd6;
	ld.global.f32 	%f4, [%rd7];
	shl.b32 	%r14, %r17, 12;
	add.s32 	%r15, %r14, %r1;
	mul.wide.s32 	%rd8, %r15, 4;
	add.s64 	%rd9, %rd2, %rd8;
	ld.global.f32 	%f5, [%rd9];
	fma.rn.f32 	%f6, %f4, %f5, %f6147;
	ld.global.f32 	%f7, [%rd7+4];
	ld.global.f32 	%f8, [%rd9+16384];
	fma.rn.f32 	%f9, %f7, %f8, %f6;
	ld.global.f32 	%f10, [%rd7+8];
	ld.global.f32 	%f11, [%rd9+32768];
	fma.rn.f32 	%f12, %f10, %f11, %f9;
	ld.global.f32 	%f13, [%rd7+12];
	ld.global.f32 	%f14, [%rd9+49152];
	fma.rn.f32 	%f15, %f13, %f14, %f12;
	ld.global.f32 	%f16, [%rd7+16];
	ld.global.f32 	%f17, [%rd9+65536];
	fma.rn.f32 	%f18, %f16, %f17, %f15;
	ld.global.f32 	%f19, [%rd7+20];
	ld.global.f32 	%f20, [%rd9+81920];
	fma.rn.f32 	%f21, %f19, %f20, %f18;
	ld.global.f32 	%f22, [%rd7+24];
	ld.global.f32 	%f23, [%rd9+98304];
	fma.rn.f32 	%f24, %f22, %f23, %f21;
	ld.global.f32 	%f25, [%rd7+28];
	ld.global.f32 	%f26, [%rd9+114688];
	fma.rn.f32 	%f27, %f25, %f26, %f24;
	ld.global.f32 	%f28, [%rd7+32];
	ld.global.f32 	%f29, [%rd9+131072];
	fma.rn.f32 	%f30, %f28, %f29, %f27;
	ld.global.f32 	%f31, [%rd7+36];
	ld.global.f32 	%f32, [%rd9+147456];
	fma.rn.f32 	%f33, %f31, %f32, %f30;
	ld.global.f32 	%f34, [%rd7+40];
	ld.global.f32 	%f35, [%rd9+163840];
	fma.rn.f32 	%f36, %f34, %f35, %f33;
	ld.global.f32 	%f37, [%rd7+44];
	ld.global.f32 	%f38, [%rd9+180224];
	fma.rn.f32 	%f39, %f37, %f38, %f36;
	ld.global.f32 	%f40, [%rd7+48];
	ld.global.f32 	%f41, [%rd9+196608];
	fma.rn.f32 	%f42, %f40, %f41, %f39;
	ld.global.f32 	%f43, [%rd7+52];
	ld.global.f32 	%f44, [%rd9+212992];
	fma.rn.f32 	%f45, %f43, %f44, %f42;
	ld.global.f32 	%f46, [%rd7+56];
	ld.global.f32 	%f47, [%rd9+229376];
	fma.rn.f32 	%f48, %f46, %f47, %f45;
	ld.global.f32 	%f49, [%rd7+60];
	ld.global.f32 	%f50, [%rd9+245760];
	fma.rn.f32 	%f51, %f49, %f50, %f48;
	ld.global.f32 	%f52, [%rd7+64];
	ld.global.f32 	%f53, [%rd9+262144];
	fma.rn.f32 	%f54, %f52, %f53, %f51;
	ld.global.f32 	%f55, [%rd7+68];
	ld.global.f32 	%f56, [%rd9+278528];
	fma.rn.f32 	%f57, %f55, %f56, %f54;
	ld.global.f32 	%f58, [%rd7+72];
	ld.global.f32 	%f59, [%rd9+294912];
	fma.rn.f32 	%f60, %f58, %f59, %f57;
	ld.global.f32 	%f61, [%rd7+76];
	ld.global.f32 	%f62, [%rd9+311296];
	fma.rn.f32 	%f63, %f61, %f62, %f60;
	ld.global.f32 	%f64, [%rd7+80];
	ld.global.f32 	%f65, [%rd9+327680];
	fma.rn.f32 	%f66, %f64, %f65, %f63;
	ld.global.f32 	%f67, [%rd7+84];
	ld.global.f32 	%f68, [%rd9+344064];
	fma.rn.f32 	%f69, %f67, %f68, %f66;
	ld.global.f32 	%f70, [%rd7+88];
	ld.global.f32 	%f71, [%rd9+360448];
	fma.rn.f32 	%f72, %f70, %f71, %f69;
	ld.global.f32 	%f73, [%rd7+92];
	ld.global.f32 	%f74, [%rd9+376832];
	fma.rn.f32 	%f75, %f73, %f74, %f72;
	ld.global.f32 	%f76, [%rd7+96];
	ld.global.f32 	%f77, [%rd9+393216];
	fma.rn.f32 	%f78, %f76, %f77, %f75;
	ld.global.f32 	%f79, [%rd7+100];
	ld.global.f32 	%f80, [%rd9+409600];
	fma.rn.f32 	%f81, %f79, %f80, %f78;
	ld.global.f32 	%f82, [%rd7+104];
	ld.global.f32 	%f83, [%rd9+425984];
	fma.rn.f32 	%f84, %f82, %f83, %f81;
	ld.global.f32 	%f85, [%rd7+108];
	ld.global.f32 	%f86, [%rd9+442368];
	fma.rn.f32 	%f87, %f85, %f86, %f84;
	ld.global.f32 	%f88, [%rd7+112];
	ld.global.f32 	%f89, [%rd9+458752];
	fma.rn.f32 	%f90, %f88, %f89, %f87;
	ld.global.f32 	%f91, [%rd7+116];
	ld.global.f32 	%f92, [%rd9+475136];
	fma.rn.f32 	%f93, %f91, %f92, %f90;
	ld.global.f32 	%f94, [%rd7+120];
	ld.global.f32 	%f95, [%rd9+491520];
	fma.rn.f32 	%f96, %f94, %f95, %f93;
	ld.global.f32 	%f97, [%rd7+124];
	ld.global.f32 	%f98, [%rd9+507904];
	fma.rn.f32 	%f99, %f97, %f98, %f96;
	ld.global.f32 	%f100, [%rd7+128];
	ld.global.f32 	%f101, [%rd9+524288];
	fma.rn.f32 	%f102, %f100, %f101, %f99;
	ld.global.f32 	%f103, [%rd7+132];
	ld.global.f32 	%f104, [%rd9+540672];
	fma.rn.f32 	%f105, %f103, %f104, %f102;
	ld.global.f32 	%f106, [%rd7+136];
	ld.global.f32 	%f107, [%rd9+557056];
	fma.rn.f32 	%f108, %f106, %f107, %f105;
	ld.global.f32 	%f109, [%rd7+140];
	ld.global.f32 	%f110, [%rd9+573440];
	fma.rn.f32 	%f111, %f109, %f110, %f108;
	ld.global.f32 	%f112, [%rd7+144];
	ld.global.f32 	%f113, [%rd9+589824];
	fma.rn.f32 	%f114, %f112, %f113, %f111;
	ld.global.f32 	%f115, [%rd7+148];
	ld.global.f32 	%f116, [%rd9+606208];
	fma.rn.f32 	%f117, %f115, %f116, %f114;
	ld.global.f32 	%f118, [%rd7+152];
	ld.global.f32 	%f119, [%rd9+622592];
	fma.rn.f32 	%f120, %f118, %f119, %f117;
	ld.global.f32 	%f121, [%rd7+156];
	ld.global.f32 	%f122, [%rd9+638976];
	fma.rn.f32 	%f123, %f121, %f122, %f120;
	ld.global.f32 	%f124, [%rd7+160];
	ld.global.f32 	%f125, [%rd9+655360];
	fma.rn.f32 	%f126, %f124, %f125, %f123;
	ld.global.f32 	%f127, [%rd7+164];
	ld.global.f32 	%f128, [%rd9+671744];
	fma.rn.f32 	%f129, %f127, %f128, %f126;
	ld.global.f32 	%f130, [%rd7+168];
	ld.global.f32 	%f131, [%rd9+688128];
	fma.rn.f32 	%f132, %f130, %f131, %f129;
	ld.global.f32 	%f133, [%rd7+172];
	ld.global.f32 	%f134, [%rd9+704512];
	fma.rn.f32 	%f135, %f133, %f134, %f132;
	ld.global.f32 	%f136, [%rd7+176];
	ld.global.f32 	%f137, [%rd9+720896];
	fma.rn.f32 	%f138, %f136, %f137, %f135;
	ld.global.f32 	%f139, [%rd7+180];
	ld.global.f32 	%f140, [%rd9+737280];
	fma.rn.f32 	%f141, %f139, %f140, %f138;
	ld.global.f32 	%f142, [%rd7+184];
	ld.global.f32 	%f143, [%rd9+753664];
	fma.rn.f32 	%f144, %f142, %f143, %f141;
	ld.global.f32 	%f145, [%rd7+188];
	ld.global.f32 	%f146, [%rd9+770048];
	fma.rn.f32 	%f147, %f145, %f146, %f144;
	ld.global.f32 	%f148, [%rd7+192];
	ld.global.f32 	%f149, [%rd9+786432];
	fma.rn.f32 	%f150, %f148, %f149, %f147;
	ld.global.f32 	%f151, [%rd7+196];
	ld.global.f32 	%f152, [%rd9+802816];
	fma.rn.f32 	%f153, %f151, %f152, %f150;
	ld.global.f32 	%f154, [%rd7+200];
	ld.global.f32 	%f155, [%rd9+819200];
	fma.rn.f32 	%f156, %f154, %f155, %f153;
	ld.global.f32 	%f157, [%rd7+204];
	ld.global.f32 	%f158, [%rd9+835584];
	fma.rn.f32 	%f159, %f157, %f158, %f156;
	ld.global.f32 	%f160, [%rd7+208];
	ld.global.f32 	%f161, [%rd9+851968];
	fma.rn.f32 	%f162, %f160, %f161, %f159;
	ld.global.f32 	%f163, [%rd7+212];
	ld.global.f32 	%f164, [%rd9+868352];
	fma.rn.f32 	%f165, %f163, %f164, %f162;
	ld.global.f32 	%f166, [%rd7+216];
	ld.global.f32 	%f167, [%rd9+884736];
	fma.rn.f32 	%f168, %f166, %f167, %f165;
	ld.global.f32 	%f169, [%rd7+220];
	ld.global.f32 	%f170, [%rd9+901120];
	fma.rn.f32 	%f171, %f169, %f170, %f168;
	ld.global.f32 	%f172, [%rd7+224];
	ld.global.f32 	%f173, [%rd9+917504];
	fma.rn.f32 	%f174, %f172, %f173, %f171;
	ld.global.f32 	%f175, [%rd7+228];
	ld.global.f32 	%f176, [%rd9+933888];
	fma.rn.f32 	%f177, %f175, %f176, %f174;
	ld.global.f32 	%f178, [%rd7+232];
	ld.global.f32 	%f179, [%rd9+950272];
	fma.rn.f32 	%f180, %f178, %f179, %f177;
	ld.global.f32 	%f181, [%rd7+236];
	ld.global.f32 	%f182, [%rd9+966656];
	fma.rn.f32 	%f183, %f181, %f182, %f180;
	ld.global.f32 	%f184, [%rd7+240];
	ld.global.f32 	%f185, [%rd9+983040];
	fma.rn.f32 	%f186, %f184, %f185, %f183;
	ld.global.f32 	%f187, [%rd7+244];
	ld.global.f32 	%f188, [%rd9+999424];
	fma.rn.f32 	%f189, %f187, %f188, %f186;
	ld.global.f32 	%f190, [%rd7+248];
	ld.global.f32 	%f191, [%rd9+1015808];
	fma.rn.f32 	%f192, %f190, %f191, %f189;
	ld.global.f32 	%f193, [%rd7+252];
	ld.global.f32 	%f194, [%rd9+1032192];
	fma.rn.f32 	%f195, %f193, %f194, %f192;
	ld.global.f32 	%f196, [%rd7+256];
	ld.global.f32 	%f197, [%rd9+1048576];
	fma.rn.f32 	%f198, %f196, %f197, %f195;
	ld.global.f32 	%f199, [%rd7+260];
	ld.global.f32 	%f200, [%rd9+1064960];
	fma.rn.f32 	%f201, %f199, %f200, %f198;
	ld.global.f32 	%f202, [%rd7+264];
	ld.global.f32 	%f203, [%rd9+1081344];
	fma.rn.f32 	%f204, %f202, %f203, %f201;
	ld.global.f32 	%f205, [%rd7+268];
	ld.global.f32 	%f206, [%rd9+1097728];
	fma.rn.f32 	%f207, %f205, %f206, %f204;
	ld.global.f32 	%f208, [%rd7+272];
	ld.global.f32 	%f209, [%rd9+1114112];
	fma.rn.f32 	%f210, %f208, %f209, %f207;
	ld.global.f32 	%f211, [%rd7+276];
	ld.global.f32 	%f212, [%rd9+1130496];
	fma.rn.f32 	%f213, %f211, %f212, %f210;
	ld.global.f32 	%f214, [%rd7+280];
	ld.global.f32 	%f215, [%rd9+1146880];
	fma.rn.f32 	%f216, %f214, %f215, %f213;
	ld.global.f32 	%f217, [%rd7+284];
	ld.global.f32 	%f218, [%rd9+1163264];
	fma.rn.f32 	%f219, %f217, %f218, %f216;
	ld.global.f32 	%f220, [%rd7+288];
	ld.global.f32 	%f221, [%rd9+1179648];
	fma.rn.f32 	%f222, %f220, %f221, %f219;
	ld.global.f32 	%f223, [%rd7+292];
	ld.global.f32 	%f224, [%rd9+1196032];
	fma.rn.f32 	%f225, %f223, %f224, %f222;
	ld.global.f32 	%f226, [%rd7+296];
	ld.global.f32 	%f227, [%rd9+1212416];
	fma.rn.f32 	%f228, %f226, %f227, %f225;
	ld.global.f32 	%f229, [%rd7+300];
	ld.global.f32 	%f230, [%rd9+1228800];
	fma.rn.f32 	%f231, %f229, %f230, %f228;
	ld.global.f32 	%f232, [%rd7+304];
	ld.global.f32 	%f233, [%rd9+1245184];
	fma.rn.f32 	%f234, %f232, %f233, %f231;
	ld.global.f32 	%f235, [%rd7+308];
	ld.global.f32 	%f236, [%rd9+1261568];
	fma.rn.f32 	%f237, %f235, %f236, %f234;
	ld.global.f32 	%f238, [%rd7+312];
	ld.global.f32 	%f239, [%rd9+1277952];
	fma.rn.f32 	%f240, %f238, %f239, %f237;
	ld.global.f32 	%f241, [%rd7+316];
	ld.global.f32 	%f242, [%rd9+1294336];
	fma.rn.f32 	%f243, %f241, %f242, %f240;
	ld.global.f32 	%f244, [%rd7+320];
	ld.global.f32 	%f245, [%rd9+1310720];
	fma.rn.f32 	%f246, %f244, %f245, %f243;
	ld.global.f32 	%f247, [%rd7+324];
	ld.global.f32 	%f248, [%rd9+1327104];
	fma.rn.f32 	%f249, %f247, %f248, %f246;
	ld.global.f32 	%f250, [%rd7+328];
	ld.global.f32 	%f251, [%rd9+1343488];
	fma.rn.f32 	%f252, %f250, %f251, %f249;
	ld.global.f32 	%f253, [%rd7+332];
	ld.global.f32 	%f254, [%rd9+1359872];
	fma.rn.f32 	%f255, %f253, %f254, %f252;
	ld.global.f32 	%f256, [%rd7+336];
	ld.global.f32 	%f257, [%rd9+1376256];
	fma.rn.f32 	%f258, %f256, %f257, %f255;
	ld.global.f32 	%f259, [%rd7+340];
	ld.global.f32 	%f260, [%rd9+1392640];
	fma.rn.f32 	%f261, %f259, %f260, %f258;
	ld.global.f32 	%f262, [%rd7+344];
	ld.global.f32 	%f263, [%rd9+1409024];
	fma.rn.f32 	%f264, %f262, %f263, %f261;
	ld.global.f32 	%f265, [%rd7+348];
	ld.global.f32 	%f266, [%rd9+1425408];
	fma.rn.f32 	%f267, %f265, %f266, %f264;
	ld.global.f32 	%f268, [%rd7+352];
	ld.global.f32 	%f269, [%rd9+1441792];
	fma.rn.f32 	%f270, %f268, %f269, %f267;
	ld.global.f32 	%f271, [%rd7+356];
	ld.global.f32 	%f272, [%rd9+1458176];
	fma.rn.f32 	%f273, %f271, %f272, %f270;
	ld.global.f32 	%f274, [%rd7+360];
	ld.global.f32 	%f275, [%rd9+1474560];
	fma.rn.f32 	%f276, %f274, %f275, %f273;
	ld.global.f32 	%f277, [%rd7+364];
	ld.global.f32 	%f278, [%rd9+1490944];
	fma.rn.f32 	%f279, %f277, %f278, %f276;
	ld.global.f32 	%f280, [%rd7+368];
	ld.global.f32 	%f281, [%rd9+1507328];
	fma.rn.f32 	%f282, %f280, %f281, %f279;
	ld.global.f32 	%f283, [%rd7+372];
	ld.global.f32 	%f284, [%rd9+1523712];
	fma.rn.f32 	%f285, %f283, %f284, %f282;
	ld.global.f32 	%f286, [%rd7+376];
	ld.global.f32 	%f287, [%rd9+1540096];
	fma.rn.f32 	%f288, %f286, %f287, %f285;
	ld.global.f32 	%f289, [%rd7+380];
	ld.global.f32 	%f290, [%rd9+1556480];
	fma.rn.f32 	%f291, %f289, %f290, %f288;
	ld.global.f32 	%f292, [%rd7+384];
	ld.global.f32 	%f293, [%rd9+1572864];
	fma.rn.f32 	%f294, %f292, %f293, %f291;
	ld.global.f32 	%f295, [%rd7+388];
	ld.global.f32 	%f296, [%rd9+1589248];
	fma.rn.f32 	%f297, %f295, %f296, %f294;
	ld.global.f32 	%f298, [%rd7+392];
	ld.global.f32 	%f299, [%rd9+1605632];
	fma.rn.f32 	%f300, %f298, %f299, %f297;
	ld.global.f32 	%f301, [%rd7+396];
	ld.global.f32 	%f302, [%rd9+1622016];
	fma.rn.f32 	%f303, %f301, %f302, %f300;
	ld.global.f32 	%f304, [%rd7+400];
	ld.global.f32 	%f305, [%rd9+1638400];
	fma.rn.f32 	%f306, %f304, %f305, %f303;
	ld.global.f32 	%f307, [%rd7+404];
	ld.global.f32 	%f308, [%rd9+1654784];
	fma.rn.f32 	%f309, %f307, %f308, %f306;
	ld.global.f32 	%f310, [%rd7+408];
	ld.global.f32 	%f311, [%rd9+1671168];
	fma.rn.f32 	%f312, %f310, %f311, %f309;
	ld.global.f32 	%f313, [%rd7+412];
	ld.global.f32 	%f314, [%rd9+1687552];
	fma.rn.f32 	%f315, %f313, %f314, %f312;
	ld.global.f32 	%f316, [%rd7+416];
	ld.global.f32 	%f317, [%rd9+1703936];
	fma.rn.f32 	%f318, %f316, %f317, %f315;
	ld.global.f32 	%f319, [%rd7+420];
	ld.global.f32 	%f320, [%rd9+1720320];
	fma.rn.f32 	%f321, %f319, %f320, %f318;
	ld.global.f32 	%f322, [%rd7+424];
	ld.global.f32 	%f323, [%rd9+1736704];
	fma.rn.f32 	%f324, %f322, %f323, %f321;
	ld.global.f32 	%f325, [%rd7+428];
	ld.global.f32 	%f326, [%rd9+1753088];
	fma.rn.f32 	%f327, %f325, %f326, %f324;
	ld.global.f32 	%f328, [%rd7+432];
	ld.global.f32 	%f329, [%rd9+1769472];
	fma.rn.f32 	%f330, %f328, %f329, %f327;
	ld.global.f32 	%f331, [%rd7+436];
	ld.global.f32 	%f332, [%rd9+1785856];
	fma.rn.f32 	%f333, %f331, %f332, %f330;
	ld.global.f32 	%f334, [%rd7+440];
	ld.global.f32 	%f335, [%rd9+1802240];
	fma.rn.f32 	%f336, %f334, %f335, %f333;
	ld.global.f32 	%f337, [%rd7+444];
	ld.global.f32 	%f338, [%rd9+1818624];
	fma.rn.f32 	%f339, %f337, %f338, %f336;
	ld.global.f32 	%f340, [%rd7+448];
	ld.global.f32 	%f341, [%rd9+1835008];
	fma.rn.f32 	%f342, %f340, %f341, %f339;
	ld.global.f32 	%f343, [%rd7+452];
	ld.global.f32 	%f344, [%rd9+1851392];
	fma.rn.f32 	%f345, %f343, %f344, %f342;
	ld.global.f32 	%f346, [%rd7+456];
	ld.global.f32 	%f347, [%rd9+1867776];
	fma.rn.f32 	%f348, %f346, %f347, %f345;
	ld.global.f32 	%f349, [%rd7+460];
	ld.global.f32 	%f350, [%rd9+1884160];
	fma.rn.f32 	%f351, %f349, %f350, %f348;
	ld.global.f32 	%f352, [%rd7+464];
	ld.global.f32 	%f353, [%rd9+1900544];
	fma.rn.f32 	%f354, %f352, %f353, %f351;
	ld.global.f32 	%f355, [%rd7+468];
	ld.global.f32 	%f356, [%rd9+1916928];
	fma.rn.f32 	%f357, %f355, %f356, %f354;
	ld.global.f32 	%f358, [%rd7+472];
	ld.global.f32 	%f359, [%rd9+1933312];
	fma.rn.f32 	%f360, %f358, %f359, %f357;
	ld.global.f32 	%f361, [%rd7+476];
	ld.global.f32 	%f362, [%rd9+1949696];
	fma.rn.f32 	%f363, %f361, %f362, %f360;
	ld.global.f32 	%f364, [%rd7+480];
	ld.global.f32 	%f365, [%rd9+1966080];
	fma.rn.f32 	%f366, %f364, %f365, %f363;
	ld.global.f32 	%f367, [%rd7+484];
	ld.global.f32 	%f368, [%rd9+1982464];
	fma.rn.f32 	%f369, %f367, %f368, %f366;
	ld.global.f32 	%f370, [%rd7+488];
	ld.global.f32 	%f371, [%rd9+1998848];
	fma.rn.f32 	%f372, %f370, %f371, %f369;
	ld.global.f32 	%f373, [%rd7+492];
	ld.global.f32 	%f374, [%rd9+2015232];
	fma.rn.f32 	%f375, %f373, %f374, %f372;
	ld.global.f32 	%f376, [%rd7+496];
	ld.global.f32 	%f377, [%rd9+2031616];
	fma.rn.f32 	%f378, %f376, %f377, %f375;
	ld.global.f32 	%f379, [%rd7+500];
	ld.global.f32 	%f380, [%rd9+2048000];
	fma.rn.f32 	%f381, %f379, %f380, %f378;
	ld.global.f32 	%f382, [%rd7+504];
	ld.global.f32 	%f383, [%rd9+2064384];
	fma.rn.f32 	%f384, %f382, %f383, %f381;
	ld.global.f32 	%f385, [%rd7+508];
	ld.global.f32 	%f386, [%rd9+2080768];
	fma.rn.f32 	%f387, %f385, %f386, %f384;
	ld.global.f32 	%f388, [%rd7+512];
	ld.global.f32 	%f389, [%rd9+2097152];
	fma.rn.f32 	%f390, %f388, %f389, %f387;
	ld.global.f32 	%f391, [%rd7+516];
	ld.global.f32 	%f392, [%rd9+2113536];
	fma.rn.f32 	%f393, %f391, %f392, %f390;
	ld.global.f32 	%f394, [%rd7+520];
	ld.global.f32 	%f395, [%rd9+2129920];
	fma.rn.f32 	%f396, %f394, %f395, %f393;
	ld.global.f32 	%f397, [%rd7+524];
	ld.global.f32 	%f398, [%rd9+2146304];
	fma.rn.f32 	%f399, %f397, %f398, %f396;
	ld.global.f32 	%f400, [%rd7+528];
	ld.global.f32 	%f401, [%rd9+2162688];
	fma.rn.f32 	%f402, %f400, %f401, %f399;
	ld.global.f32 	%f403, [%rd7+532];
	ld.global.f32 	%f404, [%rd9+2179072];
	fma.rn.f32 	%f405, %f403, %f404, %f402;
	ld.global.f32 	%f406, [%rd7+536];
	ld.global.f32 	%f407, [%rd9+2195456];
	fma.rn.f32 	%f408, %f406, %f407, %f405;
	ld.global.f32 	%f409, [%rd7+540];
	ld.global.f32 	%f410, [%rd9+2211840];
	fma.rn.f32 	%f411, %f409, %f410, %f408;
	ld.global.f32 	%f412, [%rd7+544];
	ld.global.f32 	%f413, [%rd9+2228224];
	fma.rn.f32 	%f414, %f412, %f413, %f411;
	ld.global.f32 	%f415, [%rd7+548];
	ld.global.f32 	%f416, [%rd9+2244608];
	fma.rn.f32 	%f417, %f415, %f416, %f414;
	ld.global.f32 	%f418, [%rd7+552];
	ld.global.f32 	%f419, [%rd9+2260992];
	fma.rn.f32 	%f420, %f418, %f419, %f417;
	ld.global.f32 	%f421, [%rd7+556];
	ld.global.f32 	%f422, [%rd9+2277376];
	fma.rn.f32 	%f423, %f421, %f422, %f420;
	ld.global.f32 	%f424, [%rd7+560];
	ld.global.f32 	%f425, [%rd9+2293760];
	fma.rn.f32 	%f426, %f424, %f425, %f423;
	ld.global.f32 	%f427, [%rd7+564];
	ld.global.f32 	%f428, [%rd9+2310144];
	fma.rn.f32 	%f429, %f427, %f428, %f426;
	ld.global.f32 	%f430, [%rd7+568];
	ld.global.f32 	%f431, [%rd9+2326528];
	fma.rn.f32 	%f432, %f430, %f431, %f429;
	ld.global.f32 	%f433, [%rd7+572];
	ld.global.f32 	%f434, [%rd9+2342912];
	fma.rn.f32 	%f435, %f433, %f434, %f432;
	ld.global.f32 	%f436, [%rd7+576];
	ld.global.f32 	%f437, [%rd9+2359296];
	fma.rn.f32 	%f438, %f436, %f437, %f435;
	ld.global.f32 	%f439, [%rd7+580];
	ld.global.f32 	%f440, [%rd9+2375680];
	fma.rn.f32 	%f441, %f439, %f440, %f438;
	ld.global.f32 	%f442, [%rd7+584];
	ld.global.f32 	%f443, [%rd9+2392064];
	fma.rn.f32 	%f444, %f442, %f443, %f441;
	ld.global.f32 	%f445, [%rd7+588];
	ld.global.f32 	%f446, [%rd9+2408448];
	fma.rn.f32 	%f447, %f445, %f446, %f444;
	ld.global.f32 	%f448, [%rd7+592];
	ld.global.f32 	%f449, [%rd9+2424832];
	fma.rn.f32 	%f450, %f448, %f449, %f447;
	ld.global.f32 	%f451, [%rd7+596];
	ld.global.f32 	%f452, [%rd9+2441216];
	fma.rn.f32 	%f453, %f451, %f452, %f450;
	ld.global.f32 	%f454, [%rd7+600];
	ld.global.f32 	%f455, [%rd9+2457600];
	fma.rn.f32 	%f456, %f454, %f455, %f453;
	ld.global.f32 	%f457, [%rd7+604];
	ld.global.f32 	%f458, [%rd9+2473984];
	fma.rn.f32 	%f459, %f457, %f458, %f456;
	ld.global.f32 	%f460, [%rd7+608];
	ld.global.f32 	%f461, [%rd9+2490368];
	fma.rn.f32 	%f462, %f460, %f461, %f459;
	ld.global.f32 	%f463, [%rd7+612];
	ld.global.f32 	%f464, [%rd9+2506752];
	fma.rn.f32 	%f465, %f463, %f464, %f462;
	ld.global.f32 	%f466, [%rd7+616];
	ld.global.f32 	%f467, [%rd9+2523136];
	fma.rn.f32 	%f468, %f466, %f467, %f465;
	ld.global.f32 	%f469, [%rd7+620];
	ld.global.f32 	%f470, [%rd9+2539520];
	fma.rn.f32 	%f471, %f469, %f470, %f468;
	ld.global.f32 	%f472, [%rd7+624];
	ld.global.f32 	%f473, [%rd9+2555904];
	fma.rn.f32 	%f474, %f472, %f473, %f471;
	ld.global.f32 	%f475, [%rd7+628];
	ld.global.f32 	%f476, [%rd9+2572288];
	fma.rn.f32 	%f477, %f475, %f476, %f474;
	ld.global.f32 	%f478, [%rd7+632];
	ld.global.f32 	%f479, [%rd9+2588672];
	fma.rn.f32 	%f480, %f478, %f479, %f477;
	ld.global.f32 	%f481, [%rd7+636];
	ld.global.f32 	%f482, [%rd9+2605056];
	fma.rn.f32 	%f483, %f481, %f482, %f480;
	ld.global.f32 	%f484, [%rd7+640];
	ld.global.f32 	%f485, [%rd9+2621440];
	fma.rn.f32 	%f486, %f484, %f485, %f483;
	ld.global.f32 	%f487, [%rd7+644];
	ld.global.f32 	%f488, [%rd9+2637824];
	fma.rn.f32 	%f489, %f487, %f488, %f486;
	ld.global.f32 	%f490, [%rd7+648];
	ld.global.f32 	%f491, [%rd9+2654208];
	fma.rn.f32 	%f492, %f490, %f491, %f489;
	ld.global.f32 	%f493, [%rd7+652];
	ld.global.f32 	%f494, [%rd9+2670592];
	fma.rn.f32 	%f495, %f493, %f494, %f492;
	ld.global.f32 	%f496, [%rd7+656];
	ld.global.f32 	%f497, [%rd9+2686976];
	fma.rn.f32 	%f498, %f496, %f497, %f495;
	ld.global.f32 	%f499, [%rd7+660];
	ld.global.f32 	%f500, [%rd9+2703360];
	fma.rn.f32 	%f501, %f499, %f500, %f498;
	ld.global.f32 	%f502, [%rd7+664];
	ld.global.f32 	%f503, [%rd9+2719744];
	fma.rn.f32 	%f504, %f502, %f503, %f501;
	ld.global.f32 	%f505, [%rd7+668];
	ld.global.f32 	%f506, [%rd9+2736128];
	fma.rn.f32 	%f507, %f505, %f506, %f504;
	ld.global.f32 	%f508, [%rd7+672];
	ld.global.f32 	%f509, [%rd9+2752512];
	fma.rn.f32 	%f510, %f508, %f509, %f507;
	ld.global.f32 	%f511, [%rd7+676];
	ld.global.f32 	%f512, [%rd9+2768896];
	fma.rn.f32 	%f513, %f511, %f512, %f510;
	ld.global.f32 	%f514, [%rd7+680];
	ld.global.f32 	%f515, [%rd9+2785280];
	fma.rn.f32 	%f516, %f514, %f515, %f513;
	ld.global.f32 	%f517, [%rd7+684];
	ld.global.f32 	%f518, [%rd9+2801664];
	fma.rn.f32 	%f519, %f517, %f518, %f516;
	ld.global.f32 	%f520, [%rd7+688];
	ld.global.f32 	%f521, [%rd9+2818048];
	fma.rn.f32 	%f522, %f520, %f521, %f519;
	ld.global.f32 	%f523, [%rd7+692];
	ld.global.f32 	%f524, [%rd9+2834432];
	fma.rn.f32 	%f525, %f523, %f524, %f522;
	ld.global.f32 	%f526, [%rd7+696];
	ld.global.f32 	%f527, [%rd9+2850816];
	fma.rn.f32 	%f528, %f526, %f527, %f525;
	ld.global.f32 	%f529, [%rd7+700];
	ld.global.f32 	%f530, [%rd9+2867200];
	fma.rn.f32 	%f531, %f529, %f530, %f528;
	ld.global.f32 	%f532, [%rd7+704];
	ld.global.f32 	%f533, [%rd9+2883584];
	fma.rn.f32 	%f534, %f532, %f533, %f531;
	ld.global.f32 	%f535, [%rd7+708];
	ld.global.f32 	%f536, [%rd9+2899968];
	fma.rn.f32 	%f537, %f535, %f536, %f534;
	ld.global.f32 	%f538, [%rd7+712];
	ld.global.f32 	%f539, [%rd9+2916352];
	fma.rn.f32 	%f540, %f538, %f539, %f537;
	ld.global.f32 	%f541, [%rd7+716];
	ld.global.f32 	%f542, [%rd9+2932736];
	fma.rn.f32 	%f543, %f541, %f542, %f540;
	ld.global.f32 	%f544, [%rd7+720];
	ld.global.f32 	%f545, [%rd9+2949120];
	fma.rn.f32 	%f546, %f544, %f545, %f543;
	ld.global.f32 	%f547, [%rd7+724];
	ld.global.f32 	%f548, [%rd9+2965504];
	fma.rn.f32 	%f549, %f547, %f548, %f546;
	ld.global.f32 	%f550, [%rd7+728];
	ld.global.f32 	%f551, [%rd9+2981888];
	fma.rn.f32 	%f552, %f550, %f551, %f549;
	ld.global.f32 	%f553, [%rd7+732];
	ld.global.f32 	%f554, [%rd9+2998272];
	fma.rn.f32 	%f555, %f553, %f554, %f552;
	ld.global.f32 	%f556, [%rd7+736];
	ld.global.f32 	%f557, [%rd9+3014656];
	fma.rn.f32 	%f558, %f556, %f557, %f555;
	ld.global.f32 	%f559, [%rd7+740];
	ld.global.f32 	%f560, [%rd9+3031040];
	fma.rn.f32 	%f561, %f559, %f560, %f558;
	ld.global.f32 	%f562, [%rd7+744];
	ld.global.f32 	%f563, [%rd9+3047424];
	fma.rn.f32 	%f564, %f562, %f563, %f561;
	ld.global.f32 	%f565, [%rd7+748];
	ld.global.f32 	%f566, [%rd9+3063808];
	fma.rn.f32 	%f567, %f565, %f566, %f564;
	ld.global.f32 	%f568, [%rd7+752];
	ld.global.f32 	%f569, [%rd9+3080192];
	fma.rn.f32 	%f570, %f568, %f569, %f567;
	ld.global.f32 	%f571, [%rd7+756];
	ld.global.f32 	%f572, [%rd9+3096576];
	fma.rn.f32 	%f573, %f571, %f572, %f570;
	ld.global.f32 	%f574, [%rd7+760];
	ld.global.f32 	%f575, [%rd9+3112960];
	fma.rn.f32 	%f576, %f574, %f575, %f573;
	ld.global.f32 	%f577, [%rd7+764];
	ld.global.f32 	%f578, [%rd9+3129344];
	fma.rn.f32 	%f579, %f577, %f578, %f576;
	ld.global.f32 	%f580, [%rd7+768];
	ld.global.f32 	%f581, [%rd9+3145728];
	fma.rn.f32 	%f582, %f580, %f581, %f579;
	ld.global.f32 	%f583, [%rd7+772];
	ld.global.f32 	%f584, [%rd9+3162112];
	fma.rn.f32 	%f585, %f583, %f584, %f582;
	ld.global.f32 	%f586, [%rd7+776];
	ld.global.f32 	%f587, [%rd9+3178496];
	fma.rn.f32 	%f588, %f586, %f587, %f585;
	ld.global.f32 	%f589, [%rd7+780];
	ld.global.f32 	%f590, [%rd9+3194880];
	fma.rn.f32 	%f591, %f589, %f590, %f588;
	ld.global.f32 	%f592, [%rd7+784];
	ld.global.f32 	%f593, [%rd9+3211264];
	fma.rn.f32 	%f594, %f592, %f593, %f591;
	ld.global.f32 	%f595, [%rd7+788];
	ld.global.f32 	%f596, [%rd9+3227648];
	fma.rn.f32 	%f597, %f595, %f596, %f594;
	ld.global.f32 	%f598, [%rd7+792];
	ld.global.f32 	%f599, [%rd9+3244032];
	fma.rn.f32 	%f600, %f598, %f599, %f597;
	ld.global.f32 	%f601, [%rd7+796];
	ld.global.f32 	%f602, [%rd9+3260416];
	fma.rn.f32 	%f603, %f601, %f602, %f600;
	ld.global.f32 	%f604, [%rd7+800];
	ld.global.f32 	%f605, [%rd9+3276800];
	fma.rn.f32 	%f606, %f604, %f605, %f603;
	ld.global.f32 	%f607, [%rd7+804];
	ld.global.f32 	%f608, [%rd9+3293184];
	fma.rn.f32 	%f609, %f607, %f608, %f606;
	ld.global.f32 	%f610, [%rd7+808];
	ld.global.f32 	%f611, [%rd9+3309568];
	fma.rn.f32 	%f612, %f610, %f611, %f609;
	ld.global.f32 	%f613, [%rd7+812];
	ld.global.f32 	%f614, [%rd9+3325952];
	fma.rn.f32 	%f615, %f613, %f614, %f612;
	ld.global.f32 	%f616, [%rd7+816];
	ld.global.f32 	%f617, [%rd9+3342336];
	fma.rn.f32 	%f618, %f616, %f617, %f615;
	ld.global.f32 	%f619, [%rd7+820];
	ld.global.f32 	%f620, [%rd9+3358720];
	fma.rn.f32 	%f621, %f619, %f620, %f618;
	ld.global.f32 	%f622, [%rd7+824];
	ld.global.f32 	%f623, [%rd9+3375104];
	fma.rn.f32 	%f624, %f622, %f623, %f621;
	ld.global.f32 	%f625, [%rd7+828];
	ld.global.f32 	%f626, [%rd9+3391488];
	fma.rn.f32 	%f627, %f625, %f626, %f624;
	ld.global.f32 	%f628, [%rd7+832];
	ld.global.f32 	%f629, [%rd9+3407872];
	fma.rn.f32 	%f630, %f628, %f629, %f627;
	ld.global.f32 	%f631, [%rd7+836];
	ld.global.f32 	%f632, [%rd9+3424256];
	fma.rn.f32 	%f633, %f631, %f632, %f630;
	ld.global.f32 	%f634, [%rd7+840];
	ld.global.f32 	%f635, [%rd9+3440640];
	fma.rn.f32 	%f636, %f634, %f635, %f633;
	ld.global.f32 	%f637, [%rd7+844];
	ld.global.f32 	%f638, [%rd9+3457024];
	fma.rn.f32 	%f639, %f637, %f638, %f636;
	ld.global.f32 	%f640, [%rd7+848];
	ld.global.f32 	%f641, [%rd9+3473408];
	fma.rn.f32 	%f642, %f640, %f641, %f639;
	ld.global.f32 	%f643, [%rd7+852];
	ld.global.f32 	%f644, [%rd9+3489792];
	fma.rn.f32 	%f645, %f643, %f644, %f642;
	ld.global.f32 	%f646, [%rd7+856];
	ld.global.f32 	%f647, [%rd9+3506176];
	fma.rn.f32 	%f648, %f646, %f647, %f645;
	ld.global.f32 	%f649, [%rd7+860];
	ld.global.f32 	%f650, [%rd9+3522560];
	fma.rn.f32 	%f651, %f649, %f650, %f648;
	ld.global.f32 	%f652, [%rd7+864];
	ld.global.f32 	%f653, [%rd9+3538944];
	fma.rn.f32 	%f654, %f652, %f653, %f651;
	ld.global.f32 	%f655, [%rd7+868];
	ld.global.f32 	%f656, [%rd9+3555328];
	fma.rn.f32 	%f657, %f655, %f656, %f654;
	ld.global.f32 	%f658, [%rd7+872];
	ld.global.f32 	%f659, [%rd9+3571712];
	fma.rn.f32 	%f660, %f658, %f659, %f657;
	ld.global.f32 	%f661, [%rd7+876];
	ld.global.f32 	%f662, [%rd9+3588096];
	fma.rn.f32 	%f663, %f661, %f662, %f660;
	ld.global.f32 	%f664, [%rd7+880];
	ld.global.f32 	%f665, [%rd9+3604480];
	fma.rn.f32 	%f666, %f664, %f665, %f663;
	ld.global.f32 	%f667, [%rd7+884];
	ld.global.f32 	%f668, [%rd9+3620864];
	fma.rn.f32 	%f669, %f667, %f668, %f666;
	ld.global.f32 	%f670, [%rd7+888];
	ld.global.f32 	%f671, [%rd9+3637248];
	fma.rn.f32 	%f672, %f670, %f671, %f669;
	ld.global.f32 	%f673, [%rd7+892];
	ld.global.f32 	%f674, [%rd9+3653632];
	fma.rn.f32 	%f675, %f673, %f674, %f672;
	ld.global.f32 	%f676, [%rd7+896];
	ld.global.f32 	%f677, [%rd9+3670016];
	fma.rn.f32 	%f678, %f676, %f677, %f675;
	ld.global.f32 	%f679, [%rd7+900];
	ld.global.f32 	%f680, [%rd9+3686400];
	fma.rn.f32 	%f681, %f679, %f680, %f678;
	ld.global.f32 	%f682, [%rd7+904];
	ld.global.f32 	%f683, [%rd9+3702784];
	fma.rn.f32 	%f684, %f682, %f683, %f681;
	ld.global.f32 	%f685, [%rd7+908];
	ld.global.f32 	%f686, [%rd9+3719168];
	fma.rn.f32 	%f687, %f685, %f686, %f684;
	ld.global.f32 	%f688, [%rd7+912];
	ld.global.f32 	%f689, [%rd9+3735552];
	fma.rn.f32 	%f690, %f688, %f689, %f687;
	ld.global.f32 	%f691, [%rd7+916];
	ld.global.f32 	%f692, [%rd9+3751936];
	fma.rn.f32 	%f693, %f691, %f692, %f690;
	ld.global.f32 	%f694, [%rd7+920];
	ld.global.f32 	%f695, [%rd9+3768320];
	fma.rn.f32 	%f696, %f694, %f695, %f693;
	ld.global.f32 	%f697, [%rd7+924];
	ld.global.f32 	%f698, [%rd9+3784704];
	fma.rn.f32 	%f699, %f697, %f698, %f696;
	ld.global.f32 	%f700, [%rd7+928];
	ld.global.f32 	%f701, [%rd9+3801088];
	fma.rn.f32 	%f702, %f700, %f701, %f699;
	ld.global.f32 	%f703, [%rd7+932];
	ld.global.f32 	%f704, [%rd9+3817472];
	fma.rn.f32 	%f705, %f703, %f704, %f702;
	ld.global.f32 	%f706, [%rd7+936];
	ld.global.f32 	%f707, [%rd9+3833856];
	fma.rn.f32 	%f708, %f706, %f707, %f705;
	ld.global.f32 	%f709, [%rd7+940];
	ld.global.f32 	%f710, [%rd9+3850240];
	fma.rn.f32 	%f711, %f709, %f710, %f708;
	ld.global.f32 	%f712, [%rd7+944];
	ld.global.f32 	%f713, [%rd9+3866624];
	fma.rn.f32 	%f714, %f712, %f713, %f711;
	ld.global.f32 	%f715, [%rd7+948];
	ld.global.f32 	%f716, [%rd9+3883008];
	fma.rn.f32 	%f717, %f715, %f716, %f714;
	ld.global.f32 	%f718, [%rd7+952];
	ld.global.f32 	%f719, [%rd9+3899392];
	fma.rn.f32 	%f720, %f718, %f719, %f717;
	ld.global.f32 	%f721, [%rd7+956];
	ld.global.f32 	%f722, [%rd9+3915776];
	fma.rn.f32 	%f723, %f721, %f722, %f720;
	ld.global.f32 	%f724, [%rd7+960];
	ld.global.f32 	%f725, [%rd9+3932160];
	fma.rn.f32 	%f726, %f724, %f725, %f723;
	ld.global.f32 	%f727, [%rd7+964];
	ld.global.f32 	%f728, [%rd9+3948544];
	fma.rn.f32 	%f729, %f727, %f728, %f726;
	ld.global.f32 	%f730, [%rd7+968];
	ld.global.f32 	%f731, [%rd9+3964928];
	fma.rn.f32 	%f732, %f730, %f731, %f729;
	ld.global.f32 	%f733, [%rd7+972];
	ld.global.f32 	%f734, [%rd9+3981312];
	fma.rn.f32 	%f735, %f733, %f734, %f732;
	ld.global.f32 	%f736, [%rd7+976];
	ld.global.f32 	%f737, [%rd9+3997696];
	fma.rn.f32 	%f738, %f736, %f737, %f735;
	ld.global.f32 	%f739, [%rd7+980];
	ld.global.f32 	%f740, [%rd9+4014080];
	fma.rn.f32 	%f741, %f739, %f740, %f738;
	ld.global.f32 	%f742, [%rd7+984];
	ld.global.f32 	%f743, [%rd9+4030464];
	fma.rn.f32 	%f744, %f742, %f743, %f741;
	ld.global.f32 	%f745, [%rd7+988];
	ld.global.f32 	%f746, [%rd9+4046848];
	fma.rn.f32 	%f747, %f745, %f746, %f744;
	ld.global.f32 	%f748, [%rd7+992];
	ld.global.f32 	%f749, [%rd9+4063232];
	fma.rn.f32 	%f750, %f748, %f749, %f747;
	ld.global.f32 	%f751, [%rd7+996];
	ld.global.f32 	%f752, [%rd9+4079616];
	fma.rn.f32 	%f753, %f751, %f752, %f750;
	ld.global.f32 	%f754, [%rd7+1000];
	ld.global.f32 	%f755, [%rd9+4096000];
	fma.rn.f32 	%f756, %f754, %f755, %f753;
	ld.global.f32 	%f757, [%rd7+1004];
	ld.global.f32 	%f758, [%rd9+4112384];
	fma.rn.f32 	%f759, %f757, %f758, %f756;
	ld.global.f32 	%f760, [%rd7+1008];
	ld.global.f32 	%f761, [%rd9+4128768];
	fma.rn.f32 	%f762, %f760, %f761, %f759;
	ld.global.f32 	%f763, [%rd7+1012];
	ld.global.f32 	%f764, [%rd9+4145152];
	fma.rn.f32 	%f765, %f763, %f764, %f762;
	ld.global.f32 	%f766, [%rd7+1016];
	ld.global.f32 	%f767, [%rd9+4161536];
	fma.rn.f32 	%f768, %f766, %f767, %f765;
	ld.global.f32 	%f769, [%rd7+1020];
	ld.global.f32 	%f770, [%rd9+4177920];
	fma.rn.f32 	%f771, %f769, %f770, %f768;
	ld.global.f32 	%f772, [%rd7+1024];
	ld.global.f32 	%f773, [%rd9+4194304];
	fma.rn.f32 	%f774, %f772, %f773, %f771;
	ld.global.f32 	%f775, [%rd7+1028];
	ld.global.f32 	%f776, [%rd9+4210688];
	fma.rn.f32 	%f777, %f775, %f776, %f774;
	ld.global.f32 	%f778, [%rd7+1032];
	ld.global.f32 	%f779, [%rd9+4227072];
	fma.rn.f32 	%f780, %f778, %f779, %f777;
	ld.global.f32 	%f781, [%rd7+1036];
	ld.global.f32 	%f782, [%rd9+4243456];
	fma.rn.f32 	%f783, %f781, %f782, %f780;
	ld.global.f32 	%f784, [%rd7+1040];
	ld.global.f32 	%f785, [%rd9+4259840];
	fma.rn.f32 	%f786, %f784, %f785, %f783;
	ld.global.f32 	%f787, [%rd7+1044];
	ld.global.f32 	%f788, [%rd9+4276224];
	fma.rn.f32 	%f789, %f787, %f788, %f786;
	ld.global.f32 	%f790, [%rd7+1048];
	ld.global.f32 	%f791, [%rd9+4292608];
	fma.rn.f32 	%f792, %f790, %f791, %f789;
	ld.global.f32 	%f793, [%rd7+1052];
	ld.global.f32 	%f794, [%rd9+4308992];
	fma.rn.f32 	%f795, %f793, %f794, %f792;
	ld.global.f32 	%f796, [%rd7+1056];
	ld.global.f32 	%f797, [%rd9+4325376];
	fma.rn.f32 	%f798, %f796, %f797, %f795;
	ld.global.f32 	%f799, [%rd7+1060];
	ld.global.f32 	%f800, [%rd9+4341760];
	fma.rn.f32 	%f801, %f799, %f800, %f798;
	ld.global.f32 	%f802, [%rd7+1064];
	ld.global.f32 	%f803, [%rd9+4358144];
	fma.rn.f32 	%f804, %f802, %f803, %f801;
	ld.global.f32 	%f805, [%rd7+1068];
	ld.global.f32 	%f806, [%rd9+4374528];
	fma.rn.f32 	%f807, %f805, %f806, %f804;
	ld.global.f32 	%f808, [%rd7+1072];
	ld.global.f32 	%f809, [%rd9+4390912];
	fma.rn.f32 	%f810, %f808, %f809, %f807;
	ld.global.f32 	%f811, [%rd7+1076];
	ld.global.f32 	%f812, [%rd9+4407296];
	fma.rn.f32 	%f813, %f811, %f812, %f810;
	ld.global.f32 	%f814, [%rd7+1080];
	ld.global.f32 	%f815, [%rd9+4423680];
	fma.rn.f32 	%f816, %f814, %f815, %f813;
	ld.global.f32 	%f817, [%rd7+1084];
	ld.global.f32 	%f818, [%rd9+4440064];
	fma.rn.f32 	%f819, %f817, %f818, %f816;
	ld.global.f32 	%f820, [%rd7+1088];
	ld.global.f32 	%f821, [%rd9+4456448];
	fma.rn.f32 	%f822, %f820, %f821, %f819;
	ld.global.f32 	%f823, [%rd7+1092];
	ld.global.f32 	%f824, [%rd9+4472832];
	fma.rn.f32 	%f825, %f823, %f824, %f822;
	ld.global.f32 	%f826, [%rd7+1096];
	ld.global.f32 	%f827, [%rd9+4489216];
	fma.rn.f32 	%f828, %f826, %f827, %f825;
	ld.global.f32 	%f829, [%rd7+1100];
	ld.global.f32 	%f830, [%rd9+4505600];
	fma.rn.f32 	%f831, %f829, %f830, %f828;
	ld.global.f32 	%f832, [%rd7+1104];
	ld.global.f32 	%f833, [%rd9+4521984];
	fma.rn.f32 	%f834, %f832, %f833, %f831;
	ld.global.f32 	%f835, [%rd7+1108];
	ld.global.f32 	%f836, [%rd9+4538368];
	fma.rn.f32 	%f837, %f835, %f836, %f834;
	ld.global.f32 	%f838, [%rd7+1112];
	ld.global.f32 	%f839, [%rd9+4554752];
	fma.rn.f32 	%f840, %f838, %f839, %f837;
	ld.global.f32 	%f841, [%rd7+1116];
	ld.global.f32 	%f842, [%rd9+4571136];
	fma.rn.f32 	%f843, %f841, %f842, %f840;
	ld.global.f32 	%f844, [%rd7+1120];
	ld.global.f32 	%f845, [%rd9+4587520];
	fma.rn.f32 	%f846, %f844, %f845, %f843;
	ld.global.f32 	%f847, [%rd7+1124];
	ld.global.f32 	%f848, [%rd9+4603904];
	fma.rn.f32 	%f849, %f847, %f848, %f846;
	ld.global.f32 	%f850, [%rd7+1128];
	ld.global.f32 	%f851, [%rd9+4620288];
	fma.rn.f32 	%f852, %f850, %f851, %f849;
	ld.global.f32 	%f853, [%rd7+1132];
	ld.global.f32 	%f854, [%rd9+4636672];
	fma.rn.f32 	%f855, %f853, %f854, %f852;
	ld.global.f32 	%f856, [%rd7+1136];
	ld.global.f32 	%f857, [%rd9+4653056];
	fma.rn.f32 	%f858, %f856, %f857, %f855;
	ld.global.f32 	%f859, [%rd7+1140];
	ld.global.f32 	%f860, [%rd9+4669440];
	fma.rn.f32 	%f861, %f859, %f860, %f858;
	ld.global.f32 	%f862, [%rd7+1144];
	ld.global.f32 	%f863, [%rd9+4685824];
	fma.rn.f32 	%f864, %f862, %f863, %f861;
	ld.global.f32 	%f865, [%rd7+1148];
	ld.global.f32 	%f866, [%rd9+4702208];
	fma.rn.f32 	%f867, %f865, %f866, %f864;
	ld.global.f32 	%f868, [%rd7+1152];
	ld.global.f32 	%f869, [%rd9+4718592];
	fma.rn.f32 	%f870, %f868, %f869, %f867;
	ld.global.f32 	%f871, [%rd7+1156];
	ld.global.f32 	%f872, [%rd9+4734976];
	fma.rn.f32 	%f873, %f871, %f872, %f870;
	ld.global.f32 	%f874, [%rd7+1160];
	ld.global.f32 	%f875, [%rd9+4751360];
	fma.rn.f32 	%f876, %f874, %f875, %f873;
	ld.global.f32 	%f877, [%rd7+1164];
	ld.global.f32 	%f878, [%rd9+4767744];
	fma.rn.f32 	%f879, %f877, %f878, %f876;
	ld.global.f32 	%f880, [%rd7+1168];
	ld.global.f32 	%f881, [%rd9+4784128];
	fma.rn.f32 	%f882, %f880, %f881, %f879;
	ld.global.f32 	%f883, [%rd7+1172];
	ld.global.f32 	%f884, [%rd9+4800512];
	fma.rn.f32 	%f885, %f883, %f884, %f882;
	ld.global.f32 	%f886, [%rd7+1176];
	ld.global.f32 	%f887, [%rd9+4816896];
	fma.rn.f32 	%f888, %f886, %f887, %f885;
	ld.global.f32 	%f889, [%rd7+1180];
	ld.global.f32 	%f890, [%rd9+4833280];
	fma.rn.f32 	%f891, %f889, %f890, %f888;
	ld.global.f32 	%f892, [%rd7+1184];
	ld.global.f32 	%f893, [%rd9+4849664];
	fma.rn.f32 	%f894, %f892, %f893, %f891;
	ld.global.f32 	%f895, [%rd7+1188];
	ld.global.f32 	%f896, [%rd9+4866048];
	fma.rn.f32 	%f897, %f895, %f896, %f894;
	ld.global.f32 	%f898, [%rd7+1192];
	ld.global.f32 	%f899, [%rd9+4882432];
	fma.rn.f32 	%f900, %f898, %f899, %f897;
	ld.global.f32 	%f901, [%rd7+1196];
	ld.global.f32 	%f902, [%rd9+4898816];
	fma.rn.f32 	%f903, %f901, %f902, %f900;
	ld.global.f32 	%f904, [%rd7+1200];
	ld.global.f32 	%f905, [%rd9+4915200];
	fma.rn.f32 	%f906, %f904, %f905, %f903;
	ld.global.f32 	%f907, [%rd7+1204];
	ld.global.f32 	%f908, [%rd9+4931584];
	fma.rn.f32 	%f909, %f907, %f908, %f906;
	ld.global.f32 	%f910, [%rd7+1208];
	ld.global.f32 	%f911, [%rd9+4947968];
	fma.rn.f32 	%f912, %f910, %f911, %f909;
	ld.global.f32 	%f913, [%rd7+1212];
	ld.global.f32 	%f914, [%rd9+4964352];
	fma.rn.f32 	%f915, %f913, %f914, %f912;
	ld.global.f32 	%f916, [%rd7+1216];
	ld.global.f32 	%f917, [%rd9+4980736];
	fma.rn.f32 	%f918, %f916, %f917, %f915;
	ld.global.f32 	%f919, [%rd7+1220];
	ld.global.f32 	%f920, [%rd9+4997120];
	fma.rn.f32 	%f921, %f919, %f920, %f918;
	ld.global.f32 	%f922, [%rd7+1224];
	ld.global.f32 	%f923, [%rd9+5013504];
	fma.rn.f32 	%f924, %f922, %f923, %f921;
	ld.global.f32 	%f925, [%rd7+1228];
	ld.global.f32 	%f926, [%rd9+5029888];
	fma.rn.f32 	%f927, %f925, %f926, %f924;
	ld.global.f32 	%f928, [%rd7+1232];
	ld.global.f32 	%f929, [%rd9+5046272];
	fma.rn.f32 	%f930, %f928, %f929, %f927;
	ld.global.f32 	%f931, [%rd7+1236];
	ld.global.f32 	%f932, [%rd9+5062656];
	fma.rn.f32 	%f933, %f931, %f932, %f930;
	ld.global.f32 	%f934, [%rd7+1240];
	ld.global.f32 	%f935, [%rd9+5079040];
	fma.rn.f32 	%f936, %f934, %f935, %f933;
	ld.global.f32 	%f937, [%rd7+1244];
	ld.global.f32 	%f938, [%rd9+5095424];
	fma.rn.f32 	%f939, %f937, %f938, %f936;
	ld.global.f32 	%f940, [%rd7+1248];
	ld.global.f32 	%f941, [%rd9+5111808];
	fma.rn.f32 	%f942, %f940, %f941, %f939;
	ld.global.f32 	%f943, [%rd7+1252];
	ld.global.f32 	%f944, [%rd9+5128192];
	fma.rn.f32 	%f945, %f943, %f944, %f942;
	ld.global.f32 	%f946, [%rd7+1256];
	ld.global.f32 	%f947, [%rd9+5144576];
	fma.rn.f32 	%f948, %f946, %f947, %f945;
	ld.global.f32 	%f949, [%rd7+1260];
	ld.global.f32 	%f950, [%rd9+5160960];
	fma.rn.f32 	%f951, %f949, %f950, %f948;
	ld.global.f32 	%f952, [%rd7+1264];
	ld.global.f32 	%f953, [%rd9+5177344];
	fma.rn.f32 	%f954, %f952, %f953, %f951;
	ld.global.f32 	%f955, [%rd7+1268];
	ld.global.f32 	%f956, [%rd9+5193728];
	fma.rn.f32 	%f957, %f955, %f956, %f954;
	ld.global.f32 	%f958, [%rd7+1272];
	ld.global.f32 	%f959, [%rd9+5210112];
	fma.rn.f32 	%f960, %f958, %f959, %f957;
	ld.global.f32 	%f961, [%rd7+1276];
	ld.global.f32 	%f962, [%rd9+5226496];
	fma.rn.f32 	%f963, %f961, %f962, %f960;
	ld.global.f32 	%f964, [%rd7+1280];
	ld.global.f32 	%f965, [%rd9+5242880];
	fma.rn.f32 	%f966, %f964, %f965, %f963;
	ld.global.f32 	%f967, [%rd7+1284];
	ld.global.f32 	%f968, [%rd9+5259264];
	fma.rn.f32 	%f969, %f967, %f968, %f966;
	ld.global.f32 	%f970, [%rd7+1288];
	ld.global.f32 	%f971, [%rd9+5275648];
	fma.rn.f32 	%f972, %f970, %f971, %f969;
	ld.global.f32 	%f973, [%rd7+1292];
	ld.global.f32 	%f974, [%rd9+5292032];
	fma.rn.f32 	%f975, %f973, %f974, %f972;
	ld.global.f32 	%f976, [%rd7+1296];
	ld.global.f32 	%f977, [%rd9+5308416];
	fma.rn.f32 	%f978, %f976, %f977, %f975;
	ld.global.f32 	%f979, [%rd7+1300];
	ld.global.f32 	%f980, [%rd9+5324800];
	fma.rn.f32 	%f981, %f979, %f980, %f978;
	ld.global.f32 	%f982, [%rd7+1304];
	ld.global.f32 	%f983, [%rd9+5341184];
	fma.rn.f32 	%f984, %f982, %f983, %f981;
	ld.global.f32 	%f985, [%rd7+1308];
	ld.global.f32 	%f986, [%rd9+5357568];
	fma.rn.f32 	%f987, %f985, %f986, %f984;
	ld.global.f32 	%f988, [%rd7+1312];
	ld.global.f32 	%f989, [%rd9+5373952];
	fma.rn.f32 	%f990, %f988, %f989, %f987;
	ld.global.f32 	%f991, [%rd7+1316];
	ld.global.f32 	%f992, [%rd9+5390336];
	fma.rn.f32 	%f993, %f991, %f992, %f990;
	ld.global.f32 	%f994, [%rd7+1320];
	ld.global.f32 	%f995, [%rd9+5406720];
	fma.rn.f32 	%f996, %f994, %f995, %f993;
	ld.global.f32 	%f997, [%rd7+1324];
	ld.global.f32 	%f998, [%rd9+5423104];
	fma.rn.f32 	%f999, %f997, %f998, %f996;
	ld.global.f32 	%f1000, [%rd7+1328];
	ld.global.f32 	%f1001, [%rd9+5439488];
	fma.rn.f32 	%f1002, %f1000, %f1001, %f999;
	ld.global.f32 	%f1003, [%rd7+1332];
	ld.global.f32 	%f1004, [%rd9+5455872];
	fma.rn.f32 	%f1005, %f1003, %f1004, %f1002;
	ld.global.f32 	%f1006, [%rd7+1336];
	ld.global.f32 	%f1007, [%rd9+5472256];
	fma.rn.f32 	%f1008, %f1006, %f1007, %f1005;
	ld.global.f32 	%f1009, [%rd7+1340];
	ld.global.f32 	%f1010, [%rd9+5488640];
	fma.rn.f32 	%f1011, %f1009, %f1010, %f1008;
	ld.global.f32 	%f1012, [%rd7+1344];
	ld.global.f32 	%f1013, [%rd9+5505024];
	fma.rn.f32 	%f1014, %f1012, %f1013, %f1011;
	ld.global.f32 	%f1015, [%rd7+1348];
	ld.global.f32 	%f1016, [%rd9+5521408];
	fma.rn.f32 	%f1017, %f1015, %f1016, %f1014;
	ld.global.f32 	%f1018, [%rd7+1352];
	ld.global.f32 	%f1019, [%rd9+5537792];
	fma.rn.f32 	%f1020, %f1018, %f1019, %f1017;
	ld.global.f32 	%f1021, [%rd7+1356];
	ld.global.f32 	%f1022, [%rd9+5554176];
	fma.rn.f32 	%f1023, %f1021, %f1022, %f1020;
	ld.global.f32 	%f1024, [%rd7+1360];
	ld.global.f32 	%f1025, [%rd9+5570560];
	fma.rn.f32 	%f1026, %f1024, %f1025, %f1023;
	ld.global.f32 	%f1027, [%rd7+1364];
	ld.global.f32 	%f1028, [%rd9+5586944];
	fma.rn.f32 	%f1029, %f1027, %f1028, %f1026;
	ld.global.f32 	%f1030, [%rd7+1368];
	ld.global.f32 	%f1031, [%rd9+5603328];
	fma.rn.f32 	%f1032, %f1030, %f1031, %f1029;
	ld.global.f32 	%f1033, [%rd7+1372];
	ld.global.f32 	%f1034, [%rd9+5619712];
	fma.rn.f32 	%f1035, %f1033, %f1034, %f1032;
	ld.global.f32 	%f1036, [%rd7+1376];
	ld.global.f32 	%f1037, [%rd9+5636096];
	fma.rn.f32 	%f1038, %f1036, %f1037, %f1035;
	ld.global.f32 	%f1039, [%rd7+1380];
	ld.global.f32 	%f1040, [%rd9+5652480];
	fma.rn.f32 	%f1041, %f1039, %f1040, %f1038;
	ld.global.f32 	%f1042, [%rd7+1384];
	ld.global.f32 	%f1043, [%rd9+5668864];
	fma.rn.f32 	%f1044, %f1042, %f1043, %f1041;
	ld.global.f32 	%f1045, [%rd7+1388];
	ld.global.f32 	%f1046, [%rd9+5685248];
	fma.rn.f32 	%f1047, %f1045, %f1046, %f1044;
	ld.global.f32 	%f1048, [%rd7+1392];
	ld.global.f32 	%f1049, [%rd9+5701632];
	fma.rn.f32 	%f1050, %f1048, %f1049, %f1047;
	ld.global.f32 	%f1051, [%rd7+1396];
	ld.global.f32 	%f1052, [%rd9+5718016];
	fma.rn.f32 	%f1053, %f1051, %f1052, %f1050;
	ld.global.f32 	%f1054, [%rd7+1400];
	ld.global.f32 	%f1055, [%rd9+5734400];
	fma.rn.f32 	%f1056, %f1054, %f1055, %f1053;
	ld.global.f32 	%f1057, [%rd7+1404];
	ld.global.f32 	%f1058, [%rd9+5750784];
	fma.rn.f32 	%f1059, %f1057, %f1058, %f1056;
	ld.global.f32 	%f1060, [%rd7+1408];
	ld.global.f32 	%f1061, [%rd9+5767168];
	fma.rn.f32 	%f1062, %f1060, %f1061, %f1059;
	ld.global.f32 	%f1063, [%rd7+1412];
	ld.global.f32 	%f1064, [%rd9+5783552];
	fma.rn.f32 	%f1065, %f1063, %f1064, %f1062;
	ld.global.f32 	%f1066, [%rd7+1416];
	ld.global.f32 	%f1067, [%rd9+5799936];
	fma.rn.f32 	%f1068, %f1066, %f1067, %f1065;
	ld.global.f32 	%f1069, [%rd7+1420];
	ld.global.f32 	%f1070, [%rd9+5816320];
	fma.rn.f32 	%f1071, %f1069, %f1070, %f1068;
	ld.global.f32 	%f1072, [%rd7+1424];
	ld.global.f32 	%f1073, [%rd9+5832704];
	fma.rn.f32 	%f1074, %f1072, %f1073, %f1071;
	ld.global.f32 	%f1075, [%rd7+1428];
	ld.global.f32 	%f1076, [%rd9+5849088];
	fma.rn.f32 	%f1077, %f1075, %f1076, %f1074;
	ld.global.f32 	%f1078, [%rd7+1432];
	ld.global.f32 	%f1079, [%rd9+5865472];
	fma.rn.f32 	%f1080, %f1078, %f1079, %f1077;
	ld.global.f32 	%f1081, [%rd7+1436];
	ld.global.f32 	%f1082, [%rd9+5881856];
	fma.rn.f32 	%f1083, %f1081, %f1082, %f1080;
	ld.global.f32 	%f1084, [%rd7+1440];
	ld.global.f32 	%f1085, [%rd9+5898240];
	fma.rn.f32 	%f1086, %f1084, %f1085, %f1083;
	ld.global.f32 	%f1087, [%rd7+1444];
	ld.global.f32 	%f1088, [%rd9+5914624];
	fma.rn.f32 	%f1089, %f1087, %f1088, %f1086;
	ld.global.f32 	%f1090, [%rd7+1448];
	ld.global.f32 	%f1091, [%rd9+5931008];
	fma.rn.f32 	%f1092, %f1090, %f1091, %f1089;
	ld.global.f32 	%f1093, [%rd7+1452];
	ld.global.f32 	%f1094, [%rd9+5947392];
	fma.rn.f32 	%f1095, %f1093, %f1094, %f1092;
	ld.global.f32 	%f1096, [%rd7+1456];
	ld.global.f32 	%f1097, [%rd9+5963776];
	fma.rn.f32 	%f1098, %f1096, %f1097, %f1095;
	ld.global.f32 	%f1099, [%rd7+1460];
	ld.global.f32 	%f1100, [%rd9+5980160];
	fma.rn.f32 	%f1101, %f1099, %f1100, %f1098;
	ld.global.f32 	%f1102, [%rd7+1464];
	ld.global.f32 	%f1103, [%rd9+5996544];
	fma.rn.f32 	%f1104, %f1102, %f1103, %f1101;
	ld.global.f32 	%f1105, [%rd7+1468];
	ld.global.f32 	%f1106, [%rd9+6012928];
	fma.rn.f32 	%f1107, %f1105, %f1106, %f1104;
	ld.global.f32 	%f1108, [%rd7+1472];
	ld.global.f32 	%f1109, [%rd9+6029312];
	fma.rn.f32 	%f1110, %f1108, %f1109, %f1107;
	ld.global.f32 	%f1111, [%rd7+1476];
	ld.global.f32 	%f1112, [%rd9+6045696];
	fma.rn.f32 	%f1113, %f1111, %f1112, %f1110;
	ld.global.f32 	%f1114, [%rd7+1480];
	ld.global.f32 	%f1115, [%rd9+6062080];
	fma.rn.f32 	%f1116, %f1114, %f1115, %f1113;
	ld.global.f32 	%f1117, [%rd7+1484];
	ld.global.f32 	%f1118, [%rd9+6078464];
	fma.rn.f32 	%f1119, %f1117, %f1118, %f1116;
	ld.global.f32 	%f1120, [%rd7+1488];
	ld.global.f32 	%f1121, [%rd9+6094848];
	fma.rn.f32 	%f1122, %f1120, %f1121, %f1119;
	ld.global.f32 	%f1123, [%rd7+1492];
	ld.global.f32 	%f1124, [%rd9+6111232];
	fma.rn.f32 	%f1125, %f1123, %f1124, %f1122;
	ld.global.f32 	%f1126, [%rd7+1496];
	ld.global.f32 	%f1127, [%rd9+6127616];
	fma.rn.f32 	%f1128, %f1126, %f1127, %f1125;
	ld.global.f32 	%f1129, [%rd7+1500];
	ld.global.f32 	%f1130, [%rd9+6144000];
	fma.rn.f32 	%f1131, %f1129, %f1130, %f1128;
	ld.global.f32 	%f1132, [%rd7+1504];
	ld.global.f32 	%f1133, [%rd9+6160384];
	fma.rn.f32 	%f1134, %f1132, %f1133, %f1131;
	ld.global.f32 	%f1135, [%rd7+1508];
	ld.global.f32 	%f1136, [%rd9+6176768];
	fma.rn.f32 	%f1137, %f1135, %f1136, %f1134;
	ld.global.f32 	%f1138, [%rd7+1512];
	ld.global.f32 	%f1139, [%rd9+6193152];
	fma.rn.f32 	%f1140, %f1138, %f1139, %f1137;
	ld.global.f32 	%f1141, [%rd7+1516];
	ld.global.f32 	%f1142, [%rd9+6209536];
	fma.rn.f32 	%f1143, %f1141, %f1142, %f1140;
	ld.global.f32 	%f1144, [%rd7+1520];
	ld.global.f32 	%f1145, [%rd9+6225920];
	fma.rn.f32 	%f1146, %f1144, %f1145, %f1143;
	ld.global.f32 	%f1147, [%rd7+1524];
	ld.global.f32 	%f1148, [%rd9+6242304];
	fma.rn.f32 	%f1149, %f1147, %f1148, %f1146;
	ld.global.f32 	%f1150, [%rd7+1528];
	ld.global.f32 	%f1151, [%rd9+6258688];
	fma.rn.f32 	%f1152, %f1150, %f1151, %f1149;
	ld.global.f32 	%f1153, [%rd7+1532];
	ld.global.f32 	%f1154, [%rd9+6275072];
	fma.rn.f32 	%f1155, %f1153, %f1154, %f1152;
	ld.global.f32 	%f1156, [%rd7+1536];
	ld.global.f32 	%f1157, [%rd9+6291456];
	fma.rn.f32 	%f1158, %f1156, %f1157, %f1155;
	ld.global.f32 	%f1159, [%rd7+1540];
	ld.global.f32 	%f1160, [%rd9+6307840];
	fma.rn.f32 	%f1161, %f1159, %f1160, %f1158;
	ld.global.f32 	%f1162, [%rd7+1544];
	ld.global.f32 	%f1163, [%rd9+6324224];
	fma.rn.f32 	%f1164, %f1162, %f1163, %f1161;
	ld.global.f32 	%f1165, [%rd7+1548];
	ld.global.f32 	%f1166, [%rd9+6340608];
	fma.rn.f32 	%f1167, %f1165, %f1166, %f1164;
	ld.global.f32 	%f1168, [%rd7+1552];
	ld.global.f32 	%f1169, [%rd9+6356992];
	fma.rn.f32 	%f1170, %f1168, %f1169, %f1167;
	ld.global.f32 	%f1171, [%rd7+1556];
	ld.global.f32 	%f1172, [%rd9+6373376];
	fma.rn.f32 	%f1173, %f1171, %f1172, %f1170;
	ld.global.f32 	%f1174, [%rd7+1560];
	ld.global.f32 	%f1175, [%rd9+6389760];
	fma.rn.f32 	%f1176, %f1174, %f1175, %f1173;
	ld.global.f32 	%f1177, [%rd7+1564];
	ld.global.f32 	%f1178, [%rd9+6406144];
	fma.rn.f32 	%f1179, %f1177, %f1178, %f1176;
	ld.global.f32 	%f1180, [%rd7+1568];
	ld.global.f32 	%f1181, [%rd9+6422528];
	fma.rn.f32 	%f1182, %f1180, %f1181, %f1179;
	ld.global.f32 	%f1183, [%rd7+1572];
	ld.global.f32 	%f1184, [%rd9+6438912];
	fma.rn.f32 	%f1185, %f1183, %f1184, %f1182;
	ld.global.f32 	%f1186, [%rd7+1576];
	ld.global.f32 	%f1187, [%rd9+6455296];
	fma.rn.f32 	%f1188, %f1186, %f1187, %f1185;
	ld.global.f32 	%f1189, [%rd7+1580];
	ld.global.f32 	%f1190, [%rd9+6471680];
	fma.rn.f32 	%f1191, %f1189, %f1190, %f1188;
	ld.global.f32 	%f1192, [%rd7+1584];
	ld.global.f32 	%f1193, [%rd9+6488064];
	fma.rn.f32 	%f1194, %f1192, %f1193, %f1191;
	ld.global.f32 	%f1195, [%rd7+1588];
	ld.global.f32 	%f1196, [%rd9+6504448];
	fma.rn.f32 	%f1197, %f1195, %f1196, %f1194;
	ld.global.f32 	%f1198, [%rd7+1592];
	ld.global.f32 	%f1199, [%rd9+6520832];
	fma.rn.f32 	%f1200, %f1198, %f1199, %f1197;
	ld.global.f32 	%f1201, [%rd7+1596];
	ld.global.f32 	%f1202, [%rd9+6537216];
	fma.rn.f32 	%f1203, %f1201, %f1202, %f1200;
	ld.global.f32 	%f1204, [%rd7+1600];
	ld.global.f32 	%f1205, [%rd9+6553600];
	fma.rn.f32 	%f1206, %f1204, %f1205, %f1203;
	ld.global.f32 	%f1207, [%rd7+1604];
	ld.global.f32 	%f1208, [%rd9+6569984];
	fma.rn.f32 	%f1209, %f1207, %f1208, %f1206;
	ld.global.f32 	%f1210, [%rd7+1608];
	ld.global.f32 	%f1211, [%rd9+6586368];
	fma.rn.f32 	%f1212, %f1210, %f1211, %f1209;
	ld.global.f32 	%f1213, [%rd7+1612];
	ld.global.f32 	%f1214, [%rd9+6602752];
	fma.rn.f32 	%f1215, %f1213, %f1214, %f1212;
	ld.global.f32 	%f1216, [%rd7+1616];
	ld.global.f32 	%f1217, [%rd9+6619136];
	fma.rn.f32 	%f1218, %f1216, %f1217, %f1215;
	ld.global.f32 	%f1219, [%rd7+1620];
	ld.global.f32 	%f1220, [%rd9+6635520];
	fma.rn.f32 	%f1221, %f1219, %f1220, %f1218;
	ld.global.f32 	%f1222, [%rd7+1624];
	ld.global.f32 	%f1223, [%rd9+6651904];
	fma.rn.f32 	%f1224, %f1222, %f1223, %f1221;
	ld.global.f32 	%f1225, [%rd7+1628];
	ld.global.f32 	%f1226, [%rd9+6668288];
	fma.rn.f32 	%f1227, %f1225, %f1226, %f1224;
	ld.global.f32 	%f1228, [%rd7+1632];
	ld.global.f32 	%f1229, [%rd9+6684672];
	fma.rn.f32 	%f1230, %f1228, %f1229, %f1227;
	ld.global.f32 	%f1231, [%rd7+1636];
	ld.global.f32 	%f1232, [%rd9+6701056];
	fma.rn.f32 	%f1233, %f1231, %f1232, %f1230;
	ld.global.f32 	%f1234, [%rd7+1640];
	ld.global.f32 	%f1235, [%rd9+6717440];
	fma.rn.f32 	%f1236, %f1234, %f1235, %f1233;
	ld.global.f32 	%f1237, [%rd7+1644];
	ld.global.f32 	%f1238, [%rd9+6733824];
	fma.rn.f32 	%f1239, %f1237, %f1238, %f1236;
	ld.global.f32 	%f1240, [%rd7+1648];
	ld.global.f32 	%f1241, [%rd9+6750208];
	fma.rn.f32 	%f1242, %f1240, %f1241, %f1239;
	ld.global.f32 	%f1243, [%rd7+1652];
	ld.global.f32 	%f1244, [%rd9+6766592];
	fma.rn.f32 	%f1245, %f1243, %f1244, %f1242;
	ld.global.f32 	%f1246, [%rd7+1656];
	ld.global.f32 	%f1247, [%rd9+6782976];
	fma.rn.f32 	%f1248, %f1246, %f1247, %f1245;
	ld.global.f32 	%f1249, [%rd7+1660];
	ld.global.f32 	%f1250, [%rd9+6799360];
	fma.rn.f32 	%f1251, %f1249, %f1250, %f1248;
	ld.global.f32 	%f1252, [%rd7+1664];
	ld.global.f32 	%f1253, [%rd9+6815744];
	fma.rn.f32 	%f1254, %f1252, %f1253, %f1251;
	ld.global.f32 	%f1255, [%rd7+1668];
	ld.global.f32 	%f1256, [%rd9+6832128];
	fma.rn.f32 	%f1257, %f1255, %f1256, %f1254;
	ld.global.f32 	%f1258, [%rd7+1672];
	ld.global.f32 	%f1259, [%rd9+6848512];
	fma.rn.f32 	%f1260, %f1258, %f1259, %f1257;
	ld.global.f32 	%f1261, [%rd7+1676];
	ld.global.f32 	%f1262, [%rd9+6864896];
	fma.rn.f32 	%f1263, %f1261, %f1262, %f1260;
	ld.global.f32 	%f1264, [%rd7+1680];
	ld.global.f32 	%f1265, [%rd9+6881280];
	fma.rn.f32 	%f1266, %f1264, %f1265, %f1263;
	ld.global.f32 	%f1267, [%rd7+1684];
	ld.global.f32 	%f1268, [%rd9+6897664];
	fma.rn.f32 	%f1269, %f1267, %f1268, %f1266;
	ld.global.f32 	%f1270, [%rd7+1688];
	ld.global.f32 	%f1271, [%rd9+6914048];
	fma.rn.f32 	%f1272, %f1270, %f1271, %f1269;
	ld.global.f32 	%f1273, [%rd7+1692];
	ld.global.f32 	%f1274, [%rd9+6930432];
	fma.rn.f32 	%f1275, %f1273, %f1274, %f1272;
	ld.global.f32 	%f1276, [%rd7+1696];
	ld.global.f32 	%f1277, [%rd9+6946816];
	fma.rn.f32 	%f1278, %f1276, %f1277, %f1275;
	ld.global.f32 	%f1279, [%rd7+1700];
	ld.global.f32 	%f1280, [%rd9+6963200];
	fma.rn.f32 	%f1281, %f1279, %f1280, %f1278;
	ld.global.f32 	%f1282, [%rd7+1704];
	ld.global.f32 	%f1283, [%rd9+6979584];
	fma.rn.f32 	%f1284, %f1282, %f1283, %f1281;
	ld.global.f32 	%f1285, [%rd7+1708];
	ld.global.f32 	%f1286, [%rd9+6995968];
	fma.rn.f32 	%f1287, %f1285, %f1286, %f1284;
	ld.global.f32 	%f1288, [%rd7+1712];
	ld.global.f32 	%f1289, [%rd9+7012352];
	fma.rn.f32 	%f1290, %f1288, %f1289, %f1287;
	ld.global.f32 	%f1291, [%rd7+1716];
	ld.global.f32 	%f1292, [%rd9+7028736];
	fma.rn.f32 	%f1293, %f1291, %f1292, %f1290;
	ld.global.f32 	%f1294, [%rd7+1720];
	ld.global.f32 	%f1295, [%rd9+7045120];
	fma.rn.f32 	%f1296, %f1294, %f1295, %f1293;
	ld.global.f32 	%f1297, [%rd7+1724];
	ld.global.f32 	%f1298, [%rd9+7061504];
	fma.rn.f32 	%f1299, %f1297, %f1298, %f1296;
	ld.global.f32 	%f1300, [%rd7+1728];
	ld.global.f32 	%f1301, [%rd9+7077888];
	fma.rn.f32 	%f1302, %f1300, %f1301, %f1299;
	ld.global.f32 	%f1303, [%rd7+1732];
	ld.global.f32 	%f1304, [%rd9+7094272];
	fma.rn.f32 	%f1305, %f1303, %f1304, %f1302;
	ld.global.f32 	%f1306, [%rd7+1736];
	ld.global.f32 	%f1307, [%rd9+7110656];
	fma.rn.f32 	%f1308, %f1306, %f1307, %f1305;
	ld.global.f32 	%f1309, [%rd7+1740];
	ld.global.f32 	%f1310, [%rd9+7127040];
	fma.rn.f32 	%f1311, %f1309, %f1310, %f1308;
	ld.global.f32 	%f1312, [%rd7+1744];
	ld.global.f32 	%f1313, [%rd9+7143424];
	fma.rn.f32 	%f1314, %f1312, %f1313, %f1311;
	ld.global.f32 	%f1315, [%rd7+1748];
	ld.global.f32 	%f1316, [%rd9+7159808];
	fma.rn.f32 	%f1317, %f1315, %f1316, %f1314;
	ld.global.f32 	%f1318, [%rd7+1752];
	ld.global.f32 	%f1319, [%rd9+7176192];
	fma.rn.f32 	%f1320, %f1318, %f1319, %f1317;
	ld.global.f32 	%f1321, [%rd7+1756];
	ld.global.f32 	%f1322, [%rd9+7192576];
	fma.rn.f32 	%f1323, %f1321, %f1322, %f1320;
	ld.global.f32 	%f1324, [%rd7+1760];
	ld.global.f32 	%f1325, [%rd9+7208960];
	fma.rn.f32 	%f1326, %f1324, %f1325, %f1323;
	ld.global.f32 	%f1327, [%rd7+1764];
	ld.global.f32 	%f1328, [%rd9+7225344];
	fma.rn.f32 	%f1329, %f1327, %f1328, %f1326;
	ld.global.f32 	%f1330, [%rd7+1768];
	ld.global.f32 	%f1331, [%rd9+7241728];
	fma.rn.f32 	%f1332, %f1330, %f1331, %f1329;
	ld.global.f32 	%f1333, [%rd7+1772];
	ld.global.f32 	%f1334, [%rd9+7258112];
	fma.rn.f32 	%f1335, %f1333, %f1334, %f1332;
	ld.global.f32 	%f1336, [%rd7+1776];
	ld.global.f32 	%f1337, [%rd9+7274496];
	fma.rn.f32 	%f1338, %f1336, %f1337, %f1335;
	ld.global.f32 	%f1339, [%rd7+1780];
	ld.global.f32 	%f1340, [%rd9+7290880];
	fma.rn.f32 	%f1341, %f1339, %f1340, %f1338;
	ld.global.f32 	%f1342, [%rd7+1784];
	ld.global.f32 	%f1343, [%rd9+7307264];
	fma.rn.f32 	%f1344, %f1342, %f1343, %f1341;
	ld.global.f32 	%f1345, [%rd7+1788];
	ld.global.f32 	%f1346, [%rd9+7323648];
	fma.rn.f32 	%f1347, %f1345, %f1346, %f1344;
	ld.global.f32 	%f1348, [%rd7+1792];
	ld.global.f32 	%f1349, [%rd9+7340032];
	fma.rn.f32 	%f1350, %f1348, %f1349, %f1347;
	ld.global.f32 	%f1351, [%rd7+1796];
	ld.global.f32 	%f1352, [%rd9+7356416];
	fma.rn.f32 	%f1353, %f1351, %f1352, %f1350;
	ld.global.f32 	%f1354, [%rd7+1800];
	ld.global.f32 	%f1355, [%rd9+7372800];
	fma.rn.f32 	%f1356, %f1354, %f1355, %f1353;
	ld.global.f32 	%f1357, [%rd7+1804];
	ld.global.f32 	%f1358, [%rd9+7389184];
	fma.rn.f32 	%f1359, %f1357, %f1358, %f1356;
	ld.global.f32 	%f1360, [%rd7+1808];
	ld.global.f32 	%f1361, [%rd9+7405568];
	fma.rn.f32 	%f1362, %f1360, %f1361, %f1359;
	ld.global.f32 	%f1363, [%rd7+1812];
	ld.global.f32 	%f1364, [%rd9+7421952];
	fma.rn.f32 	%f1365, %f1363, %f1364, %f1362;
	ld.global.f32 	%f1366, [%rd7+1816];
	ld.global.f32 	%f1367, [%rd9+7438336];
	fma.rn.f32 	%f1368, %f1366, %f1367, %f1365;
	ld.global.f32 	%f1369, [%rd7+1820];
	ld.global.f32 	%f1370, [%rd9+7454720];
	fma.rn.f32 	%f1371, %f1369, %f1370, %f1368;
	ld.global.f32 	%f1372, [%rd7+1824];
	ld.global.f32 	%f1373, [%rd9+7471104];
	fma.rn.f32 	%f1374, %f1372, %f1373, %f1371;
	ld.global.f32 	%f1375, [%rd7+1828];
	ld.global.f32 	%f1376, [%rd9+7487488];
	fma.rn.f32 	%f1377, %f1375, %f1376, %f1374;
	ld.global.f32 	%f1378, [%rd7+1832];
	ld.global.f32 	%f1379, [%rd9+7503872];
	fma.rn.f32 	%f1380, %f1378, %f1379, %f1377;
	ld.global.f32 	%f1381, [%rd7+1836];
	ld.global.f32 	%f1382, [%rd9+7520256];
	fma.rn.f32 	%f1383, %f1381, %f1382, %f1380;
	ld.global.f32 	%f1384, [%rd7+1840];
	ld.global.f32 	%f1385, [%rd9+7536640];
	fma.rn.f32 	%f1386, %f1384, %f1385, %f1383;
	ld.global.f32 	%f1387, [%rd7+1844];
	ld.global.f32 	%f1388, [%rd9+7553024];
	fma.rn.f32 	%f1389, %f1387, %f1388, %f1386;
	ld.global.f32 	%f1390, [%rd7+1848];
	ld.global.f32 	%f1391, [%rd9+7569408];
	fma.rn.f32 	%f1392, %f1390, %f1391, %f1389;
	ld.global.f32 	%f1393, [%rd7+1852];
	ld.global.f32 	%f1394, [%rd9+7585792];
	fma.rn.f32 	%f1395, %f1393, %f1394, %f1392;
	ld.global.f32 	%f1396, [%rd7+1856];
	ld.global.f32 	%f1397, [%rd9+7602176];
	fma.rn.f32 	%f1398, %f1396, %f1397, %f1395;
	ld.global.f32 	%f1399, [%rd7+1860];
	ld.global.f32 	%f1400, [%rd9+7618560];
	fma.rn.f32 	%f1401, %f1399, %f1400, %f1398;
	ld.global.f32 	%f1402, [%rd7+1864];
	ld.global.f32 	%f1403, [%rd9+7634944];
	fma.rn.f32 	%f1404, %f1402, %f1403, %f1401;
	ld.global.f32 	%f1405, [%rd7+1868];
	ld.global.f32 	%f1406, [%rd9+7651328];
	fma.rn.f32 	%f1407, %f1405, %f1406, %f1404;
	ld.global.f32 	%f1408, [%rd7+1872];
	ld.global.f32 	%f1409, [%rd9+7667712];
	fma.rn.f32 	%f1410, %f1408, %f1409, %f1407;
	ld.global.f32 	%f1411, [%rd7+1876];
	ld.global.f32 	%f1412, [%rd9+7684096];
	fma.rn.f32 	%f1413, %f1411, %f1412, %f1410;
	ld.global.f32 	%f1414, [%rd7+1880];
	ld.global.f32 	%f1415, [%rd9+7700480];
	fma.rn.f32 	%f1416, %f1414, %f1415, %f1413;
	ld.global.f32 	%f1417, [%rd7+1884];
	ld.global.f32 	%f1418, [%rd9+7716864];
	fma.rn.f32 	%f1419, %f1417, %f1418, %f1416;
	ld.global.f32 	%f1420, [%rd7+1888];
	ld.global.f32 	%f1421, [%rd9+7733248];
	fma.rn.f32 	%f1422, %f1420, %f1421, %f1419;
	ld.global.f32 	%f1423, [%rd7+1892];
	ld.global.f32 	%f1424, [%rd9+7749632];
	fma.rn.f32 	%f1425, %f1423, %f1424, %f1422;
	ld.global.f32 	%f1426, [%rd7+1896];
	ld.global.f32 	%f1427, [%rd9+7766016];
	fma.rn.f32 	%f1428, %f1426, %f1427, %f1425;
	ld.global.f32 	%f1429, [%rd7+1900];
	ld.global.f32 	%f1430, [%rd9+7782400];
	fma.rn.f32 	%f1431, %f1429, %f1430, %f1428;
	ld.global.f32 	%f1432, [%rd7+1904];
	ld.global.f32 	%f1433, [%rd9+7798784];
	fma.rn.f32 	%f1434, %f1432, %f1433, %f1431;
	ld.global.f32 	%f1435, [%rd7+1908];
	ld.global.f32 	%f1436, [%rd9+7815168];
	fma.rn.f32 	%f1437, %f1435, %f1436, %f1434;
	ld.global.f32 	%f1438, [%rd7+1912];
	ld.global.f32 	%f1439, [%rd9+7831552];
	fma.rn.f32 	%f1440, %f1438, %f1439, %f1437;
	ld.global.f32 	%f1441, [%rd7+1916];
	ld.global.f32 	%f1442, [%rd9+7847936];
	fma.rn.f32 	%f1443, %f1441, %f1442, %f1440;
	ld.global.f32 	%f1444, [%rd7+1920];
	ld.global.f32 	%f1445, [%rd9+7864320];
	fma.rn.f32 	%f1446, %f1444, %f1445, %f1443;
	ld.global.f32 	%f1447, [%rd7+1924];
	ld.global.f32 	%f1448, [%rd9+7880704];
	fma.rn.f32 	%f1449, %f1447, %f1448, %f1446;
	ld.global.f32 	%f1450, [%rd7+1928];
	ld.global.f32 	%f1451, [%rd9+7897088];
	fma.rn.f32 	%f1452, %f1450, %f1451, %f1449;
	ld.global.f32 	%f1453, [%rd7+1932];
	ld.global.f32 	%f1454, [%rd9+7913472];
	fma.rn.f32 	%f1455, %f1453, %f1454, %f1452;
	ld.global.f32 	%f1456, [%rd7+1936];
	ld.global.f32 	%f1457, [%rd9+7929856];
	fma.rn.f32 	%f1458, %f1456, %f1457, %f1455;
	ld.global.f32 	%f1459, [%rd7+1940];
	ld.global.f32 	%f1460, [%rd9+7946240];
	fma.rn.f32 	%f1461, %f1459, %f1460, %f1458;
	ld.global.f32 	%f1462, [%rd7+1944];
	ld.global.f32 	%f1463, [%rd9+7962624];
	fma.rn.f32 	%f1464, %f1462, %f1463, %f1461;
	ld.global.f32 	%f1465, [%rd7+1948];
	ld.global.f32 	%f1466, [%rd9+7979008];
	fma.rn.f32 	%f1467, %f1465, %f1466, %f1464;
	ld.global.f32 	%f1468, [%rd7+1952];
	ld.global.f32 	%f1469, [%rd9+7995392];
	fma.rn.f32 	%f1470, %f1468, %f1469, %f1467;
	ld.global.f32 	%f1471, [%rd7+1956];
	ld.global.f32 	%f1472, [%rd9+8011776];
	fma.rn.f32 	%f1473, %f1471, %f1472, %f1470;
	ld.global.f32 	%f1474, [%rd7+1960];
	ld.global.f32 	%f1475, [%rd9+8028160];
	fma.rn.f32 	%f1476, %f1474, %f1475, %f1473;
	ld.global.f32 	%f1477, [%rd7+1964];
	ld.global.f32 	%f1478, [%rd9+8044544];
	fma.rn.f32 	%f1479, %f1477, %f1478, %f1476;
	ld.global.f32 	%f1480, [%rd7+1968];
	ld.global.f32 	%f1481, [%rd9+8060928];
	fma.rn.f32 	%f1482, %f1480, %f1481, %f1479;
	ld.global.f32 	%f1483, [%rd7+1972];
	ld.global.f32 	%f1484, [%rd9+8077312];
	fma.rn.f32 	%f1485, %f1483, %f1484, %f1482;
	ld.global.f32 	%f1486, [%rd7+1976];
	ld.global.f32 	%f1487, [%rd9+8093696];
	fma.rn.f32 	%f1488, %f1486, %f1487, %f1485;
	ld.global.f32 	%f1489, [%rd7+1980];
	ld.global.f32 	%f1490, [%rd9+8110080];
	fma.rn.f32 	%f1491, %f1489, %f1490, %f1488;
	ld.global.f32 	%f1492, [%rd7+1984];
	ld.global.f32 	%f1493, [%rd9+8126464];
	fma.rn.f32 	%f1494, %f1492, %f1493, %f1491;
	ld.global.f32 	%f1495, [%rd7+1988];
	ld.global.f32 	%f1496, [%rd9+8142848];
	fma.rn.f32 	%f1497, %f1495, %f1496, %f1494;
	ld.global.f32 	%f1498, [%rd7+1992];
	ld.global.f32 	%f1499, [%rd9+8159232];
	fma.rn.f32 	%f1500, %f1498, %f1499, %f1497;
	ld.global.f32 	%f1501, [%rd7+1996];
	ld.global.f32 	%f1502, [%rd9+8175616];
	fma.rn.f32 	%f1503, %f1501, %f1502, %f1500;
	ld.global.f32 	%f1504, [%rd7+2000];
	ld.global.f32 	%f1505, [%rd9+8192000];
	fma.rn.f32 	%f1506, %f1504, %f1505, %f1503;
	ld.global.f32 	%f1507, [%rd7+2004];
	ld.global.f32 	%f1508, [%rd9+8208384];
	fma.rn.f32 	%f1509, %f1507, %f1508, %f1506;
	ld.global.f32 	%f1510, [%rd7+2008];
	ld.global.f32 	%f1511, [%rd9+8224768];
	fma.rn.f32 	%f1512, %f1510, %f1511, %f1509;
	ld.global.f32 	%f1513, [%rd7+2012];
	ld.global.f32 	%f1514, [%rd9+8241152];
	fma.rn.f32 	%f1515, %f1513, %f1514, %f1512;
	ld.global.f32 	%f1516, [%rd7+2016];
	ld.global.f32 	%f1517, [%rd9+8257536];
	fma.rn.f32 	%f1518, %f1516, %f1517, %f1515;
	ld.global.f32 	%f1519, [%rd7+2020];
	ld.global.f32 	%f1520, [%rd9+8273920];
	fma.rn.f32 	%f1521, %f1519, %f1520, %f1518;
	ld.global.f32 	%f1522, [%rd7+2024];
	ld.global.f32 	%f1523, [%rd9+8290304];
	fma.rn.f32 	%f1524, %f1522, %f1523, %f1521;
	ld.global.f32 	%f1525, [%rd7+2028];
	ld.global.f32 	%f1526, [%rd9+8306688];
	fma.rn.f32 	%f1527, %f1525, %f1526, %f1524;
	ld.global.f32 	%f1528, [%rd7+2032];
	ld.global.f32 	%f1529, [%rd9+8323072];
	fma.rn.f32 	%f1530, %f1528, %f1529, %f1527;
	ld.global.f32 	%f1531, [%rd7+2036];
	ld.global.f32 	%f1532, [%rd9+8339456];
	fma.rn.f32 	%f1533, %f1531, %f1532, %f1530;
	ld.global.f32 	%f1534, [%rd7+2040];
	ld.global.f32 	%f1535, [%rd9+8355840];
	fma.rn.f32 	%f1536, %f1534, %f1535, %f1533;
	ld.global.f32 	%f1537, [%rd7+2044];
	ld.global.f32 	%f1538, [%rd9+8372224];
	fma.rn.f32 	%f1539, %f1537, %f1538, %f1536;
	ld.global.f32 	%f1540, [%rd7+2048];
	ld.global.f32 	%f1541, [%rd9+8388608];
	fma.rn.f32 	%f1542, %f1540, %f1541, %f1539;
	ld.global.f32 	%f1543, [%rd7+2052];
	ld.global.f32 	%f1544, [%rd9+8404992];
	fma.rn.f32 	%f1545, %f1543, %f1544, %f1542;
	ld.global.f32 	%f1546, [%rd7+2056];
	ld.global.f32 	%f1547, [%rd9+8421376];
	fma.rn.f32 	%f1548, %f1546, %f1547, %f1545;
	ld.global.f32 	%f1549, [%rd7+2060];
	ld.global.f32 	%f1550, [%rd9+8437760];
	fma.rn.f32 	%f1551, %f1549, %f1550, %f1548;
	ld.global.f32 	%f1552, [%rd7+2064];
	ld.global.f32 	%f1553, [%rd9+8454144];
	fma.rn.f32 	%f1554, %f1552, %f1553, %f1551;
	ld.global.f32 	%f1555, [%rd7+2068];
	ld.global.f32 	%f1556, [%rd9+8470528];
	fma.rn.f32 	%f1557, %f1555, %f1556, %f1554;
	ld.global.f32 	%f1558, [%rd7+2072];
	ld.global.f32 	%f1559, [%rd9+8486912];
	fma.rn.f32 	%f1560, %f1558, %f1559, %f1557;
	ld.global.f32 	%f1561, [%rd7+2076];
	ld.global.f32 	%f1562, [%rd9+8503296];
	fma.rn.f32 	%f1563, %f1561, %f1562, %f1560;
	ld.global.f32 	%f1564, [%rd7+2080];
	ld.global.f32 	%f1565, [%rd9+8519680];
	fma.rn.f32 	%f1566, %f1564, %f1565, %f1563;
	ld.global.f32 	%f1567, [%rd7+2084];
	ld.global.f32 	%f1568, [%rd9+8536064];
	fma.rn.f32 	%f1569, %f1567, %f1568, %f1566;
	ld.global.f32 	%f1570, [%rd7+2088];
	ld.global.f32 	%f1571, [%rd9+8552448];
	fma.rn.f32 	%f1572, %f1570, %f1571, %f1569;
	ld.global.f32 	%f1573, [%rd7+2092];
	ld.global.f32 	%f1574, [%rd9+8568832];
	fma.rn.f32 	%f1575, %f1573, %f1574, %f1572;
	ld.global.f32 	%f1576, [%rd7+2096];
	ld.global.f32 	%f1577, [%rd9+8585216];
	fma.rn.f32 	%f1578, %f1576, %f1577, %f1575;
	ld.global.f32 	%f1579, [%rd7+2100];
	ld.global.f32 	%f1580, [%rd9+8601600];
	fma.rn.f32 	%f1581, %f1579, %f1580, %f1578;
	ld.global.f32 	%f1582, [%rd7+2104];
	ld.global.f32 	%f1583, [%rd9+8617984];
	fma.rn.f32 	%f1584, %f1582, %f1583, %f1581;
	ld.global.f32 	%f1585, [%rd7+2108];
	ld.global.f32 	%f1586, [%rd9+8634368];
	fma.rn.f32 	%f1587, %f1585, %f1586, %f1584;
	ld.global.f32 	%f1588, [%rd7+2112];
	ld.global.f32 	%f1589, [%rd9+8650752];
	fma.rn.f32 	%f1590, %f1588, %f1589, %f1587;
	ld.global.f32 	%f1591, [%rd7+2116];
	ld.global.f32 	%f1592, [%rd9+8667136];
	fma.rn.f32 	%f1593, %f1591, %f1592, %f1590;
	ld.global.f32 	%f1594, [%rd7+2120];
	ld.global.f32 	%f1595, [%rd9+8683520];
	fma.rn.f32 	%f1596, %f1594, %f1595, %f1593;
	ld.global.f32 	%f1597, [%rd7+2124];
	ld.global.f32 	%f1598, [%rd9+8699904];
	fma.rn.f32 	%f1599, %f1597, %f1598, %f1596;
	ld.global.f32 	%f1600, [%rd7+2128];
	ld.global.f32 	%f1601, [%rd9+8716288];
	fma.rn.f32 	%f1602, %f1600, %f1601, %f1599;
	ld.global.f32 	%f1603, [%rd7+2132];
	ld.global.f32 	%f1604, [%rd9+8732672];
	fma.rn.f32 	%f1605, %f1603, %f1604, %f1602;
	ld.global.f32 	%f1606, [%rd7+2136];
	ld.global.f32 	%f1607, [%rd9+8749056];
	fma.rn.f32 	%f1608, %f1606, %f1607, %f1605;
	ld.global.f32 	%f1609, [%rd7+2140];
	ld.global.f32 	%f1610, [%rd9+8765440];
	fma.rn.f32 	%f1611, %f1609, %f1610, %f1608;
	ld.global.f32 	%f1612, [%rd7+2144];
	ld.global.f32 	%f1613, [%rd9+8781824];
	fma.rn.f32 	%f1614, %f1612, %f1613, %f1611;
	ld.global.f32 	%f1615, [%rd7+2148];
	ld.global.f32 	%f1616, [%rd9+8798208];
	fma.rn.f32 	%f1617, %f1615, %f1616, %f1614;
	ld.global.f32 	%f1618, [%rd7+2152];
	ld.global.f32 	%f1619, [%rd9+8814592];
	fma.rn.f32 	%f1620, %f1618, %f1619, %f1617;
	ld.global.f32 	%f1621, [%rd7+2156];
	ld.global.f32 	%f1622, [%rd9+8830976];
	fma.rn.f32 	%f1623, %f1621, %f1622, %f1620;
	ld.global.f32 	%f1624, [%rd7+2160];
	ld.global.f32 	%f1625, [%rd9+8847360];
	fma.rn.f32 	%f1626, %f1624, %f1625, %f1623;
	ld.global.f32 	%f1627, [%rd7+2164];
	ld.global.f32 	%f1628, [%rd9+8863744];
	fma.rn.f32 	%f1629, %f1627, %f1628, %f1626;
	ld.global.f32 	%f1630, [%rd7+2168];
	ld.global.f32 	%f1631, [%rd9+8880128];
	fma.rn.f32 	%f1632, %f1630, %f1631, %f1629;
	ld.global.f32 	%f1633, [%rd7+2172];
	ld.global.f32 	%f1634, [%rd9+8896512];
	fma.rn.f32 	%f1635, %f1633, %f1634, %f1632;
	ld.global.f32 	%f1636, [%rd7+2176];
	ld.global.f32 	%f1637, [%rd9+8912896];
	fma.rn.f32 	%f1638, %f1636, %f1637, %f1635;
	ld.global.f32 	%f1639, [%rd7+2180];
	ld.global.f32 	%f1640, [%rd9+8929280];
	fma.rn.f32 	%f1641, %f1639, %f1640, %f1638;
	ld.global.f32 	%f1642, [%rd7+2184];
	ld.global.f32 	%f1643, [%rd9+8945664];
	fma.rn.f32 	%f1644, %f1642, %f1643, %f1641;
	ld.global.f32 	%f1645, [%rd7+2188];
	ld.global.f32 	%f1646, [%rd9+8962048];
	fma.rn.f32 	%f1647, %f1645, %f1646, %f1644;
	ld.global.f32 	%f1648, [%rd7+2192];
	ld.global.f32 	%f1649, [%rd9+8978432];
	fma.rn.f32 	%f1650, %f1648, %f1649, %f1647;
	ld.global.f32 	%f1651, [%rd7+2196];
	ld.global.f32 	%f1652, [%rd9+8994816];
	fma.rn.f32 	%f1653, %f1651, %f1652, %f1650;
	ld.global.f32 	%f1654, [%rd7+2200];
	ld.global.f32 	%f1655, [%rd9+9011200];
	fma.rn.f32 	%f1656, %f1654, %f1655, %f1653;
	ld.global.f32 	%f1657, [%rd7+2204];
	ld.global.f32 	%f1658, [%rd9+9027584];
	fma.rn.f32 	%f1659, %f1657, %f1658, %f1656;
	ld.global.f32 	%f1660, [%rd7+2208];
	ld.global.f32 	%f1661, [%rd9+9043968];
	fma.rn.f32 	%f1662, %f1660, %f1661, %f1659;
	ld.global.f32 	%f1663, [%rd7+2212];
	ld.global.f32 	%f1664, [%rd9+9060352];
	fma.rn.f32 	%f1665, %f1663, %f1664, %f1662;
	ld.global.f32 	%f1666, [%rd7+2216];
	ld.global.f32 	%f1667, [%rd9+9076736];
	fma.rn.f32 	%f1668, %f1666, %f1667, %f1665;
	ld.global.f32 	%f1669, [%rd7+2220];
	ld.global.f32 	%f1670, [%rd9+9093120];
	fma.rn.f32 	%f1671, %f1669, %f1670, %f1668;
	ld.global.f32 	%f1672, [%rd7+2224];
	ld.global.f32 	%f1673, [%rd9+9109504];
	fma.rn.f32 	%f1674, %f1672, %f1673, %f1671;
	ld.global.f32 	%f1675, [%rd7+2228];
	ld.global.f32 	%f1676, [%rd9+9125888];
	fma.rn.f32 	%f1677, %f1675, %f1676, %f1674;
	ld.global.f32 	%f1678, [%rd7+2232];
	ld.global.f32 	%f1679, [%rd9+9142272];
	fma.rn.f32 	%f1680, %f1678, %f1679, %f1677;
	ld.global.f32 	%f1681, [%rd7+2236];
	ld.global.f32 	%f1682, [%rd9+9158656];
	fma.rn.f32 	%f1683, %f1681, %f1682, %f1680;
	ld.global.f32 	%f1684, [%rd7+2240];
	ld.global.f32 	%f1685, [%rd9+9175040];
	fma.rn.f32 	%f1686, %f1684, %f1685, %f1683;
	ld.global.f32 	%f1687, [%rd7+2244];
	ld.global.f32 	%f1688, [%rd9+9191424];
	fma.rn.f32 	%f1689, %f1687, %f1688, %f1686;
	ld.global.f32 	%f1690, [%rd7+2248];
	ld.global.f32 	%f1691, [%rd9+9207808];
	fma.rn.f32 	%f1692, %f1690, %f1691, %f1689;
	ld.global.f32 	%f1693, [%rd7+2252];
	ld.global.f32 	%f1694, [%rd9+9224192];
	fma.rn.f32 	%f1695, %f1693, %f1694, %f1692;
	ld.global.f32 	%f1696, [%rd7+2256];
	ld.global.f32 	%f1697, [%rd9+9240576];
	fma.rn.f32 	%f1698, %f1696, %f1697, %f1695;
	ld.global.f32 	%f1699, [%rd7+2260];
	ld.global.f32 	%f1700, [%rd9+9256960];
	fma.rn.f32 	%f1701, %f1699, %f1700, %f1698;
	ld.global.f32 	%f1702, [%rd7+2264];
	ld.global.f32 	%f1703, [%rd9+9273344];
	fma.rn.f32 	%f1704, %f1702, %f1703, %f1701;
	ld.global.f32 	%f1705, [%rd7+2268];
	ld.global.f32 	%f1706, [%rd9+9289728];
	fma.rn.f32 	%f1707, %f1705, %f1706, %f1704;
	ld.global.f32 	%f1708, [%rd7+2272];
	ld.global.f32 	%f1709, [%rd9+9306112];
	fma.rn.f32 	%f1710, %f1708, %f1709, %f1707;
	ld.global.f32 	%f1711, [%rd7+2276];
	ld.global.f32 	%f1712, [%rd9+9322496];
	fma.rn.f32 	%f1713, %f1711, %f1712, %f1710;
	ld.global.f32 	%f1714, [%rd7+2280];
	ld.global.f32 	%f1715, [%rd9+9338880];
	fma.rn.f32 	%f1716, %f1714, %f1715, %f1713;
	ld.global.f32 	%f1717, [%rd7+2284];
	ld.global.f32 	%f1718, [%rd9+9355264];
	fma.rn.f32 	%f1719, %f1717, %f1718, %f1716;
	ld.global.f32 	%f1720, [%rd7+2288];
	ld.global.f32 	%f1721, [%rd9+9371648];
	fma.rn.f32 	%f1722, %f1720, %f1721, %f1719;
	ld.global.f32 	%f1723, [%rd7+2292];
	ld.global.f32 	%f1724, [%rd9+9388032];
	fma.rn.f32 	%f1725, %f1723, %f1724, %f1722;
	ld.global.f32 	%f1726, [%rd7+2296];
	ld.global.f32 	%f1727, [%rd9+9404416];
	fma.rn.f32 	%f1728, %f1726, %f1727, %f1725;
	ld.global.f32 	%f1729, [%rd7+2300];
	ld.global.f32 	%f1730, [%rd9+9420800];
	fma.rn.f32 	%f1731, %f1729, %f1730, %f1728;
	ld.global.f32 	%f1732, [%rd7+2304];
	ld.global.f32 	%f1733, [%rd9+9437184];
	fma.rn.f32 	%f1734, %f1732, %f1733, %f1731;
	ld.global.f32 	%f1735, [%rd7+2308];
	ld.global.f32 	%f1736, [%rd9+9453568];
	fma.rn.f32 	%f1737, %f1735, %f1736, %f1734;
	ld.global.f32 	%f1738, [%rd7+2312];
	ld.global.f32 	%f1739, [%rd9+9469952];
	fma.rn.f32 	%f1740, %f1738, %f1739, %f1737;
	ld.global.f32 	%f1741, [%rd7+2316];
	ld.global.f32 	%f1742, [%rd9+9486336];
	fma.rn.f32 	%f1743, %f1741, %f1742, %f1740;
	ld.global.f32 	%f1744, [%rd7+2320];
	ld.global.f32 	%f1745, [%rd9+9502720];
	fma.rn.f32 	%f1746, %f1744, %f1745, %f1743;
	ld.global.f32 	%f1747, [%rd7+2324];
	ld.global.f32 	%f1748, [%rd9+9519104];
	fma.rn.f32 	%f1749, %f1747, %f1748, %f1746;
	ld.global.f32 	%f1750, [%rd7+2328];
	ld.global.f32 	%f1751, [%rd9+9535488];
	fma.rn.f32 	%f1752, %f1750, %f1751, %f1749;
	ld.global.f32 	%f1753, [%rd7+2332];
	ld.global.f32 	%f1754, [%rd9+9551872];
	fma.rn.f32 	%f1755, %f1753, %f1754, %f1752;
	ld.global.f32 	%f1756, [%rd7+2336];
	ld.global.f32 	%f1757, [%rd9+9568256];
	fma.rn.f32 	%f1758, %f1756, %f1757, %f1755;
	ld.global.f32 	%f1759, [%rd7+2340];
	ld.global.f32 	%f1760, [%rd9+9584640];
	fma.rn.f32 	%f1761, %f1759, %f1760, %f1758;
	ld.global.f32 	%f1762, [%rd7+2344];
	ld.global.f32 	%f1763, [%rd9+9601024];
	fma.rn.f32 	%f1764, %f1762, %f1763, %f1761;
	ld.global.f32 	%f1765, [%rd7+2348];
	ld.global.f32 	%f1766, [%rd9+9617408];
	fma.rn.f32 	%f1767, %f1765, %f1766, %f1764;
	ld.global.f32 	%f1768, [%rd7+2352];
	ld.global.f32 	%f1769, [%rd9+9633792];
	fma.rn.f32 	%f1770, %f1768, %f1769, %f1767;
	ld.global.f32 	%f1771, [%rd7+2356];
	ld.global.f32 	%f1772, [%rd9+9650176];
	fma.rn.f32 	%f1773, %f1771, %f1772, %f1770;
	ld.global.f32 	%f1774, [%rd7+2360];
	ld.global.f32 	%f1775, [%rd9+9666560];
	fma.rn.f32 	%f1776, %f1774, %f1775, %f1773;
	ld.global.f32 	%f1777, [%rd7+2364];
	ld.global.f32 	%f1778, [%rd9+9682944];
	fma.rn.f32 	%f1779, %f1777, %f1778, %f1776;
	ld.global.f32 	%f1780, [%rd7+2368];
	ld.global.f32 	%f1781, [%rd9+9699328];
	fma.rn.f32 	%f1782, %f1780, %f1781, %f1779;
	ld.global.f32 	%f1783, [%rd7+2372];
	ld.global.f32 	%f1784, [%rd9+9715712];
	fma.rn.f32 	%f1785, %f1783, %f1784, %f1782;
	ld.global.f32 	%f1786, [%rd7+2376];
	ld.global.f32 	%f1787, [%rd9+9732096];
	fma.rn.f32 	%f1788, %f1786, %f1787, %f1785;
	ld.global.f32 	%f1789, [%rd7+2380];
	ld.global.f32 	%f1790, [%rd9+9748480];
	fma.rn.f32 	%f1791, %f1789, %f1790, %f1788;
	ld.global.f32 	%f1792, [%rd7+2384];
	ld.global.f32 	%f1793, [%rd9+9764864];
	fma.rn.f32 	%f1794, %f1792, %f1793, %f1791;
	ld.global.f32 	%f1795, [%rd7+2388];
	ld.global.f32 	%f1796, [%rd9+9781248];
	fma.rn.f32 	%f1797, %f1795, %f1796, %f1794;
	ld.global.f32 	%f1798, [%rd7+2392];
	ld.global.f32 	%f1799, [%rd9+9797632];
	fma.rn.f32 	%f1800, %f1798, %f1799, %f1797;
	ld.global.f32 	%f1801, [%rd7+2396];
	ld.global.f32 	%f1802, [%rd9+9814016];
	fma.rn.f32 	%f1803, %f1801, %f1802, %f1800;
	ld.global.f32 	%f1804, [%rd7+2400];
	ld.global.f32 	%f1805, [%rd9+9830400];
	fma.rn.f32 	%f1806, %f1804, %f1805, %f1803;
	ld.global.f32 	%f1807, [%rd7+2404];
	ld.global.f32 	%f1808, [%rd9+9846784];
	fma.rn.f32 	%f1809, %f1807, %f1808, %f1806;
	ld.global.f32 	%f1810, [%rd7+2408];
	ld.global.f32 	%f1811, [%rd9+9863168];
	fma.rn.f32 	%f1812, %f1810, %f1811, %f1809;
	ld.global.f32 	%f1813, [%rd7+2412];
	ld.global.f32 	%f1814, [%rd9+9879552];
	fma.rn.f32 	%f1815, %f1813, %f1814, %f1812;
	ld.global.f32 	%f1816, [%rd7+2416];
	ld.global.f32 	%f1817, [%rd9+9895936];
	fma.rn.f32 	%f1818, %f1816, %f1817, %f1815;
	ld.global.f32 	%f1819, [%rd7+2420];
	ld.global.f32 	%f1820, [%rd9+9912320];
	fma.rn.f32 	%f1821, %f1819, %f1820, %f1818;
	ld.global.f32 	%f1822, [%rd7+2424];
	ld.global.f32 	%f1823, [%rd9+9928704];
	fma.rn.f32 	%f1824, %f1822, %f1823, %f1821;
	ld.global.f32 	%f1825, [%rd7+2428];
	ld.global.f32 	%f1826, [%rd9+9945088];
	fma.rn.f32 	%f1827, %f1825, %f1826, %f1824;
	ld.global.f32 	%f1828, [%rd7+2432];
	ld.global.f32 	%f1829, [%rd9+9961472];
	fma.rn.f32 	%f1830, %f1828, %f1829, %f1827;
	ld.global.f32 	%f1831, [%rd7+2436];
	ld.global.f32 	%f1832, [%rd9+9977856];
	fma.rn.f32 	%f1833, %f1831, %f1832, %f1830;
	ld.global.f32 	%f1834, [%rd7+2440];
	ld.global.f32 	%f1835, [%rd9+9994240];
	fma.rn.f32 	%f1836, %f1834, %f1835, %f1833;
	ld.global.f32 	%f1837, [%rd7+2444];
	ld.global.f32 	%f1838, [%rd9+10010624];
	fma.rn.f32 	%f1839, %f1837, %f1838, %f1836;
	ld.global.f32 	%f1840, [%rd7+2448];
	ld.global.f32 	%f1841, [%rd9+10027008];
	fma.rn.f32 	%f1842, %f1840, %f1841, %f1839;
	ld.global.f32 	%f1843, [%rd7+2452];
	ld.global.f32 	%f1844, [%rd9+10043392];
	fma.rn.f32 	%f1845, %f1843, %f1844, %f1842;
	ld.global.f32 	%f1846, [%rd7+2456];
	ld.global.f32 	%f1847, [%rd9+10059776];
	fma.rn.f32 	%f1848, %f1846, %f1847, %f1845;
	ld.global.f32 	%f1849, [%rd7+2460];
	ld.global.f32 	%f1850, [%rd9+10076160];
	fma.rn.f32 	%f1851, %f1849, %f1850, %f1848;
	ld.global.f32 	%f1852, [%rd7+2464];
	ld.global.f32 	%f1853, [%rd9+10092544];
	fma.rn.f32 	%f1854, %f1852, %f1853, %f1851;
	ld.global.f32 	%f1855, [%rd7+2468];
	ld.global.f32 	%f1856, [%rd9+10108928];
	fma.rn.f32 	%f1857, %f1855, %f1856, %f1854;
	ld.global.f32 	%f1858, [%rd7+2472];
	ld.global.f32 	%f1859, [%rd9+10125312];
	fma.rn.f32 	%f1860, %f1858, %f1859, %f1857;
	ld.global.f32 	%f1861, [%rd7+2476];
	ld.global.f32 	%f1862, [%rd9+10141696];
	fma.rn.f32 	%f1863, %f1861, %f1862, %f1860;
	ld.global.f32 	%f1864, [%rd7+2480];
	ld.global.f32 	%f1865, [%rd9+10158080];
	fma.rn.f32 	%f1866, %f1864, %f1865, %f1863;
	ld.global.f32 	%f1867, [%rd7+2484];
	ld.global.f32 	%f1868, [%rd9+10174464];
	fma.rn.f32 	%f1869, %f1867, %f1868, %f1866;
	ld.global.f32 	%f1870, [%rd7+2488];
	ld.global.f32 	%f1871, [%rd9+10190848];
	fma.rn.f32 	%f1872, %f1870, %f1871, %f1869;
	ld.global.f32 	%f1873, [%rd7+2492];
	ld.global.f32 	%f1874, [%rd9+10207232];
	fma.rn.f32 	%f1875, %f1873, %f1874, %f1872;
	ld.global.f32 	%f1876, [%rd7+2496];
	ld.global.f32 	%f1877, [%rd9+10223616];
	fma.rn.f32 	%f1878, %f1876, %f1877, %f1875;
	ld.global.f32 	%f1879, [%rd7+2500];
	ld.global.f32 	%f1880, [%rd9+10240000];
	fma.rn.f32 	%f1881, %f1879, %f1880, %f1878;
	ld.global.f32 	%f1882, [%rd7+2504];
	ld.global.f32 	%f1883, [%rd9+10256384];
	fma.rn.f32 	%f1884, %f1882, %f1883, %f1881;
	ld.global.f32 	%f1885, [%rd7+2508];
	ld.global.f32 	%f1886, [%rd9+10272768];
	fma.rn.f32 	%f1887, %f1885, %f1886, %f1884;
	ld.global.f32 	%f1888, [%rd7+2512];
	ld.global.f32 	%f1889, [%rd9+10289152];
	fma.rn.f32 	%f1890, %f1888, %f1889, %f1887;
	ld.global.f32 	%f1891, [%rd7+2516];
	ld.global.f32 	%f1892, [%rd9+10305536];
	fma.rn.f32 	%f1893, %f1891, %f1892, %f1890;
	ld.global.f32 	%f1894, [%rd7+2520];
	ld.global.f32 	%f1895, [%rd9+10321920];
	fma.rn.f32 	%f1896, %f1894, %f1895, %f1893;
	ld.global.f32 	%f1897, [%rd7+2524];
	ld.global.f32 	%f1898, [%rd9+10338304];
	fma.rn.f32 	%f1899, %f1897, %f1898, %f1896;
	ld.global.f32 	%f1900, [%rd7+2528];
	ld.global.f32 	%f1901, [%rd9+10354688];
	fma.rn.f32 	%f1902, %f1900, %f1901, %f1899;
	ld.global.f32 	%f1903, [%rd7+2532];
	ld.global.f32 	%f1904, [%rd9+10371072];
	fma.rn.f32 	%f1905, %f1903, %f1904, %f1902;
	ld.global.f32 	%f1906, [%rd7+2536];
	ld.global.f32 	%f1907, [%rd9+10387456];
	fma.rn.f32 	%f1908, %f1906, %f1907, %f1905;
	ld.global.f32 	%f1909, [%rd7+2540];
	ld.global.f32 	%f1910, [%rd9+10403840];
	fma.rn.f32 	%f1911, %f1909, %f1910, %f1908;
	ld.global.f32 	%f1912, [%rd7+2544];
	ld.global.f32 	%f1913, [%rd9+10420224];
	fma.rn.f32 	%f1914, %f1912, %f1913, %f1911;
	ld.global.f32 	%f1915, [%rd7+2548];
	ld.global.f32 	%f1916, [%rd9+10436608];
	fma.rn.f32 	%f1917, %f1915, %f1916, %f1914;
	ld.global.f32 	%f1918, [%rd7+2552];
	ld.global.f32 	%f1919, [%rd9+10452992];
	fma.rn.f32 	%f1920, %f1918, %f1919, %f1917;
	ld.global.f32 	%f1921, [%rd7+2556];
	ld.global.f32 	%f1922, [%rd9+10469376];
	fma.rn.f32 	%f1923, %f1921, %f1922, %f1920;
	ld.global.f32 	%f1924, [%rd7+2560];
	ld.global.f32 	%f1925, [%rd9+10485760];
	fma.rn.f32 	%f1926, %f1924, %f1925, %f1923;
	ld.global.f32 	%f1927, [%rd7+2564];
	ld.global.f32 	%f1928, [%rd9+10502144];
	fma.rn.f32 	%f1929, %f1927, %f1928, %f1926;
	ld.global.f32 	%f1930, [%rd7+2568];
	ld.global.f32 	%f1931, [%rd9+10518528];
	fma.rn.f32 	%f1932, %f1930, %f1931, %f1929;
	ld.global.f32 	%f1933, [%rd7+2572];
	ld.global.f32 	%f1934, [%rd9+10534912];
	fma.rn.f32 	%f1935, %f1933, %f1934, %f1932;
	ld.global.f32 	%f1936, [%rd7+2576];
	ld.global.f32 	%f1937, [%rd9+10551296];
	fma.rn.f32 	%f1938, %f1936, %f1937, %f1935;
	ld.global.f32 	%f1939, [%rd7+2580];
	ld.global.f32 	%f1940, [%rd9+10567680];
	fma.rn.f32 	%f1941, %f1939, %f1940, %f1938;
	ld.global.f32 	%f1942, [%rd7+2584];
	ld.global.f32 	%f1943, [%rd9+10584064];
	fma.rn.f32 	%f1944, %f1942, %f1943, %f1941;
	ld.global.f32 	%f1945, [%rd7+2588];
	ld.global.f32 	%f1946, [%rd9+10600448];
	fma.rn.f32 	%f1947, %f1945, %f1946, %f1944;
	ld.global.f32 	%f1948, [%rd7+2592];
	ld.global.f32 	%f1949, [%rd9+10616832];
	fma.rn.f32 	%f1950, %f1948, %f1949, %f1947;
	ld.global.f32 	%f1951, [%rd7+2596];
	ld.global.f32 	%f1952, [%rd9+10633216];
	fma.rn.f32 	%f1953, %f1951, %f1952, %f1950;
	ld.global.f32 	%f1954, [%rd7+2600];
	ld.global.f32 	%f1955, [%rd9+10649600];
	fma.rn.f32 	%f1956, %f1954, %f1955, %f1953;
	ld.global.f32 	%f1957, [%rd7+2604];
	ld.global.f32 	%f1958, [%rd9+10665984];
	fma.rn.f32 	%f1959, %f1957, %f1958, %f1956;
	ld.global.f32 	%f1960, [%rd7+2608];
	ld.global.f32 	%f1961, [%rd9+10682368];
	fma.rn.f32 	%f1962, %f1960, %f1961, %f1959;
	ld.global.f32 	%f1963, [%rd7+2612];
	ld.global.f32 	%f1964, [%rd9+10698752];
	fma.rn.f32 	%f1965, %f1963, %f1964, %f1962;
	ld.global.f32 	%f1966, [%rd7+2616];
	ld.global.f32 	%f1967, [%rd9+10715136];
	fma.rn.f32 	%f1968, %f1966, %f1967, %f1965;
	ld.global.f32 	%f1969, [%rd7+2620];
	ld.global.f32 	%f1970, [%rd9+10731520];
	fma.rn.f32 	%f1971, %f1969, %f1970, %f1968;
	ld.global.f32 	%f1972, [%rd7+2624];
	ld.global.f32 	%f1973, [%rd9+10747904];
	fma.rn.f32 	%f1974, %f1972, %f1973, %f1971;
	ld.global.f32 	%f1975, [%rd7+2628];
	ld.global.f32 	%f1976, [%rd9+10764288];
	fma.rn.f32 	%f1977, %f1975, %f1976, %f1974;
	ld.global.f32 	%f1978, [%rd7+2632];
	ld.global.f32 	%f1979, [%rd9+10780672];
	fma.rn.f32 	%f1980, %f1978, %f1979, %f1977;
	ld.global.f32 	%f1981, [%rd7+2636];
	ld.global.f32 	%f1982, [%rd9+10797056];
	fma.rn.f32 	%f1983, %f1981, %f1982, %f1980;
	ld.global.f32 	%f1984, [%rd7+2640];
	ld.global.f32 	%f1985, [%rd9+10813440];
	fma.rn.f32 	%f1986, %f1984, %f1985, %f1983;
	ld.global.f32 	%f1987, [%rd7+2644];
	ld.global.f32 	%f1988, [%rd9+10829824];
	fma.rn.f32 	%f1989, %f1987, %f1988, %f1986;
	ld.global.f32 	%f1990, [%rd7+2648];
	ld.global.f32 	%f1991, [%rd9+10846208];
	fma.rn.f32 	%f1992, %f1990, %f1991, %f1989;
	ld.global.f32 	%f1993, [%rd7+2652];
	ld.global.f32 	%f1994, [%rd9+10862592];
	fma.rn.f32 	%f1995, %f1993, %f1994, %f1992;
	ld.global.f32 	%f1996, [%rd7+2656];
	ld.global.f32 	%f1997, [%rd9+10878976];
	fma.rn.f32 	%f1998, %f1996, %f1997, %f1995;
	ld.global.f32 	%f1999, [%rd7+2660];
	ld.global.f32 	%f2000, [%rd9+10895360];
	fma.rn.f32 	%f2001, %f1999, %f2000, %f1998;
	ld.global.f32 	%f2002, [%rd7+2664];
	ld.global.f32 	%f2003, [%rd9+10911744];
	fma.rn.f32 	%f2004, %f2002, %f2003, %f2001;
	ld.global.f32 	%f2005, [%rd7+2668];
	ld.global.f32 	%f2006, [%rd9+10928128];
	fma.rn.f32 	%f2007, %f2005, %f2006, %f2004;
	ld.global.f32 	%f2008, [%rd7+2672];
	ld.global.f32 	%f2009, [%rd9+10944512];
	fma.rn.f32 	%f2010, %f2008, %f2009, %f2007;
	ld.global.f32 	%f2011, [%rd7+2676];
	ld.global.f32 	%f2012, [%rd9+10960896];
	fma.rn.f32 	%f2013, %f2011, %f2012, %f2010;
	ld.global.f32 	%f2014, [%rd7+2680];
	ld.global.f32 	%f2015, [%rd9+10977280];
	fma.rn.f32 	%f2016, %f2014, %f2015, %f2013;
	ld.global.f32 	%f2017, [%rd7+2684];
	ld.global.f32 	%f2018, [%rd9+10993664];
	fma.rn.f32 	%f2019, %f2017, %f2018, %f2016;
	ld.global.f32 	%f2020, [%rd7+2688];
	ld.global.f32 	%f2021, [%rd9+11010048];
	fma.rn.f32 	%f2022, %f2020, %f2021, %f2019;
	ld.global.f32 	%f2023, [%rd7+2692];
	ld.global.f32 	%f2024, [%rd9+11026432];
	fma.rn.f32 	%f2025, %f2023, %f2024, %f2022;
	ld.global.f32 	%f2026, [%rd7+2696];
	ld.global.f32 	%f2027, [%rd9+11042816];
	fma.rn.f32 	%f2028, %f2026, %f2027, %f2025;
	ld.global.f32 	%f2029, [%rd7+2700];
	ld.global.f32 	%f2030, [%rd9+11059200];
	fma.rn.f32 	%f2031, %f2029, %f2030, %f2028;
	ld.global.f32 	%f2032, [%rd7+2704];
	ld.global.f32 	%f2033, [%rd9+11075584];
	fma.rn.f32 	%f2034, %f2032, %f2033, %f2031;
	ld.global.f32 	%f2035, [%rd7+2708];
	ld.global.f32 	%f2036, [%rd9+11091968];
	fma.rn.f32 	%f2037, %f2035, %f2036, %f2034;
	ld.global.f32 	%f2038, [%rd7+2712];
	ld.global.f32 	%f2039, [%rd9+11108352];
	fma.rn.f32 	%f2040, %f2038, %f2039, %f2037;
	ld.global.f32 	%f2041, [%rd7+2716];
	ld.global.f32 	%f2042, [%rd9+11124736];
	fma.rn.f32 	%f2043, %f2041, %f2042, %f2040;
	ld.global.f32 	%f2044, [%rd7+2720];
	ld.global.f32 	%f2045, [%rd9+11141120];
	fma.rn.f32 	%f2046, %f2044, %f2045, %f2043;
	ld.global.f32 	%f2047, [%rd7+2724];
	ld.global.f32 	%f2048, [%rd9+11157504];
	fma.rn.f32 	%f2049, %f2047, %f2048, %f2046;
	ld.global.f32 	%f2050, [%rd7+2728];
	ld.global.f32 	%f2051, [%rd9+11173888];
	fma.rn.f32 	%f2052, %f2050, %f2051, %f2049;
	ld.global.f32 	%f2053, [%rd7+2732];
	ld.global.f32 	%f2054, [%rd9+11190272];
	fma.rn.f32 	%f2055, %f2053, %f2054, %f2052;
	ld.global.f32 	%f2056, [%rd7+2736];
	ld.global.f32 	%f2057, [%rd9+11206656];
	fma.rn.f32 	%f2058, %f2056, %f2057, %f2055;
	ld.global.f32 	%f2059, [%rd7+2740];
	ld.global.f32 	%f2060, [%rd9+11223040];
	fma.rn.f32 	%f2061, %f2059, %f2060, %f2058;
	ld.global.f32 	%f2062, [%rd7+2744];
	ld.global.f32 	%f2063, [%rd9+11239424];
	fma.rn.f32 	%f2064, %f2062, %f2063, %f2061;
	ld.global.f32 	%f2065, [%rd7+2748];
	ld.global.f32 	%f2066, [%rd9+11255808];
	fma.rn.f32 	%f2067, %f2065, %f2066, %f2064;
	ld.global.f32 	%f2068, [%rd7+2752];
	ld.global.f32 	%f2069, [%rd9+11272192];
	fma.rn.f32 	%f2070, %f2068, %f2069, %f2067;
	ld.global.f32 	%f2071, [%rd7+2756];
	ld.global.f32 	%f2072, [%rd9+11288576];
	fma.rn.f32 	%f2073, %f2071, %f2072, %f2070;
	ld.global.f32 	%f2074, [%rd7+2760];
	ld.global.f32 	%f2075, [%rd9+11304960];
	fma.rn.f32 	%f2076, %f2074, %f2075, %f2073;
	ld.global.f32 	%f2077, [%rd7+2764];
	ld.global.f32 	%f2078, [%rd9+11321344];
	fma.rn.f32 	%f2079, %f2077, %f2078, %f2076;
	ld.global.f32 	%f2080, [%rd7+2768];
	ld.global.f32 	%f2081, [%rd9+11337728];
	fma.rn.f32 	%f2082, %f2080, %f2081, %f2079;
	ld.global.f32 	%f2083, [%rd7+2772];
	ld.global.f32 	%f2084, [%rd9+11354112];
	fma.rn.f32 	%f2085, %f2083, %f2084, %f2082;
	ld.global.f32 	%f2086, [%rd7+2776];
	ld.global.f32 	%f2087, [%rd9+11370496];
	fma.rn.f32 	%f2088, %f2086, %f2087, %f2085;
	ld.global.f32 	%f2089, [%rd7+2780];
	ld.global.f32 	%f2090, [%rd9+11386880];
	fma.rn.f32 	%f2091, %f2089, %f2090, %f2088;
	ld.global.f32 	%f2092, [%rd7+2784];
	ld.global.f32 	%f2093, [%rd9+11403264];
	fma.rn.f32 	%f2094, %f2092, %f2093, %f2091;
	ld.global.f32 	%f2095, [%rd7+2788];
	ld.global.f32 	%f2096, [%rd9+11419648];
	fma.rn.f32 	%f2097, %f2095, %f2096, %f2094;
	ld.global.f32 	%f2098, [%rd7+2792];
	ld.global.f32 	%f2099, [%rd9+11436032];
	fma.rn.f32 	%f2100, %f2098, %f2099, %f2097;
	ld.global.f32 	%f2101, [%rd7+2796];
	ld.global.f32 	%f2102, [%rd9+11452416];
	fma.rn.f32 	%f2103, %f2101, %f2102, %f2100;
	ld.global.f32 	%f2104, [%rd7+2800];
	ld.global.f32 	%f2105, [%rd9+11468800];
	fma.rn.f32 	%f2106, %f2104, %f2105, %f2103;
	ld.global.f32 	%f2107, [%rd7+2804];
	ld.global.f32 	%f2108, [%rd9+11485184];
	fma.rn.f32 	%f2109, %f2107, %f2108, %f2106;
	ld.global.f32 	%f2110, [%rd7+2808];
	ld.global.f32 	%f2111, [%rd9+11501568];
	fma.rn.f32 	%f2112, %f2110, %f2111, %f2109;
	ld.global.f32 	%f2113, [%rd7+2812];
	ld.global.f32 	%f2114, [%rd9+11517952];
	fma.rn.f32 	%f2115, %f2113, %f2114, %f2112;
	ld.global.f32 	%f2116, [%rd7+2816];
	ld.global.f32 	%f2117, [%rd9+11534336];
	fma.rn.f32 	%f2118, %f2116, %f2117, %f2115;
	ld.global.f32 	%f2119, [%rd7+2820];
	ld.global.f32 	%f2120, [%rd9+11550720];
	fma.rn.f32 	%f2121, %f2119, %f2120, %f2118;
	ld.global.f32 	%f2122, [%rd7+2824];
	ld.global.f32 	%f2123, [%rd9+11567104];
	fma.rn.f32 	%f2124, %f2122, %f2123, %f2121;
	ld.global.f32 	%f2125, [%rd7+2828];
	ld.global.f32 	%f2126, [%rd9+11583488];
	fma.rn.f32 	%f2127, %f2125, %f2126, %f2124;
	ld.global.f32 	%f2128, [%rd7+2832];
	ld.global.f32 	%f2129, [%rd9+11599872];
	fma.rn.f32 	%f2130, %f2128, %f2129, %f2127;
	ld.global.f32 	%f2131, [%rd7+2836];
	ld.global.f32 	%f2132, [%rd9+11616256];
	fma.rn.f32 	%f2133, %f2131, %f2132, %f2130;
	ld.global.f32 	%f2134, [%rd7+2840];
	ld.global.f32 	%f2135, [%rd9+11632640];
	fma.rn.f32 	%f2136, %f2134, %f2135, %f2133;
	ld.global.f32 	%f2137, [%rd7+2844];
	ld.global.f32 	%f2138, [%rd9+11649024];
	fma.rn.f32 	%f2139, %f2137, %f2138, %f2136;
	ld.global.f32 	%f2140, [%rd7+2848];
	ld.global.f32 	%f2141, [%rd9+11665408];
	fma.rn.f32 	%f2142, %f2140, %f2141, %f2139;
	ld.global.f32 	%f2143, [%rd7+2852];
	ld.global.f32 	%f2144, [%rd9+11681792];
	fma.rn.f32 	%f2145, %f2143, %f2144, %f2142;
	ld.global.f32 	%f2146, [%rd7+2856];
	ld.global.f32 	%f2147, [%rd9+11698176];
	fma.rn.f32 	%f2148, %f2146, %f2147, %f2145;
	ld.global.f32 	%f2149, [%rd7+2860];
	ld.global.f32 	%f2150, [%rd9+11714560];
	fma.rn.f32 	%f2151, %f2149, %f2150, %f2148;
	ld.global.f32 	%f2152, [%rd7+2864];
	ld.global.f32 	%f2153, [%rd9+11730944];
	fma.rn.f32 	%f2154, %f2152, %f2153, %f2151;
	ld.global.f32 	%f2155, [%rd7+2868];
	ld.global.f32 	%f2156, [%rd9+11747328];
	fma.rn.f32 	%f2157, %f2155, %f2156, %f2154;
	ld.global.f32 	%f2158, [%rd7+2872];
	ld.global.f32 	%f2159, [%rd9+11763712];
	fma.rn.f32 	%f2160, %f2158, %f2159, %f2157;
	ld.global.f32 	%f2161, [%rd7+2876];
	ld.global.f32 	%f2162, [%rd9+11780096];
	fma.rn.f32 	%f2163, %f2161, %f2162, %f2160;
	ld.global.f32 	%f2164, [%rd7+2880];
	ld.global.f32 	%f2165, [%rd9+11796480];
	fma.rn.f32 	%f2166, %f2164, %f2165, %f2163;
	ld.global.f32 	%f2167, [%rd7+2884];
	ld.global.f32 	%f2168, [%rd9+11812864];
	fma.rn.f32 	%f2169, %f2167, %f2168, %f2166;
	ld.global.f32 	%f2170, [%rd7+2888];
	ld.global.f32 	%f2171, [%rd9+11829248];
	fma.rn.f32 	%f2172, %f2170, %f2171, %f2169;
	ld.global.f32 	%f2173, [%rd7+2892];
	ld.global.f32 	%f2174, [%rd9+11845632];
	fma.rn.f32 	%f2175, %f2173, %f2174, %f2172;
	ld.global.f32 	%f2176, [%rd7+2896];
	ld.global.f32 	%f2177, [%rd9+11862016];
	fma.rn.f32 	%f2178, %f2176, %f2177, %f2175;
	ld.global.f32 	%f2179, [%rd7+2900];
	ld.global.f32 	%f2180, [%rd9+11878400];
	fma.rn.f32 	%f2181, %f2179, %f2180, %f2178;
	ld.global.f32 	%f2182, [%rd7+2904];
	ld.global.f32 	%f2183, [%rd9+11894784];
	fma.rn.f32 	%f2184, %f2182, %f2183, %f2181;
	ld.global.f32 	%f2185, [%rd7+2908];
	ld.global.f32 	%f2186, [%rd9+11911168];
	fma.rn.f32 	%f2187, %f2185, %f2186, %f2184;
	ld.global.f32 	%f2188, [%rd7+2912];
	ld.global.f32 	%f2189, [%rd9+11927552];
	fma.rn.f32 	%f2190, %f2188, %f2189, %f2187;
	ld.global.f32 	%f2191, [%rd7+2916];
	ld.global.f32 	%f2192, [%rd9+11943936];
	fma.rn.f32 	%f2193, %f2191, %f2192, %f2190;
	ld.global.f32 	%f2194, [%rd7+2920];
	ld.global.f32 	%f2195, [%rd9+11960320];
	fma.rn.f32 	%f2196, %f2194, %f2195, %f2193;
	ld.global.f32 	%f2197, [%rd7+2924];
	ld.global.f32 	%f2198, [%rd9+11976704];
	fma.rn.f32 	%f2199, %f2197, %f2198, %f2196;
	ld.global.f32 	%f2200, [%rd7+2928];
	ld.global.f32 	%f2201, [%rd9+11993088];
	fma.rn.f32 	%f2202, %f2200, %f2201, %f2199;
	ld.global.f32 	%f2203, [%rd7+2932];
	ld.global.f32 	%f2204, [%rd9+12009472];
	fma.rn.f32 	%f2205, %f2203, %f2204, %f2202;
	ld.global.f32 	%f2206, [%rd7+2936];
	ld.global.f32 	%f2207, [%rd9+12025856];
	fma.rn.f32 	%f2208, %f2206, %f2207, %f2205;
	ld.global.f32 	%f2209, [%rd7+2940];
	ld.global.f32 	%f2210, [%rd9+12042240];
	fma.rn.f32 	%f2211, %f2209, %f2210, %f2208;
	ld.global.f32 	%f2212, [%rd7+2944];
	ld.global.f32 	%f2213, [%rd9+12058624];
	fma.rn.f32 	%f2214, %f2212, %f2213, %f2211;
	ld.global.f32 	%f2215, [%rd7+2948];
	ld.global.f32 	%f2216, [%rd9+12075008];
	fma.rn.f32 	%f2217, %f2215, %f2216, %f2214;
	ld.global.f32 	%f2218, [%rd7+2952];
	ld.global.f32 	%f2219, [%rd9+12091392];
	fma.rn.f32 	%f2220, %f2218, %f2219, %f2217;
	ld.global.f32 	%f2221, [%rd7+2956];
	ld.global.f32 	%f2222, [%rd9+12107776];
	fma.rn.f32 	%f2223, %f2221, %f2222, %f2220;
	ld.global.f32 	%f2224, [%rd7+2960];
	ld.global.f32 	%f2225, [%rd9+12124160];
	fma.rn.f32 	%f2226, %f2224, %f2225, %f2223;
	ld.global.f32 	%f2227, [%rd7+2964];
	ld.global.f32 	%f2228, [%rd9+12140544];
	fma.rn.f32 	%f2229, %f2227, %f2228, %f2226;
	ld.global.f32 	%f2230, [%rd7+2968];
	ld.global.f32 	%f2231, [%rd9+12156928];
	fma.rn.f32 	%f2232, %f2230, %f2231, %f2229;
	ld.global.f32 	%f2233, [%rd7+2972];
	ld.global.f32 	%f2234, [%rd9+12173312];
	fma.rn.f32 	%f2235, %f2233, %f2234, %f2232;
	ld.global.f32 	%f2236, [%rd7+2976];
	ld.global.f32 	%f2237, [%rd9+12189696];
	fma.rn.f32 	%f2238, %f2236, %f2237, %f2235;
	ld.global.f32 	%f2239, [%rd7+2980];
	ld.global.f32 	%f2240, [%rd9+12206080];
	fma.rn.f32 	%f2241, %f2239, %f2240, %f2238;
	ld.global.f32 	%f2242, [%rd7+2984];
	ld.global.f32 	%f2243, [%rd9+12222464];
	fma.rn.f32 	%f2244, %f2242, %f2243, %f2241;
	ld.global.f32 	%f2245, [%rd7+2988];
	ld.global.f32 	%f2246, [%rd9+12238848];
	fma.rn.f32 	%f2247, %f2245, %f2246, %f2244;
	ld.global.f32 	%f2248, [%rd7+2992];
	ld.global.f32 	%f2249, [%rd9+12255232];
	fma.rn.f32 	%f2250, %f2248, %f2249, %f2247;
	ld.global.f32 	%f2251, [%rd7+2996];
	ld.global.f32 	%f2252, [%rd9+12271616];
	fma.rn.f32 	%f2253, %f2251, %f2252, %f2250;
	ld.global.f32 	%f2254, [%rd7+3000];
	ld.global.f32 	%f2255, [%rd9+12288000];
	fma.rn.f32 	%f2256, %f2254, %f2255, %f2253;
	ld.global.f32 	%f2257, [%rd7+3004];
	ld.global.f32 	%f2258, [%rd9+12304384];
	fma.rn.f32 	%f2259, %f2257, %f2258, %f2256;
	ld.global.f32 	%f2260, [%rd7+3008];
	ld.global.f32 	%f2261, [%rd9+12320768];
	fma.rn.f32 	%f2262, %f2260, %f2261, %f2259;
	ld.global.f32 	%f2263, [%rd7+3012];
	ld.global.f32 	%f2264, [%rd9+12337152];
	fma.rn.f32 	%f2265, %f2263, %f2264, %f2262;
	ld.global.f32 	%f2266, [%rd7+3016];
	ld.global.f32 	%f2267, [%rd9+12353536];
	fma.rn.f32 	%f2268, %f2266, %f2267, %f2265;
	ld.global.f32 	%f2269, [%rd7+3020];
	ld.global.f32 	%f2270, [%rd9+12369920];
	fma.rn.f32 	%f2271, %f2269, %f2270, %f2268;
	ld.global.f32 	%f2272, [%rd7+3024];
	ld.global.f32 	%f2273, [%rd9+12386304];
	fma.rn.f32 	%f2274, %f2272, %f2273, %f2271;
	ld.global.f32 	%f2275, [%rd7+3028];
	ld.global.f32 	%f2276, [%rd9+12402688];
	fma.rn.f32 	%f2277, %f2275, %f2276, %f2274;
	ld.global.f32 	%f2278, [%rd7+3032];
	ld.global.f32 	%f2279, [%rd9+12419072];
	fma.rn.f32 	%f2280, %f2278, %f2279, %f2277;
	ld.global.f32 	%f2281, [%rd7+3036];
	ld.global.f32 	%f2282, [%rd9+12435456];
	fma.rn.f32 	%f2283, %f2281, %f2282, %f2280;
	ld.global.f32 	%f2284, [%rd7+3040];
	ld.global.f32 	%f2285, [%rd9+12451840];
	fma.rn.f32 	%f2286, %f2284, %f2285, %f2283;
	ld.global.f32 	%f2287, [%rd7+3044];
	ld.global.f32 	%f2288, [%rd9+12468224];
	fma.rn.f32 	%f2289, %f2287, %f2288, %f2286;
	ld.global.f32 	%f2290, [%rd7+3048];
	ld.global.f32 	%f2291, [%rd9+12484608];
	fma.rn.f32 	%f2292, %f2290, %f2291, %f2289;
	ld.global.f32 	%f2293, [%rd7+3052];
	ld.global.f32 	%f2294, [%rd9+12500992];
	fma.rn.f32 	%f2295, %f2293, %f2294, %f2292;
	ld.global.f32 	%f2296, [%rd7+3056];
	ld.global.f32 	%f2297, [%rd9+12517376];
	fma.rn.f32 	%f2298, %f2296, %f2297, %f2295;
	ld.global.f32 	%f2299, [%rd7+3060];
	ld.global.f32 	%f2300, [%rd9+12533760];
	fma.rn.f32 	%f2301, %f2299, %f2300, %f2298;
	ld.global.f32 	%f2302, [%rd7+3064];
	ld.global.f32 	%f2303, [%rd9+12550144];
	fma.rn.f32 	%f2304, %f2302, %f2303, %f2301;
	ld.global.f32 	%f2305, [%rd7+3068];
	ld.global.f32 	%f2306, [%rd9+12566528];
	fma.rn.f32 	%f2307, %f2305, %f2306, %f2304;
	ld.global.f32 	%f2308, [%rd7+3072];
	ld.global.f32 	%f2309, [%rd9+12582912];
	fma.rn.f32 	%f2310, %f2308, %f2309, %f2307;
	ld.global.f32 	%f2311, [%rd7+3076];
	ld.global.f32 	%f2312, [%rd9+12599296];
	fma.rn.f32 	%f2313, %f2311, %f2312, %f2310;
	ld.global.f32 	%f2314, [%rd7+3080];
	ld.global.f32 	%f2315, [%rd9+12615680];
	fma.rn.f32 	%f2316, %f2314, %f2315, %f2313;
	ld.global.f32 	%f2317, [%rd7+3084];
	ld.global.f32 	%f2318, [%rd9+12632064];
	fma.rn.f32 	%f2319, %f2317, %f2318, %f2316;
	ld.global.f32 	%f2320, [%rd7+3088];
	ld.global.f32 	%f2321, [%rd9+12648448];
	fma.rn.f32 	%f2322, %f2320, %f2321, %f2319;
	ld.global.f32 	%f2323, [%rd7+3092];
	ld.global.f32 	%f2324, [%rd9+12664832];
	fma.rn.f32 	%f2325, %f2323, %f2324, %f2322;
	ld.global.f32 	%f2326, [%rd7+3096];
	ld.global.f32 	%f2327, [%rd9+12681216];
	fma.rn.f32 	%f2328, %f2326, %f2327, %f2325;
	ld.global.f32 	%f2329, [%rd7+3100];
	ld.global.f32 	%f2330, [%rd9+12697600];
	fma.rn.f32 	%f2331, %f2329, %f2330, %f2328;
	ld.global.f32 	%f2332, [%rd7+3104];
	ld.global.f32 	%f2333, [%rd9+12713984];
	fma.rn.f32 	%f2334, %f2332, %f2333, %f2331;
	ld.global.f32 	%f2335, [%rd7+3108];
	ld.global.f32 	%f2336, [%rd9+12730368];
	fma.rn.f32 	%f2337, %f2335, %f2336, %f2334;
	ld.global.f32 	%f2338, [%rd7+3112];
	ld.global.f32 	%f2339, [%rd9+12746752];
	fma.rn.f32 	%f2340, %f2338, %f2339, %f2337;
	ld.global.f32 	%f2341, [%rd7+3116];
	ld.global.f32 	%f2342, [%rd9+12763136];
	fma.rn.f32 	%f2343, %f2341, %f2342, %f2340;
	ld.global.f32 	%f2344, [%rd7+3120];
	ld.global.f32 	%f2345, [%rd9+12779520];
	fma.rn.f32 	%f2346, %f2344, %f2345, %f2343;
	ld.global.f32 	%f2347, [%rd7+3124];
	ld.global.f32 	%f2348, [%rd9+12795904];
	fma.rn.f32 	%f2349, %f2347, %f2348, %f2346;
	ld.global.f32 	%f2350, [%rd7+3128];
	ld.global.f32 	%f2351, [%rd9+12812288];
	fma.rn.f32 	%f2352, %f2350, %f2351, %f2349;
	ld.global.f32 	%f2353, [%rd7+3132];
	ld.global.f32 	%f2354, [%rd9+12828672];
	fma.rn.f32 	%f2355, %f2353, %f2354, %f2352;
	ld.global.f32 	%f2356, [%rd7+3136];
	ld.global.f32 	%f2357, [%rd9+12845056];
	fma.rn.f32 	%f2358, %f2356, %f2357, %f2355;
	ld.global.f32 	%f2359, [%rd7+3140];
	ld.global.f32 	%f2360, [%rd9+12861440];
	fma.rn.f32 	%f2361, %f2359, %f2360, %f2358;
	ld.global.f32 	%f2362, [%rd7+3144];
	ld.global.f32 	%f2363, [%rd9+12877824];
	fma.rn.f32 	%f2364, %f2362, %f2363, %f2361;
	ld.global.f32 	%f2365, [%rd7+3148];
	ld.global.f32 	%f2366, [%rd9+12894208];
	fma.rn.f32 	%f2367, %f2365, %f2366, %f2364;
	ld.global.f32 	%f2368, [%rd7+3152];
	ld.global.f32 	%f2369, [%rd9+12910592];
	fma.rn.f32 	%f2370, %f2368, %f2369, %f2367;
	ld.global.f32 	%f2371, [%rd7+3156];
	ld.global.f32 	%f2372, [%rd9+12926976];
	fma.rn.f32 	%f2373, %f2371, %f2372, %f2370;
	ld.global.f32 	%f2374, [%rd7+3160];
	ld.global.f32 	%f2375, [%rd9+12943360];
	fma.rn.f32 	%f2376, %f2374, %f2375, %f2373;
	ld.global.f32 	%f2377, [%rd7+3164];
	ld.global.f32 	%f2378, [%rd9+12959744];
	fma.rn.f32 	%f2379, %f2377, %f2378, %f2376;
	ld.global.f32 	%f2380, [%rd7+3168];
	ld.global.f32 	%f2381, [%rd9+12976128];
	fma.rn.f32 	%f2382, %f2380, %f2381, %f2379;
	ld.global.f32 	%f2383, [%rd7+3172];
	ld.global.f32 	%f2384, [%rd9+12992512];
	fma.rn.f32 	%f2385, %f2383, %f2384, %f2382;
	ld.global.f32 	%f2386, [%rd7+3176];
	ld.global.f32 	%f2387, [%rd9+13008896];
	fma.rn.f32 	%f2388, %f2386, %f2387, %f2385;
	ld.global.f32 	%f2389, [%rd7+3180];
	ld.global.f32 	%f2390, [%rd9+13025280];
	fma.rn.f32 	%f2391, %f2389, %f2390, %f2388;
	ld.global.f32 	%f2392, [%rd7+3184];
	ld.global.f32 	%f2393, [%rd9+13041664];
	fma.rn.f32 	%f2394, %f2392, %f2393, %f2391;
	ld.global.f32 	%f2395, [%rd7+3188];
	ld.global.f32 	%f2396, [%rd9+13058048];
	fma.rn.f32 	%f2397, %f2395, %f2396, %f2394;
	ld.global.f32 	%f2398, [%rd7+3192];
	ld.global.f32 	%f2399, [%rd9+13074432];
	fma.rn.f32 	%f2400, %f2398, %f2399, %f2397;
	ld.global.f32 	%f2401, [%rd7+3196];
	ld.global.f32 	%f2402, [%rd9+13090816];
	fma.rn.f32 	%f2403, %f2401, %f2402, %f2400;
	ld.global.f32 	%f2404, [%rd7+3200];
	ld.global.f32 	%f2405, [%rd9+13107200];
	fma.rn.f32 	%f2406, %f2404, %f2405, %f2403;
	ld.global.f32 	%f2407, [%rd7+3204];
	ld.global.f32 	%f2408, [%rd9+13123584];
	fma.rn.f32 	%f2409, %f2407, %f2408, %f2406;
	ld.global.f32 	%f2410, [%rd7+3208];
	ld.global.f32 	%f2411, [%rd9+13139968];
	fma.rn.f32 	%f2412, %f2410, %f2411, %f2409;
	ld.global.f32 	%f2413, [%rd7+3212];
	ld.global.f32 	%f2414, [%rd9+13156352];
	fma.rn.f32 	%f2415, %f2413, %f2414, %f2412;
	ld.global.f32 	%f2416, [%rd7+3216];
	ld.global.f32 	%f2417, [%rd9+13172736];
	fma.rn.f32 	%f2418, %f2416, %f2417, %f2415;
	ld.global.f32 	%f2419, [%rd7+3220];
	ld.global.f32 	%f2420, [%rd9+13189120];
	fma.rn.f32 	%f2421, %f2419, %f2420, %f2418;
	ld.global.f32 	%f2422, [%rd7+3224];
	ld.global.f32 	%f2423, [%rd9+13205504];
	fma.rn.f32 	%f2424, %f2422, %f2423, %f2421;
	ld.global.f32 	%f2425, [%rd7+3228];
	ld.global.f32 	%f2426, [%rd9+13221888];
	fma.rn.f32 	%f2427, %f2425, %f2426, %f2424;
	ld.global.f32 	%f2428, [%rd7+3232];
	ld.global.f32 	%f2429, [%rd9+13238272];
	fma.rn.f32 	%f2430, %f2428, %f2429, %f2427;
	ld.global.f32 	%f2431, [%rd7+3236];
	ld.global.f32 	%f2432, [%rd9+13254656];
	fma.rn.f32 	%f2433, %f2431, %f2432, %f2430;
	ld.global.f32 	%f2434, [%rd7+3240];
	ld.global.f32 	%f2435, [%rd9+13271040];
	fma.rn.f32 	%f2436, %f2434, %f2435, %f2433;
	ld.global.f32 	%f2437, [%rd7+3244];
	ld.global.f32 	%f2438, [%rd9+13287424];
	fma.rn.f32 	%f2439, %f2437, %f2438, %f2436;
	ld.global.f32 	%f2440, [%rd7+3248];
	ld.global.f32 	%f2441, [%rd9+13303808];
	fma.rn.f32 	%f2442, %f2440, %f2441, %f2439;
	ld.global.f32 	%f2443, [%rd7+3252];
	ld.global.f32 	%f2444, [%rd9+13320192];
	fma.rn.f32 	%f2445, %f2443, %f2444, %f2442;
	ld.global.f32 	%f2446, [%rd7+3256];
	ld.global.f32 	%f2447, [%rd9+13336576];
	fma.rn.f32 	%f2448, %f2446, %f2447, %f2445;
	ld.global.f32 	%f2449, [%rd7+3260];
	ld.global.f32 	%f2450, [%rd9+13352960];
	fma.rn.f32 	%f2451, %f2449, %f2450, %f2448;
	ld.global.f32 	%f2452, [%rd7+3264];
	ld.global.f32 	%f2453, [%rd9+13369344];
	fma.rn.f32 	%f2454, %f2452, %f2453, %f2451;
	ld.global.f32 	%f2455, [%rd7+3268];
	ld.global.f32 	%f2456, [%rd9+13385728];
	fma.rn.f32 	%f2457, %f2455, %f2456, %f2454;
	ld.global.f32 	%f2458, [%rd7+3272];
	ld.global.f32 	%f2459, [%rd9+13402112];
	fma.rn.f32 	%f2460, %f2458, %f2459, %f2457;
	ld.global.f32 	%f2461, [%rd7+3276];
	ld.global.f32 	%f2462, [%rd9+13418496];
	fma.rn.f32 	%f2463, %f2461, %f2462, %f2460;
	ld.global.f32 	%f2464, [%rd7+3280];
	ld.global.f32 	%f2465, [%rd9+13434880];
	fma.rn.f32 	%f2466, %f2464, %f2465, %f2463;
	ld.global.f32 	%f2467, [%rd7+3284];
	ld.global.f32 	%f2468, [%rd9+13451264];
	fma.rn.f32 	%f2469, %f2467, %f2468, %f2466;
	ld.global.f32 	%f2470, [%rd7+3288];
	ld.global.f32 	%f2471, [%rd9+13467648];
	fma.rn.f32 	%f2472, %f2470, %f2471, %f2469;
	ld.global.f32 	%f2473, [%rd7+3292];
	ld.global.f32 	%f2474, [%rd9+13484032];
	fma.rn.f32 	%f2475, %f2473, %f2474, %f2472;
	ld.global.f32 	%f2476, [%rd7+3296];
	ld.global.f32 	%f2477, [%rd9+13500416];
	fma.rn.f32 	%f2478, %f2476, %f2477, %f2475;
	ld.global.f32 	%f2479, [%rd7+3300];
	ld.global.f32 	%f2480, [%rd9+13516800];
	fma.rn.f32 	%f2481, %f2479, %f2480, %f2478;
	ld.global.f32 	%f2482, [%rd7+3304];
	ld.global.f32 	%f2483, [%rd9+13533184];
	fma.rn.f32 	%f2484, %f2482, %f2483, %f2481;
	ld.global.f32 	%f2485, [%rd7+3308];
	ld.global.f32 	%f2486, [%rd9+13549568];
	fma.rn.f32 	%f2487, %f2485, %f2486, %f2484;
	ld.global.f32 	%f2488, [%rd7+3312];
	ld.global.f32 	%f2489, [%rd9+13565952];
	fma.rn.f32 	%f2490, %f2488, %f2489, %f2487;
	ld.global.f32 	%f2491, [%rd7+3316];
	ld.global.f32 	%f2492, [%rd9+13582336];
	fma.rn.f32 	%f2493, %f2491, %f2492, %f2490;
	ld.global.f32 	%f2494, [%rd7+3320];
	ld.global.f32 	%f2495, [%rd9+13598720];
	fma.rn.f32 	%f2496, %f2494, %f2495, %f2493;
	ld.global.f32 	%f2497, [%rd7+3324];
	ld.global.f32 	%f2498, [%rd9+13615104];
	fma.rn.f32 	%f2499, %f2497, %f2498, %f2496;
	ld.global.f32 	%f2500, [%rd7+3328];
	ld.global.f32 	%f2501, [%rd9+13631488];
	fma.rn.f32 	%f2502, %f2500, %f2501, %f2499;
	ld.global.f32 	%f2503, [%rd7+3332];
	ld.global.f32 	%f2504, [%rd9+13647872];
	fma.rn.f32 	%f2505, %f2503, %f2504, %f2502;
	ld.global.f32 	%f2506, [%rd7+3336];
	ld.global.f32 	%f2507, [%rd9+13664256];
	fma.rn.f32 	%f2508, %f2506, %f2507, %f2505;
	ld.global.f32 	%f2509, [%rd7+3340];
	ld.global.f32 	%f2510, [%rd9+13680640];
	fma.rn.f32 	%f2511, %f2509, %f2510, %f2508;
	ld.global.f32 	%f2512, [%rd7+3344];
	ld.global.f32 	%f2513, [%rd9+13697024];
	fma.rn.f32 	%f2514, %f2512, %f2513, %f2511;
	ld.global.f32 	%f2515, [%rd7+3348];
	ld.global.f32 	%f2516, [%rd9+13713408];
	fma.rn.f32 	%f2517, %f2515, %f2516, %f2514;
	ld.global.f32 	%f2518, [%rd7+3352];
	ld.global.f32 	%f2519, [%rd9+13729792];
	fma.rn.f32 	%f2520, %f2518, %f2519, %f2517;
	ld.global.f32 	%f2521, [%rd7+3356];
	ld.global.f32 	%f2522, [%rd9+13746176];
	fma.rn.f32 	%f2523, %f2521, %f2522, %f2520;
	ld.global.f32 	%f2524, [%rd7+3360];
	ld.global.f32 	%f2525, [%rd9+13762560];
	fma.rn.f32 	%f2526, %f2524, %f2525, %f2523;
	ld.global.f32 	%f2527, [%rd7+3364];
	ld.global.f32 	%f2528, [%rd9+13778944];
	fma.rn.f32 	%f2529, %f2527, %f2528, %f2526;
	ld.global.f32 	%f2530, [%rd7+3368];
	ld.global.f32 	%f2531, [%rd9+13795328];
	fma.rn.f32 	%f2532, %f2530, %f2531, %f2529;
	ld.global.f32 	%f2533, [%rd7+3372];
	ld.global.f32 	%f2534, [%rd9+13811712];
	fma.rn.f32 	%f2535, %f2533, %f2534, %f2532;
	ld.global.f32 	%f2536, [%rd7+3376];
	ld.global.f32 	%f2537, [%rd9+13828096];
	fma.rn.f32 	%f2538, %f2536, %f2537, %f2535;
	ld.global.f32 	%f2539, [%rd7+3380];
	ld.global.f32 	%f2540, [%rd9+13844480];
	fma.rn.f32 	%f2541, %f2539, %f2540, %f2538;
	ld.global.f32 	%f2542, [%rd7+3384];
	ld.global.f32 	%f2543, [%rd9+13860864];
	fma.rn.f32 	%f2544, %f2542, %f2543, %f2541;
	ld.global.f32 	%f2545, [%rd7+3388];
	ld.global.f32 	%f2546, [%rd9+13877248];
	fma.rn.f32 	%f2547, %f2545, %f2546, %f2544;
	ld.global.f32 	%f2548, [%rd7+3392];
	ld.global.f32 	%f2549, [%rd9+13893632];
	fma.rn.f32 	%f2550, %f2548, %f2549, %f2547;
	ld.global.f32 	%f2551, [%rd7+3396];
	ld.global.f32 	%f2552, [%rd9+13910016];
	fma.rn.f32 	%f2553, %f2551, %f2552, %f2550;
	ld.global.f32 	%f2554, [%rd7+3400];
	ld.global.f32 	%f2555, [%rd9+13926400];
	fma.rn.f32 	%f2556, %f2554, %f2555, %f2553;
	ld.global.f32 	%f2557, [%rd7+3404];
	ld.global.f32 	%f2558, [%rd9+13942784];
	fma.rn.f32 	%f2559, %f2557, %f2558, %f2556;
	ld.global.f32 	%f2560, [%rd7+3408];
	ld.global.f32 	%f2561, [%rd9+13959168];
	fma.rn.f32 	%f2562, %f2560, %f2561, %f2559;
	ld.global.f32 	%f2563, [%rd7+3412];
	ld.global.f32 	%f2564, [%rd9+13975552];
	fma.rn.f32 	%f2565, %f2563, %f2564, %f2562;
	ld.global.f32 	%f2566, [%rd7+3416];
	ld.global.f32 	%f2567, [%rd9+13991936];
	fma.rn.f32 	%f2568, %f2566, %f2567, %f2565;
	ld.global.f32 	%f2569, [%rd7+3420];
	ld.global.f32 	%f2570, [%rd9+14008320];
	fma.rn.f32 	%f2571, %f2569, %f2570, %f2568;
	ld.global.f32 	%f2572, [%rd7+3424];
	ld.global.f32 	%f2573, [%rd9+14024704];
	fma.rn.f32 	%f2574, %f2572, %f2573, %f2571;
	ld.global.f32 	%f2575, [%rd7+3428];
	ld.global.f32 	%f2576, [%rd9+14041088];
	fma.rn.f32 	%f2577, %f2575, %f2576, %f2574;
	ld.global.f32 	%f2578, [%rd7+3432];
	ld.global.f32 	%f2579, [%rd9+14057472];
	fma.rn.f32 	%f2580, %f2578, %f2579, %f2577;
	ld.global.f32 	%f2581, [%rd7+3436];
	ld.global.f32 	%f2582, [%rd9+14073856];
	fma.rn.f32 	%f2583, %f2581, %f2582, %f2580;
	ld.global.f32 	%f2584, [%rd7+3440];
	ld.global.f32 	%f2585, [%rd9+14090240];
	fma.rn.f32 	%f2586, %f2584, %f2585, %f2583;
	ld.global.f32 	%f2587, [%rd7+3444];
	ld.global.f32 	%f2588, [%rd9+14106624];
	fma.rn.f32 	%f2589, %f2587, %f2588, %f2586;
	ld.global.f32 	%f2590, [%rd7+3448];
	ld.global.f32 	%f2591, [%rd9+14123008];
	fma.rn.f32 	%f2592, %f2590, %f2591, %f2589;
	ld.global.f32 	%f2593, [%rd7+3452];
	ld.global.f32 	%f2594, [%rd9+14139392];
	fma.rn.f32 	%f2595, %f2593, %f2594, %f2592;
	ld.global.f32 	%f2596, [%rd7+3456];
	ld.global.f32 	%f2597, [%rd9+14155776];
	fma.rn.f32 	%f2598, %f2596, %f2597, %f2595;
	ld.global.f32 	%f2599, [%rd7+3460];
	ld.global.f32 	%f2600, [%rd9+14172160];
	fma.rn.f32 	%f2601, %f2599, %f2600, %f2598;
	ld.global.f32 	%f2602, [%rd7+3464];
	ld.global.f32 	%f2603, [%rd9+14188544];
	fma.rn.f32 	%f2604, %f2602, %f2603, %f2601;
	ld.global.f32 	%f2605, [%rd7+3468];
	ld.global.f32 	%f2606, [%rd9+14204928];
	fma.rn.f32 	%f2607, %f2605, %f2606, %f2604;
	ld.global.f32 	%f2608, [%rd7+3472];
	ld.global.f32 	%f2609, [%rd9+14221312];
	fma.rn.f32 	%f2610, %f2608, %f2609, %f2607;
	ld.global.f32 	%f2611, [%rd7+3476];
	ld.global.f32 	%f2612, [%rd9+14237696];
	fma.rn.f32 	%f2613, %f2611, %f2612, %f2610;
	ld.global.f32 	%f2614, [%rd7+3480];
	ld.global.f32 	%f2615, [%rd9+14254080];
	fma.rn.f32 	%f2616, %f2614, %f2615, %f2613;
	ld.global.f32 	%f2617, [%rd7+3484];
	ld.global.f32 	%f2618, [%rd9+14270464];
	fma.rn.f32 	%f2619, %f2617, %f2618, %f2616;
	ld.global.f32 	%f2620, [%rd7+3488];
	ld.global.f32 	%f2621, [%rd9+14286848];
	fma.rn.f32 	%f2622, %f2620, %f2621, %f2619;
	ld.global.f32 	%f2623, [%rd7+3492];
	ld.global.f32 	%f2624, [%rd9+14303232];
	fma.rn.f32 	%f2625, %f2623, %f2624, %f2622;
	ld.global.f32 	%f2626, [%rd7+3496];
	ld.global.f32 	%f2627, [%rd9+14319616];
	fma.rn.f32 	%f2628, %f2626, %f2627, %f2625;
	ld.global.f32 	%f2629, [%rd7+3500];
	ld.global.f32 	%f2630, [%rd9+14336000];
	fma.rn.f32 	%f2631, %f2629, %f2630, %f2628;
	ld.global.f32 	%f2632, [%rd7+3504];
	ld.global.f32 	%f2633, [%rd9+14352384];
	fma.rn.f32 	%f2634, %f2632, %f2633, %f2631;
	ld.global.f32 	%f2635, [%rd7+3508];
	ld.global.f32 	%f2636, [%rd9+14368768];
	fma.rn.f32 	%f2637, %f2635, %f2636, %f2634;
	ld.global.f32 	%f2638, [%rd7+3512];
	ld.global.f32 	%f2639, [%rd9+14385152];
	fma.rn.f32 	%f2640, %f2638, %f2639, %f2637;
	ld.global.f32 	%f2641, [%rd7+3516];
	ld.global.f32 	%f2642, [%rd9+14401536];
	fma.rn.f32 	%f2643, %f2641, %f2642, %f2640;
	ld.global.f32 	%f2644, [%rd7+3520];
	ld.global.f32 	%f2645, [%rd9+14417920];
	fma.rn.f32 	%f2646, %f2644, %f2645, %f2643;
	ld.global.f32 	%f2647, [%rd7+3524];
	ld.global.f32 	%f2648, [%rd9+14434304];
	fma.rn.f32 	%f2649, %f2647, %f2648, %f2646;
	ld.global.f32 	%f2650, [%rd7+3528];
	ld.global.f32 	%f2651, [%rd9+14450688];
	fma.rn.f32 	%f2652, %f2650, %f2651, %f2649;
	ld.global.f32 	%f2653, [%rd7+3532];
	ld.global.f32 	%f2654, [%rd9+14467072];
	fma.rn.f32 	%f2655, %f2653, %f2654, %f2652;
	ld.global.f32 	%f2656, [%rd7+3536];
	ld.global.f32 	%f2657, [%rd9+14483456];
	fma.rn.f32 	%f2658, %f2656, %f2657, %f2655;
	ld.global.f32 	%f2659, [%rd7+3540];
	ld.global.f32 	%f2660, [%rd9+14499840];
	fma.rn.f32 	%f2661, %f2659, %f2660, %f2658;
	ld.global.f32 	%f2662, [%rd7+3544];
	ld.global.f32 	%f2663, [%rd9+14516224];
	fma.rn.f32 	%f2664, %f2662, %f2663, %f2661;
	ld.global.f32 	%f2665, [%rd7+3548];
	ld.global.f32 	%f2666, [%rd9+14532608];
	fma.rn.f32 	%f2667, %f2665, %f2666, %f2664;
	ld.global.f32 	%f2668, [%rd7+3552];
	ld.global.f32 	%f2669, [%rd9+14548992];
	fma.rn.f32 	%f2670, %f2668, %f2669, %f2667;
	ld.global.f32 	%f2671, [%rd7+3556];
	ld.global.f32 	%f2672, [%rd9+14565376];
	fma.rn.f32 	%f2673, %f2671, %f2672, %f2670;
	ld.global.f32 	%f2674, [%rd7+3560];
	ld.global.f32 	%f2675, [%rd9+14581760];
	fma.rn.f32 	%f2676, %f2674, %f2675, %f2673;
	ld.global.f32 	%f2677, [%rd7+3564];
	ld.global.f32 	%f2678, [%rd9+14598144];
	fma.rn.f32 	%f2679, %f2677, %f2678, %f2676;
	ld.global.f32 	%f2680, [%rd7+3568];
	ld.global.f32 	%f2681, [%rd9+14614528];
	fma.rn.f32 	%f2682, %f2680, %f2681, %f2679;
	ld.global.f32 	%f2683, [%rd7+3572];
	ld.global.f32 	%f2684, [%rd9+14630912];
	fma.rn.f32 	%f2685, %f2683, %f2684, %f2682;
	ld.global.f32 	%f2686, [%rd7+3576];
	ld.global.f32 	%f2687, [%rd9+14647296];
	fma.rn.f32 	%f2688, %f2686, %f2687, %f2685;
	ld.global.f32 	%f2689, [%rd7+3580];
	ld.global.f32 	%f2690, [%rd9+14663680];
	fma.rn.f32 	%f2691, %f2689, %f2690, %f2688;
	ld.global.f32 	%f2692, [%rd7+3584];
	ld.global.f32 	%f2693, [%rd9+14680064];
	fma.rn.f32 	%f2694, %f2692, %f2693, %f2691;
	ld.global.f32 	%f2695, [%rd7+3588];
	ld.global.f32 	%f2696, [%rd9+14696448];
	fma.rn.f32 	%f2697, %f2695, %f2696, %f2694;
	ld.global.f32 	%f2698, [%rd7+3592];
	ld.global.f32 	%f2699, [%rd9+14712832];
	fma.rn.f32 	%f2700, %f2698, %f2699, %f2697;
	ld.global.f32 	%f2701, [%rd7+3596];
	ld.global.f32 	%f2702, [%rd9+14729216];
	fma.rn.f32 	%f2703, %f2701, %f2702, %f2700;
	ld.global.f32 	%f2704, [%rd7+3600];
	ld.global.f32 	%f2705, [%rd9+14745600];
	fma.rn.f32 	%f2706, %f2704, %f2705, %f2703;
	ld.global.f32 	%f2707, [%rd7+3604];
	ld.global.f32 	%f2708, [%rd9+14761984];
	fma.rn.f32 	%f2709, %f2707, %f2708, %f2706;
	ld.global.f32 	%f2710, [%rd7+3608];
	ld.global.f32 	%f2711, [%rd9+14778368];
	fma.rn.f32 	%f2712, %f2710, %f2711, %f2709;
	ld.global.f32 	%f2713, [%rd7+3612];
	ld.global.f32 	%f2714, [%rd9+14794752];
	fma.rn.f32 	%f2715, %f2713, %f2714, %f2712;
	ld.global.f32 	%f2716, [%rd7+3616];
	ld.global.f32 	%f2717, [%rd9+14811136];
	fma.rn.f32 	%f2718, %f2716, %f2717, %f2715;
	ld.global.f32 	%f2719, [%rd7+3620];
	ld.global.f32 	%f2720, [%rd9+14827520];
	fma.rn.f32 	%f2721, %f2719, %f2720, %f2718;
	ld.global.f32 	%f2722, [%rd7+3624];
	ld.global.f32 	%f2723, [%rd9+14843904];
	fma.rn.f32 	%f2724, %f2722, %f2723, %f2721;
	ld.global.f32 	%f2725, [%rd7+3628];
	ld.global.f32 	%f2726, [%rd9+14860288];
	fma.rn.f32 	%f2727, %f2725, %f2726, %f2724;
	ld.global.f32 	%f2728, [%rd7+3632];
	ld.global.f32 	%f2729, [%rd9+14876672];
	fma.rn.f32 	%f2730, %f2728, %f2729, %f2727;
	ld.global.f32 	%f2731, [%rd7+3636];
	ld.global.f32 	%f2732, [%rd9+14893056];
	fma.rn.f32 	%f2733, %f2731, %f2732, %f2730;
	ld.global.f32 	%f2734, [%rd7+3640];
	ld.global.f32 	%f2735, [%rd9+14909440];
	fma.rn.f32 	%f2736, %f2734, %f2735, %f2733;
	ld.global.f32 	%f2737, [%rd7+3644];
	ld.global.f32 	%f2738, [%rd9+14925824];
	fma.rn.f32 	%f2739, %f2737, %f2738, %f2736;
	ld.global.f32 	%f2740, [%rd7+3648];
	ld.global.f32 	%f2741, [%rd9+14942208];
	fma.rn.f32 	%f2742, %f2740, %f2741, %f2739;
	ld.global.f32 	%f2743, [%rd7+3652];
	ld.global.f32 	%f2744, [%rd9+14958592];
	fma.rn.f32 	%f2745, %f2743, %f2744, %f2742;
	ld.global.f32 	%f2746, [%rd7+3656];
	ld.global.f32 	%f2747, [%rd9+14974976];
	fma.rn.f32 	%f2748, %f2746, %f2747, %f2745;
	ld.global.f32 	%f2749, [%rd7+3660];
	ld.global.f32 	%f2750, [%rd9+14991360];
	fma.rn.f32 	%f2751, %f2749, %f2750, %f2748;
	ld.global.f32 	%f2752, [%rd7+3664];
	ld.global.f32 	%f2753, [%rd9+15007744];
	fma.rn.f32 	%f2754, %f2752, %f2753, %f2751;
	ld.global.f32 	%f2755, [%rd7+3668];
	ld.global.f32 	%f2756, [%rd9+15024128];
	fma.rn.f32 	%f2757, %f2755, %f2756, %f2754;
	ld.global.f32 	%f2758, [%rd7+3672];
	ld.global.f32 	%f2759, [%rd9+15040512];
	fma.rn.f32 	%f2760, %f2758, %f2759, %f2757;
	ld.global.f32 	%f2761, [%rd7+3676];
	ld.global.f32 	%f2762, [%rd9+15056896];
	fma.rn.f32 	%f2763, %f2761, %f2762, %f2760;
	ld.global.f32 	%f2764, [%rd7+3680];
	ld.global.f32 	%f2765, [%rd9+15073280];
	fma.rn.f32 	%f2766, %f2764, %f2765, %f2763;
	ld.global.f32 	%f2767, [%rd7+3684];
	ld.global.f32 	%f2768, [%rd9+15089664];
	fma.rn.f32 	%f2769, %f2767, %f2768, %f2766;
	ld.global.f32 	%f2770, [%rd7+3688];
	ld.global.f32 	%f2771, [%rd9+15106048];
	fma.rn.f32 	%f2772, %f2770, %f2771, %f2769;
	ld.global.f32 	%f2773, [%rd7+3692];
	ld.global.f32 	%f2774, [%rd9+15122432];
	fma.rn.f32 	%f2775, %f2773, %f2774, %f2772;
	ld.global.f32 	%f2776, [%rd7+3696];
	ld.global.f32 	%f2777, [%rd9+15138816];
	fma.rn.f32 	%f2778, %f2776, %f2777, %f2775;
	ld.global.f32 	%f2779, [%rd7+3700];
	ld.global.f32 	%f2780, [%rd9+15155200];
	fma.rn.f32 	%f2781, %f2779, %f2780, %f2778;
	ld.global.f32 	%f2782, [%rd7+3704];
	ld.global.f32 	%f2783, [%rd9+15171584];
	fma.rn.f32 	%f2784, %f2782, %f2783, %f2781;
	ld.global.f32 	%f2785, [%rd7+3708];
	ld.global.f32 	%f2786, [%rd9+15187968];
	fma.rn.f32 	%f2787, %f2785, %f2786, %f2784;
	ld.global.f32 	%f2788, [%rd7+3712];
	ld.global.f32 	%f2789, [%rd9+15204352];
	fma.rn.f32 	%f2790, %f2788, %f2789, %f2787;
	ld.global.f32 	%f2791, [%rd7+3716];
	ld.global.f32 	%f2792, [%rd9+15220736];
	fma.rn.f32 	%f2793, %f2791, %f2792, %f2790;
	ld.global.f32 	%f2794, [%rd7+3720];
	ld.global.f32 	%f2795, [%rd9+15237120];
	fma.rn.f32 	%f2796, %f2794, %f2795, %f2793;
	ld.global.f32 	%f2797, [%rd7+3724];
	ld.global.f32 	%f2798, [%rd9+15253504];
	fma.rn.f32 	%f2799, %f2797, %f2798, %f2796;
	ld.global.f32 	%f2800, [%rd7+3728];
	ld.global.f32 	%f2801, [%rd9+15269888];
	fma.rn.f32 	%f2802, %f2800, %f2801, %f2799;
	ld.global.f32 	%f2803, [%rd7+3732];
	ld.global.f32 	%f2804, [%rd9+15286272];
	fma.rn.f32 	%f2805, %f2803, %f2804, %f2802;
	ld.global.f32 	%f2806, [%rd7+3736];
	ld.global.f32 	%f2807, [%rd9+15302656];
	fma.rn.f32 	%f2808, %f2806, %f2807, %f2805;
	ld.global.f32 	%f2809, [%rd7+3740];
	ld.global.f32 	%f2810, [%rd9+15319040];
	fma.rn.f32 	%f2811, %f2809, %f2810, %f2808;
	ld.global.f32 	%f2812, [%rd7+3744];
	ld.global.f32 	%f2813, [%rd9+15335424];
	fma.rn.f32 	%f2814, %f2812, %f2813, %f2811;
	ld.global.f32 	%f2815, [%rd7+3748];
	ld.global.f32 	%f2816, [%rd9+15351808];
	fma.rn.f32 	%f2817, %f2815, %f2816, %f2814;
	ld.global.f32 	%f2818, [%rd7+3752];
	ld.global.f32 	%f2819, [%rd9+15368192];
	fma.rn.f32 	%f2820, %f2818, %f2819, %f2817;
	ld.global.f32 	%f2821, [%rd7+3756];
	ld.global.f32 	%f2822, [%rd9+15384576];
	fma.rn.f32 	%f2823, %f2821, %f2822, %f2820;
	ld.global.f32 	%f2824, [%rd7+3760];
	ld.global.f32 	%f2825, [%rd9+15400960];
	fma.rn.f32 	%f2826, %f2824, %f2825, %f2823;
	ld.global.f32 	%f2827, [%rd7+3764];
	ld.global.f32 	%f2828, [%rd9+15417344];
	fma.rn.f32 	%f2829, %f2827, %f2828, %f2826;
	ld.global.f32 	%f2830, [%rd7+3768];
	ld.global.f32 	%f2831, [%rd9+15433728];
	fma.rn.f32 	%f2832, %f2830, %f2831, %f2829;
	ld.global.f32 	%f2833, [%rd7+3772];
	ld.global.f32 	%f2834, [%rd9+15450112];
	fma.rn.f32 	%f2835, %f2833, %f2834, %f2832;
	ld.global.f32 	%f2836, [%rd7+3776];
	ld.global.f32 	%f2837, [%rd9+15466496];
	fma.rn.f32 	%f2838, %f2836, %f2837, %f2835;
	ld.global.f32 	%f2839, [%rd7+3780];
	ld.global.f32 	%f2840, [%rd9+15482880];
	fma.rn.f32 	%f2841, %f2839, %f2840, %f2838;
	ld.global.f32 	%f2842, [%rd7+3784];
	ld.global.f32 	%f2843, [%rd9+15499264];
	fma.rn.f32 	%f2844, %f2842, %f2843, %f2841;
	ld.global.f32 	%f2845, [%rd7+3788];
	ld.global.f32 	%f2846, [%rd9+15515648];
	fma.rn.f32 	%f2847, %f2845, %f2846, %f2844;
	ld.global.f32 	%f2848, [%rd7+3792];
	ld.global.f32 	%f2849, [%rd9+15532032];
	fma.rn.f32 	%f2850, %f2848, %f2849, %f2847;
	ld.global.f32 	%f2851, [%rd7+3796];
	ld.global.f32 	%f2852, [%rd9+15548416];
	fma.rn.f32 	%f2853, %f2851, %f2852, %f2850;
	ld.global.f32 	%f2854, [%rd7+3800];
	ld.global.f32 	%f2855, [%rd9+15564800];
	fma.rn.f32 	%f2856, %f2854, %f2855, %f2853;
	ld.global.f32 	%f2857, [%rd7+3804];
	ld.global.f32 	%f2858, [%rd9+15581184];
	fma.rn.f32 	%f2859, %f2857, %f2858, %f2856;
	ld.global.f32 	%f2860, [%rd7+3808];
	ld.global.f32 	%f2861, [%rd9+15597568];
	fma.rn.f32 	%f2862, %f2860, %f2861, %f2859;
	ld.global.f32 	%f2863, [%rd7+3812];
	ld.global.f32 	%f2864, [%rd9+15613952];
	fma.rn.f32 	%f2865, %f2863, %f2864, %f2862;
	ld.global.f32 	%f2866, [%rd7+3816];
	ld.global.f32 	%f2867, [%rd9+15630336];
	fma.rn.f32 	%f2868, %f2866, %f2867, %f2865;
	ld.global.f32 	%f2869, [%rd7+3820];
	ld.global.f32 	%f2870, [%rd9+15646720];
	fma.rn.f32 	%f2871, %f2869, %f2870, %f2868;
	ld.global.f32 	%f2872, [%rd7+3824];
	ld.global.f32 	%f2873, [%rd9+15663104];
	fma.rn.f32 	%f2874, %f2872, %f2873, %f2871;
	ld.global.f32 	%f2875, [%rd7+3828];
	ld.global.f32 	%f2876, [%rd9+15679488];
	fma.rn.f32 	%f2877, %f2875, %f2876, %f2874;
	ld.global.f32 	%f2878, [%rd7+3832];
	ld.global.f32 	%f2879, [%rd9+15695872];
	fma.rn.f32 	%f2880, %f2878, %f2879, %f2877;
	ld.global.f32 	%f2881, [%rd7+3836];
	ld.global.f32 	%f2882, [%rd9+15712256];
	fma.rn.f32 	%f2883, %f2881, %f2882, %f2880;
	ld.global.f32 	%f2884, [%rd7+3840];
	ld.global.f32 	%f2885, [%rd9+15728640];
	fma.rn.f32 	%f2886, %f2884, %f2885, %f2883;
	ld.global.f32 	%f2887, [%rd7+3844];
	ld.global.f32 	%f2888, [%rd9+15745024];
	fma.rn.f32 	%f2889, %f2887, %f2888, %f2886;
	ld.global.f32 	%f2890, [%rd7+3848];
	ld.global.f32 	%f2891, [%rd9+15761408];
	fma.rn.f32 	%f2892, %f2890, %f2891, %f2889;
	ld.global.f32 	%f2893, [%rd7+3852];
	ld.global.f32 	%f2894, [%rd9+15777792];
	fma.rn.f32 	%f2895, %f2893, %f2894, %f2892;
	ld.global.f32 	%f2896, [%rd7+3856];
	ld.global.f32 	%f2897, [%rd9+15794176];
	fma.rn.f32 	%f2898, %f2896, %f2897, %f2895;
	ld.global.f32 	%f2899, [%rd7+3860];
	ld.global.f32 	%f2900, [%rd9+15810560];
	fma.rn.f32 	%f2901, %f2899, %f2900, %f2898;
	ld.global.f32 	%f2902, [%rd7+3864];
	ld.global.f32 	%f2903, [%rd9+15826944];
	fma.rn.f32 	%f2904, %f2902, %f2903, %f2901;
	ld.global.f32 	%f2905, [%rd7+3868];
	ld.global.f32 	%f2906, [%rd9+15843328];
	fma.rn.f32 	%f2907, %f2905, %f2906, %f2904;
	ld.global.f32 	%f2908, [%rd7+3872];
	ld.global.f32 	%f2909, [%rd9+15859712];
	fma.rn.f32 	%f2910, %f2908, %f2909, %f2907;
	ld.global.f32 	%f2911, [%rd7+3876];
	ld.global.f32 	%f2912, [%rd9+15876096];
	fma.rn.f32 	%f2913, %f2911, %f2912, %f2910;
	ld.global.f32 	%f2914, [%rd7+3880];
	ld.global.f32 	%f2915, [%rd9+15892480];
	fma.rn.f32 	%f2916, %f2914, %f2915, %f2913;
	ld.global.f32 	%f2917, [%rd7+3884];
	ld.global.f32 	%f2918, [%rd9+15908864];
	fma.rn.f32 	%f2919, %f2917, %f2918, %f2916;
	ld.global.f32 	%f2920, [%rd7+3888];
	ld.global.f32 	%f2921, [%rd9+15925248];
	fma.rn.f32 	%f2922, %f2920, %f2921, %f2919;
	ld.global.f32 	%f2923, [%rd7+3892];
	ld.global.f32 	%f2924, [%rd9+15941632];
	fma.rn.f32 	%f2925, %f2923, %f2924, %f2922;
	ld.global.f32 	%f2926, [%rd7+3896];
	ld.global.f32 	%f2927, [%rd9+15958016];
	fma.rn.f32 	%f2928, %f2926, %f2927, %f2925;
	ld.global.f32 	%f2929, [%rd7+3900];
	ld.global.f32 	%f2930, [%rd9+15974400];
	fma.rn.f32 	%f2931, %f2929, %f2930, %f2928;
	ld.global.f32 	%f2932, [%rd7+3904];
	ld.global.f32 	%f2933, [%rd9+15990784];
	fma.rn.f32 	%f2934, %f2932, %f2933, %f2931;
	ld.global.f32 	%f2935, [%rd7+3908];
	ld.global.f32 	%f2936, [%rd9+16007168];
	fma.rn.f32 	%f2937, %f2935, %f2936, %f2934;
	ld.global.f32 	%f2938, [%rd7+3912];
	ld.global.f32 	%f2939, [%rd9+16023552];
	fma.rn.f32 	%f2940, %f2938, %f2939, %f2937;
	ld.global.f32 	%f2941, [%rd7+3916];
	ld.global.f32 	%f2942, [%rd9+16039936];
	fma.rn.f32 	%f2943, %f2941, %f2942, %f2940;
	ld.global.f32 	%f2944, [%rd7+3920];
	ld.global.f32 	%f2945, [%rd9+16056320];
	fma.rn.f32 	%f2946, %f2944, %f2945, %f2943;
	ld.global.f32 	%f2947, [%rd7+3924];
	ld.global.f32 	%f2948, [%rd9+16072704];
	fma.rn.f32 	%f2949, %f2947, %f2948, %f2946;
	ld.global.f32 	%f2950, [%rd7+3928];
	ld.global.f32 	%f2951, [%rd9+16089088];
	fma.rn.f32 	%f2952, %f2950, %f2951, %f2949;
	ld.global.f32 	%f2953, [%rd7+3932];
	ld.global.f32 	%f2954, [%rd9+16105472];
	fma.rn.f32 	%f2955, %f2953, %f2954, %f2952;
	ld.global.f32 	%f2956, [%rd7+3936];
	ld.global.f32 	%f2957, [%rd9+16121856];
	fma.rn.f32 	%f2958, %f2956, %f2957, %f2955;
	ld.global.f32 	%f2959, [%rd7+3940];
	ld.global.f32 	%f2960, [%rd9+16138240];
	fma.rn.f32 	%f2961, %f2959, %f2960, %f2958;
	ld.global.f32 	%f2962, [%rd7+3944];
	ld.global.f32 	%f2963, [%rd9+16154624];
	fma.rn.f32 	%f2964, %f2962, %f2963, %f2961;
	ld.global.f32 	%f2965, [%rd7+3948];
	ld.global.f32 	%f2966, [%rd9+16171008];
	fma.rn.f32 	%f2967, %f2965, %f2966, %f2964;
	ld.global.f32 	%f2968, [%rd7+3952];
	ld.global.f32 	%f2969, [%rd9+16187392];
	fma.rn.f32 	%f2970, %f2968, %f2969, %f2967;
	ld.global.f32 	%f2971, [%rd7+3956];
	ld.global.f32 	%f2972, [%rd9+16203776];
	fma.rn.f32 	%f2973, %f2971, %f2972, %f2970;
	ld.global.f32 	%f2974, [%rd7+3960];
	ld.global.f32 	%f2975, [%rd9+16220160];
	fma.rn.f32 	%f2976, %f2974, %f2975, %f2973;
	ld.global.f32 	%f2977, [%rd7+3964];
	ld.global.f32 	%f2978, [%rd9+16236544];
	fma.rn.f32 	%f2979, %f2977, %f2978, %f2976;
	ld.global.f32 	%f2980, [%rd7+3968];
	ld.global.f32 	%f2981, [%rd9+16252928];
	fma.rn.f32 	%f2982, %f2980, %f2981, %f2979;
	ld.global.f32 	%f2983, [%rd7+3972];
	ld.global.f32 	%f2984, [%rd9+16269312];
	fma.rn.f32 	%f2985, %f2983, %f2984, %f2982;
	ld.global.f32 	%f2986, [%rd7+3976];
	ld.global.f32 	%f2987, [%rd9+16285696];
	fma.rn.f32 	%f2988, %f2986, %f2987, %f2985;
	ld.global.f32 	%f2989, [%rd7+3980];
	ld.global.f32 	%f2990, [%rd9+16302080];
	fma.rn.f32 	%f2991, %f2989, %f2990, %f2988;
	ld.global.f32 	%f2992, [%rd7+3984];
	ld.global.f32 	%f2993, [%rd9+16318464];
	fma.rn.f32 	%f2994, %f2992, %f2993, %f2991;
	ld.global.f32 	%f2995, [%rd7+3988];
	ld.global.f32 	%f2996, [%rd9+16334848];
	fma.rn.f32 	%f2997, %f2995, %f2996, %f2994;
	ld.global.f32 	%f2998, [%rd7+3992];
	ld.global.f32 	%f2999, [%rd9+16351232];
	fma.rn.f32 	%f3000, %f2998, %f2999, %f2997;
	ld.global.f32 	%f3001, [%rd7+3996];
	ld.global.f32 	%f3002, [%rd9+16367616];
	fma.rn.f32 	%f3003, %f3001, %f3002, %f3000;
	ld.global.f32 	%f3004, [%rd7+4000];
	ld.global.f32 	%f3005, [%rd9+16384000];
	fma.rn.f32 	%f3006, %f3004, %f3005, %f3003;
	ld.global.f32 	%f3007, [%rd7+4004];
	ld.global.f32 	%f3008, [%rd9+16400384];
	fma.rn.f32 	%f3009, %f3007, %f3008, %f3006;
	ld.global.f32 	%f3010, [%rd7+4008];
	ld.global.f32 	%f3011, [%rd9+16416768];
	fma.rn.f32 	%f3012, %f3010, %f3011, %f3009;
	ld.global.f32 	%f3013, [%rd7+4012];
	ld.global.f32 	%f3014, [%rd9+16433152];
	fma.rn.f32 	%f3015, %f3013, %f3014, %f3012;
	ld.global.f32 	%f3016, [%rd7+4016];
	ld.global.f32 	%f3017, [%rd9+16449536];
	fma.rn.f32 	%f3018, %f3016, %f3017, %f3015;
	ld.global.f32 	%f3019, [%rd7+4020];
	ld.global.f32 	%f3020, [%rd9+16465920];
	fma.rn.f32 	%f3021, %f3019, %f3020, %f3018;
	ld.global.f32 	%f3022, [%rd7+4024];
	ld.global.f32 	%f3023, [%rd9+16482304];
	fma.rn.f32 	%f3024, %f3022, %f3023, %f3021;
	ld.global.f32 	%f3025, [%rd7+4028];
	ld.global.f32 	%f3026, [%rd9+16498688];
	fma.rn.f32 	%f3027, %f3025, %f3026, %f3024;
	ld.global.f32 	%f3028, [%rd7+4032];
	ld.global.f32 	%f3029, [%rd9+16515072];
	fma.rn.f32 	%f3030, %f3028, %f3029, %f3027;
	ld.global.f32 	%f3031, [%rd7+4036];
	ld.global.f32 	%f3032, [%rd9+16531456];
	fma.rn.f32 	%f3033, %f3031, %f3032, %f3030;
	ld.global.f32 	%f3034, [%rd7+4040];
	ld.global.f32 	%f3035, [%rd9+16547840];
	fma.rn.f32 	%f3036, %f3034, %f3035, %f3033;
	ld.global.f32 	%f3037, [%rd7+4044];
	ld.global.f32 	%f3038, [%rd9+16564224];
	fma.rn.f32 	%f3039, %f3037, %f3038, %f3036;
	ld.global.f32 	%f3040, [%rd7+4048];
	ld.global.f32 	%f3041, [%rd9+16580608];
	fma.rn.f32 	%f3042, %f3040, %f3041, %f3039;
	ld.global.f32 	%f3043, [%rd7+4052];
	ld.global.f32 	%f3044, [%rd9+16596992];
	fma.rn.f32 	%f3045, %f3043, %f3044, %f3042;
	ld.global.f32 	%f3046, [%rd7+4056];
	ld.global.f32 	%f3047, [%rd9+16613376];
	fma.rn.f32 	%f3048, %f3046, %f3047, %f3045;
	ld.global.f32 	%f3049, [%rd7+4060];
	ld.global.f32 	%f3050, [%rd9+16629760];
	fma.rn.f32 	%f3051, %f3049, %f3050, %f3048;
	ld.global.f32 	%f3052, [%rd7+4064];
	ld.global.f32 	%f3053, [%rd9+16646144];
	fma.rn.f32 	%f3054, %f3052, %f3053, %f3051;
	ld.global.f32 	%f3055, [%rd7+4068];
	ld.global.f32 	%f3056, [%rd9+16662528];
	fma.rn.f32 	%f3057, %f3055, %f3056, %f3054;
	ld.global.f32 	%f3058, [%rd7+4072];
	ld.global.f32 	%f3059, [%rd9+16678912];
	fma.rn.f32 	%f3060, %f3058, %f3059, %f3057;
	ld.global.f32 	%f3061, [%rd7+4076];
	ld.global.f32 	%f3062, [%rd9+16695296];
	fma.rn.f32 	%f3063, %f3061, %f3062, %f3060;
	ld.global.f32 	%f3064, [%rd7+4080];
	ld.global.f32 	%f3065, [%rd9+16711680];
	fma.rn.f32 	%f3066, %f3064, %f3065, %f3063;
	ld.global.f32 	%f3067, [%rd7+4084];
	ld.global.f32 	%f3068, [%rd9+16728064];
	fma.rn.f32 	%f3069, %f3067, %f3068, %f3066;
	ld.global.f32 	%f3070, [%rd7+4088];
	ld.global.f32 	%f3071, [%rd9+16744448];
	fma.rn.f32 	%f3072, %f3070, %f3071, %f3069;
	ld.global.f32 	%f3073, [%rd7+4092];
	ld.global.f32 	%f3074, [%rd9+16760832];
	fma.rn.f32 	%f3075, %f3073, %f3074, %f3072;
	ld.global.f32 	%f3076, [%rd7+4096];
	ld.global.f32 	%f3077, [%rd9+16777216];
	fma.rn.f32 	%f3078, %f3076, %f3077, %f3075;
	ld.global.f32 	%f3079, [%rd7+4100];
	ld.global.f32 	%f3080, [%rd9+16793600];
	fma.rn.f32 	%f3081, %f3079, %f3080, %f3078;
	ld.global.f32 	%f3082, [%rd7+4104];
	ld.global.f32 	%f3083, [%rd9+16809984];
	fma.rn.f32 	%f3084, %f3082, %f3083, %f3081;
	ld.global.f32 	%f3085, [%rd7+4108];
	ld.global.f32 	%f3086, [%rd9+16826368];
	fma.rn.f32 	%f3087, %f3085, %f3086, %f3084;
	ld.global.f32 	%f3088, [%rd7+4112];
	ld.global.f32 	%f3089, [%rd9+16842752];
	fma.rn.f32 	%f3090, %f3088, %f3089, %f3087;
	ld.global.f32 	%f3091, [%rd7+4116];
	ld.global.f32 	%f3092, [%rd9+16859136];
	fma.rn.f32 	%f3093, %f3091, %f3092, %f3090;
	ld.global.f32 	%f3094, [%rd7+4120];
	ld.global.f32 	%f3095, [%rd9+16875520];
	fma.rn.f32 	%f3096, %f3094, %f3095, %f3093;
	ld.global.f32 	%f3097, [%rd7+4124];
	ld.global.f32 	%f3098, [%rd9+16891904];
	fma.rn.f32 	%f3099, %f3097, %f3098, %f3096;
	ld.global.f32 	%f3100, [%rd7+4128];
	ld.global.f32 	%f3101, [%rd9+16908288];
	fma.rn.f32 	%f3102, %f3100, %f3101, %f3099;
	ld.global.f32 	%f3103, [%rd7+4132];
	ld.global.f32 	%f3104, [%rd9+16924672];
	fma.rn.f32 	%f3105, %f3103, %f3104, %f3102;
	ld.global.f32 	%f3106, [%rd7+4136];
	ld.global.f32 	%f3107, [%rd9+16941056];
	fma.rn.f32 	%f3108, %f3106, %f3107, %f3105;
	ld.global.f32 	%f3109, [%rd7+4140];
	ld.global.f32 	%f3110, [%rd9+16957440];
	fma.rn.f32 	%f3111, %f3109, %f3110, %f3108;
	ld.global.f32 	%f3112, [%rd7+4144];
	ld.global.f32 	%f3113, [%rd9+16973824];
	fma.rn.f32 	%f3114, %f3112, %f3113, %f3111;
	ld.global.f32 	%f3115, [%rd7+4148];
	ld.global.f32 	%f3116, [%rd9+16990208];
	fma.rn.f32 	%f3117, %f3115, %f3116, %f3114;
	ld.global.f32 	%f3118, [%rd7+4152];
	ld.global.f32 	%f3119, [%rd9+17006592];
	fma.rn.f32 	%f3120, %f3118, %f3119, %f3117;
	ld.global.f32 	%f3121, [%rd7+4156];
	ld.global.f32 	%f3122, [%rd9+17022976];
	fma.rn.f32 	%f3123, %f3121, %f3122, %f3120;
	ld.global.f32 	%f3124, [%rd7+4160];
	ld.global.f32 	%f3125, [%rd9+17039360];
	fma.rn.f32 	%f3126, %f3124, %f3125, %f3123;
	ld.global.f32 	%f3127, [%rd7+4164];
	ld.global.f32 	%f3128, [%rd9+17055744];
	fma.rn.f32 	%f3129, %f3127, %f3128, %f3126;
	ld.global.f32 	%f3130, [%rd7+4168];
	ld.global.f32 	%f3131, [%rd9+17072128];
	fma.rn.f32 	%f3132, %f3130, %f3131, %f3129;
	ld.global.f32 	%f3133, [%rd7+4172];
	ld.global.f32 	%f3134, [%rd9+17088512];
	fma.rn.f32 	%f3135, %f3133, %f3134, %f3132;
	ld.global.f32 	%f3136, [%rd7+4176];
	ld.global.f32 	%f3137, [%rd9+17104896];
	fma.rn.f32 	%f3138, %f3136, %f3137, %f3135;
	ld.global.f32 	%f3139, [%rd7+4180];
	ld.global.f32 	%f3140, [%rd9+17121280];
	fma.rn.f32 	%f3141, %f3139, %f3140, %f3138;
	ld.global.f32 	%f3142, [%rd7+4184];
	ld.global.f32 	%f3143, [%rd9+17137664];
	fma.rn.f32 	%f3144, %f3142, %f3143, %f3141;
	ld.global.f32 	%f3145, [%rd7+4188];
	ld.global.f32 	%f3146, [%rd9+17154048];
	fma.rn.f32 	%f3147, %f3145, %f3146, %f3144;
	ld.global.f32 	%f3148, [%rd7+4192];
	ld.global.f32 	%f3149, [%rd9+17170432];
	fma.rn.f32 	%f3150, %f3148, %f3149, %f3147;
	ld.global.f32 	%f3151, [%rd7+4196];
	ld.global.f32 	%f3152, [%rd9+17186816];
	fma.rn.f32 	%f3153, %f3151, %f3152, %f3150;
	ld.global.f32 	%f3154, [%rd7+4200];
	ld.global.f32 	%f3155, [%rd9+17203200];
	fma.rn.f32 	%f3156, %f3154, %f3155, %f3153;
	ld.global.f32 	%f3157, [%rd7+4204];
	ld.global.f32 	%f3158, [%rd9+17219584];
	fma.rn.f32 	%f3159, %f3157, %f3158, %f3156;
	ld.global.f32 	%f3160, [%rd7+4208];
	ld.global.f32 	%f3161, [%rd9+17235968];
	fma.rn.f32 	%f3162, %f3160, %f3161, %f3159;
	ld.global.f32 	%f3163, [%rd7+4212];
	ld.global.f32 	%f3164, [%rd9+17252352];
	fma.rn.f32 	%f3165, %f3163, %f3164, %f3162;
	ld.global.f32 	%f3166, [%rd7+4216];
	ld.global.f32 	%f3167, [%rd9+17268736];
	fma.rn.f32 	%f3168, %f3166, %f3167, %f3165;
	ld.global.f32 	%f3169, [%rd7+4220];
	ld.global.f32 	%f3170, [%rd9+17285120];
	fma.rn.f32 	%f3171, %f3169, %f3170, %f3168;
	ld.global.f32 	%f3172, [%rd7+4224];
	ld.global.f32 	%f3173, [%rd9+17301504];
	fma.rn.f32 	%f3174, %f3172, %f3173, %f3171;
	ld.global.f32 	%f3175, [%rd7+4228];
	ld.global.f32 	%f3176, [%rd9+17317888];
	fma.rn.f32 	%f3177, %f3175, %f3176, %f3174;
	ld.global.f32 	%f3178, [%rd7+4232];
	ld.global.f32 	%f3179, [%rd9+17334272];
	fma.rn.f32 	%f3180, %f3178, %f3179, %f3177;
	ld.global.f32 	%f3181, [%rd7+4236];
	ld.global.f32 	%f3182, [%rd9+17350656];
	fma.rn.f32 	%f3183, %f3181, %f3182, %f3180;
	ld.global.f32 	%f3184, [%rd7+4240];
	ld.global.f32 	%f3185, [%rd9+17367040];
	fma.rn.f32 	%f3186, %f3184, %f3185, %f3183;
	ld.global.f32 	%f3187, [%rd7+4244];
	ld.global.f32 	%f3188, [%rd9+17383424];
	fma.rn.f32 	%f3189, %f3187, %f3188, %f3186;
	ld.global.f32 	%f3190, [%rd7+4248];
	ld.global.f32 	%f3191, [%rd9+17399808];
	fma.rn.f32 	%f3192, %f3190, %f3191, %f3189;
	ld.global.f32 	%f3193, [%rd7+4252];
	ld.global.f32 	%f3194, [%rd9+17416192];
	fma.rn.f32 	%f3195, %f3193, %f3194, %f3192;
	ld.global.f32 	%f3196, [%rd7+4256];
	ld.global.f32 	%f3197, [%rd9+17432576];
	fma.rn.f32 	%f3198, %f3196, %f3197, %f3195;
	ld.global.f32 	%f3199, [%rd7+4260];
	ld.global.f32 	%f3200, [%rd9+17448960];
	fma.rn.f32 	%f3201, %f3199, %f3200, %f3198;
	ld.global.f32 	%f3202, [%rd7+4264];
	ld.global.f32 	%f3203, [%rd9+17465344];
	fma.rn.f32 	%f3204, %f3202, %f3203, %f3201;
	ld.global.f32 	%f3205, [%rd7+4268];
	ld.global.f32 	%f3206, [%rd9+17481728];
	fma.rn.f32 	%f3207, %f3205, %f3206, %f3204;
	ld.global.f32 	%f3208, [%rd7+4272];
	ld.global.f32 	%f3209, [%rd9+17498112];
	fma.rn.f32 	%f3210, %f3208, %f3209, %f3207;
	ld.global.f32 	%f3211, [%rd7+4276];
	ld.global.f32 	%f3212, [%rd9+17514496];
	fma.rn.f32 	%f3213, %f3211, %f3212, %f3210;
	ld.global.f32 	%f3214, [%rd7+4280];
	ld.global.f32 	%f3215, [%rd9+17530880];
	fma.rn.f32 	%f3216, %f3214, %f3215, %f3213;
	ld.global.f32 	%f3217, [%rd7+4284];
	ld.global.f32 	%f3218, [%rd9+17547264];
	fma.rn.f32 	%f3219, %f3217, %f3218, %f3216;
	ld.global.f32 	%f3220, [%rd7+4288];
	ld.global.f32 	%f3221, [%rd9+17563648];
	fma.rn.f32 	%f3222, %f3220, %f3221, %f3219;
	ld.global.f32 	%f3223, [%rd7+4292];
	ld.global.f32 	%f3224, [%rd9+17580032];
	fma.rn.f32 	%f3225, %f3223, %f3224, %f3222;
	ld.global.f32 	%f3226, [%rd7+4296];
	ld.global.f32 	%f3227, [%rd9+17596416];
	fma.rn.f32 	%f3228, %f3226, %f3227, %f3225;
	ld.global.f32 	%f3229, [%rd7+4300];
	ld.global.f32 	%f3230, [%rd9+17612800];
	fma.rn.f32 	%f3231, %f3229, %f3230, %f3228;
	ld.global.f32 	%f3232, [%rd7+4304];
	ld.global.f32 	%f3233, [%rd9+17629184];
	fma.rn.f32 	%f3234, %f3232, %f3233, %f3231;
	ld.global.f32 	%f3235, [%rd7+4308];
	ld.global.f32 	%f3236, [%rd9+17645568];
	fma.rn.f32 	%f3237, %f3235, %f3236, %f3234;
	ld.global.f32 	%f3238, [%rd7+4312];
	ld.global.f32 	%f3239, [%rd9+17661952];
	fma.rn.f32 	%f3240, %f3238, %f3239, %f3237;
	ld.global.f32 	%f3241, [%rd7+4316];
	ld.global.f32 	%f3242, [%rd9+17678336];
	fma.rn.f32 	%f3243, %f3241, %f3242, %f3240;
	ld.global.f32 	%f3244, [%rd7+4320];
	ld.global.f32 	%f3245, [%rd9+17694720];
	fma.rn.f32 	%f3246, %f3244, %f3245, %f3243;
	ld.global.f32 	%f3247, [%rd7+4324];
	ld.global.f32 	%f3248, [%rd9+17711104];
	fma.rn.f32 	%f3249, %f3247, %f3248, %f3246;
	ld.global.f32 	%f3250, [%rd7+4328];
	ld.global.f32 	%f3251, [%rd9+17727488];
	fma.rn.f32 	%f3252, %f3250, %f3251, %f3249;
	ld.global.f32 	%f3253, [%rd7+4332];
	ld.global.f32 	%f3254, [%rd9+17743872];
	fma.rn.f32 	%f3255, %f3253, %f3254, %f3252;
	ld.global.f32 	%f3256, [%rd7+4336];
	ld.global.f32 	%f3257, [%rd9+17760256];
	fma.rn.f32 	%f3258, %f3256, %f3257, %f3255;
	ld.global.f32 	%f3259, [%rd7+4340];
	ld.global.f32 	%f3260, [%rd9+17776640];
	fma.rn.f32 	%f3261, %f3259, %f3260, %f3258;
	ld.global.f32 	%f3262, [%rd7+4344];
	ld.global.f32 	%f3263, [%rd9+17793024];
	fma.rn.f32 	%f3264, %f3262, %f3263, %f3261;
	ld.global.f32 	%f3265, [%rd7+4348];
	ld.global.f32 	%f3266, [%rd9+17809408];
	fma.rn.f32 	%f3267, %f3265, %f3266, %f3264;
	ld.global.f32 	%f3268, [%rd7+4352];
	ld.global.f32 	%f3269, [%rd9+17825792];
	fma.rn.f32 	%f3270, %f3268, %f3269, %f3267;
	ld.global.f32 	%f3271, [%rd7+4356];
	ld.global.f32 	%f3272, [%rd9+17842176];
	fma.rn.f32 	%f3273, %f3271, %f3272, %f3270;
	ld.global.f32 	%f3274, [%rd7+4360];
	ld.global.f32 	%f3275, [%rd9+17858560];
	fma.rn.f32 	%f3276, %f3274, %f3275, %f3273;
	ld.global.f32 	%f3277, [%rd7+4364];
	ld.global.f32 	%f3278, [%rd9+17874944];
	fma.rn.f32 	%f3279, %f3277, %f3278, %f3276;
	ld.global.f32 	%f3280, [%rd7+4368];
	ld.global.f32 	%f3281, [%rd9+17891328];
	fma.rn.f32 	%f3282, %f3280, %f3281, %f3279;
	ld.global.f32 	%f3283, [%rd7+4372];
	ld.global.f32 	%f3284, [%rd9+17907712];
	fma.rn.f32 	%f3285, %f3283, %f3284, %f3282;
	ld.global.f32 	%f3286, [%rd7+4376];
	ld.global.f32 	%f3287, [%rd9+17924096];
	fma.rn.f32 	%f3288, %f3286, %f3287, %f3285;
	ld.global.f32 	%f3289, [%rd7+4380];
	ld.global.f32 	%f3290, [%rd9+17940480];
	fma.rn.f32 	%f3291, %f3289, %f3290, %f3288;
	ld.global.f32 	%f3292, [%rd7+4384];
	ld.global.f32 	%f3293, [%rd9+17956864];
	fma.rn.f32 	%f3294, %f3292, %f3293, %f3291;
	ld.global.f32 	%f3295, [%rd7+4388];
	ld.global.f32 	%f3296, [%rd9+17973248];
	fma.rn.f32 	%f3297, %f3295, %f3296, %f3294;
	ld.global.f32 	%f3298, [%rd7+4392];
	ld.global.f32 	%f3299, [%rd9+17989632];
	fma.rn.f32 	%f3300, %f3298, %f3299, %f3297;
	ld.global.f32 	%f3301, [%rd7+4396];
	ld.global.f32 	%f3302, [%rd9+18006016];
	fma.rn.f32 	%f3303, %f3301, %f3302, %f3300;
	ld.global.f32 	%f3304, [%rd7+4400];
	ld.global.f32 	%f3305, [%rd9+18022400];
	fma.rn.f32 	%f3306, %f3304, %f3305, %f3303;
	ld.global.f32 	%f3307, [%rd7+4404];
	ld.global.f32 	%f3308, [%rd9+18038784];
	fma.rn.f32 	%f3309, %f3307, %f3308, %f3306;
	ld.global.f32 	%f3310, [%rd7+4408];
	ld.global.f32 	%f3311, [%rd9+18055168];
	fma.rn.f32 	%f3312, %f3310, %f3311, %f3309;
	ld.global.f32 	%f3313, [%rd7+4412];
	ld.global.f32 	%f3314, [%rd9+18071552];
	fma.rn.f32 	%f3315, %f3313, %f3314, %f3312;
	ld.global.f32 	%f3316, [%rd7+4416];
	ld.global.f32 	%f3317, [%rd9+18087936];
	fma.rn.f32 	%f3318, %f3316, %f3317, %f3315;
	ld.global.f32 	%f3319, [%rd7+4420];
	ld.global.f32 	%f3320, [%rd9+18104320];
	fma.rn.f32 	%f3321, %f3319, %f3320, %f3318;
	ld.global.f32 	%f3322, [%rd7+4424];
	ld.global.f32 	%f3323, [%rd9+18120704];
	fma.rn.f32 	%f3324, %f3322, %f3323, %f3321;
	ld.global.f32 	%f3325, [%rd7+4428];
	ld.global.f32 	%f3326, [%rd9+18137088];
	fma.rn.f32 	%f3327, %f3325, %f3326, %f3324;
	ld.global.f32 	%f3328, [%rd7+4432];
	ld.global.f32 	%f3329, [%rd9+18153472];
	fma.rn.f32 	%f3330, %f3328, %f3329, %f3327;
	ld.global.f32 	%f3331, [%rd7+4436];
	ld.global.f32 	%f3332, [%rd9+18169856];
	fma.rn.f32 	%f3333, %f3331, %f3332, %f3330;
	ld.global.f32 	%f3334, [%rd7+4440];
	ld.global.f32 	%f3335, [%rd9+18186240];
	fma.rn.f32 	%f3336, %f3334, %f3335, %f3333;
	ld.global.f32 	%f3337, [%rd7+4444];
	ld.global.f32 	%f3338, [%rd9+18202624];
	fma.rn.f32 	%f3339, %f3337, %f3338, %f3336;
	ld.global.f32 	%f3340, [%rd7+4448];
	ld.global.f32 	%f3341, [%rd9+18219008];
	fma.rn.f32 	%f3342, %f3340, %f3341, %f3339;
	ld.global.f32 	%f3343, [%rd7+4452];
	ld.global.f32 	%f3344, [%rd9+18235392];
	fma.rn.f32 	%f3345, %f3343, %f3344, %f3342;
	ld.global.f32 	%f3346, [%rd7+4456];
	ld.global.f32 	%f3347, [%rd9+18251776];
	fma.rn.f32 	%f3348, %f3346, %f3347, %f3345;
	ld.global.f32 	%f3349, [%rd7+4460];
	ld.global.f32 	%f3350, [%rd9+18268160];
	fma.rn.f32 	%f3351, %f3349, %f3350, %f3348;
	ld.global.f32 	%f3352, [%rd7+4464];
	ld.global.f32 	%f3353, [%rd9+18284544];
	fma.rn.f32 	%f3354, %f3352, %f3353, %f3351;
	ld.global.f32 	%f3355, [%rd7+4468];
	ld.global.f32 	%f3356, [%rd9+18300928];
	fma.rn.f32 	%f3357, %f3355, %f3356, %f3354;
	ld.global.f32 	%f3358, [%rd7+4472];
	ld.global.f32 	%f3359, [%rd9+18317312];
	fma.rn.f32 	%f3360, %f3358, %f3359, %f3357;
	ld.global.f32 	%f3361, [%rd7+4476];
	ld.global.f32 	%f3362, [%rd9+18333696];
	fma.rn.f32 	%f3363, %f3361, %f3362, %f3360;
	ld.global.f32 	%f3364, [%rd7+4480];
	ld.global.f32 	%f3365, [%rd9+18350080];
	fma.rn.f32 	%f3366, %f3364, %f3365, %f3363;
	ld.global.f32 	%f3367, [%rd7+4484];
	ld.global.f32 	%f3368, [%rd9+18366464];
	fma.rn.f32 	%f3369, %f3367, %f3368, %f3366;
	ld.global.f32 	%f3370, [%rd7+4488];
	ld.global.f32 	%f3371, [%rd9+18382848];
	fma.rn.f32 	%f3372, %f3370, %f3371, %f3369;
	ld.global.f32 	%f3373, [%rd7+4492];
	ld.global.f32 	%f3374, [%rd9+18399232];
	fma.rn.f32 	%f3375, %f3373, %f3374, %f3372;
	ld.global.f32 	%f3376, [%rd7+4496];
	ld.global.f32 	%f3377, [%rd9+18415616];
	fma.rn.f32 	%f3378, %f3376, %f3377, %f3375;
	ld.global.f32 	%f3379, [%rd7+4500];
	ld.global.f32 	%f3380, [%rd9+18432000];
	fma.rn.f32 	%f3381, %f3379, %f3380, %f3378;
	ld.global.f32 	%f3382, [%rd7+4504];
	ld.global.f32 	%f3383, [%rd9+18448384];
	fma.rn.f32 	%f3384, %f3382, %f3383, %f3381;
	ld.global.f32 	%f3385, [%rd7+4508];
	ld.global.f32 	%f3386, [%rd9+18464768];
	fma.rn.f32 	%f3387, %f3385, %f3386, %f3384;
	ld.global.f32 	%f3388, [%rd7+4512];
	ld.global.f32 	%f3389, [%rd9+18481152];
	fma.rn.f32 	%f3390, %f3388, %f3389, %f3387;
	ld.global.f32 	%f3391, [%rd7+4516];
	ld.global.f32 	%f3392, [%rd9+18497536];
	fma.rn.f32 	%f3393, %f3391, %f3392, %f3390;
	ld.global.f32 	%f3394, [%rd7+4520];
	ld.global.f32 	%f3395, [%rd9+18513920];
	fma.rn.f32 	%f3396, %f3394, %f3395, %f3393;
	ld.global.f32 	%f3397, [%rd7+4524];
	ld.global.f32 	%f3398, [%rd9+18530304];
	fma.rn.f32 	%f3399, %f3397, %f3398, %f3396;
	ld.global.f32 	%f3400, [%rd7+4528];
	ld.global.f32 	%f3401, [%rd9+18546688];
	fma.rn.f32 	%f3402, %f3400, %f3401, %f3399;
	ld.global.f32 	%f3403, [%rd7+4532];
	ld.global.f32 	%f3404, [%rd9+18563072];
	fma.rn.f32 	%f3405, %f3403, %f3404, %f3402;
	ld.global.f32 	%f3406, [%rd7+4536];
	ld.global.f32 	%f3407, [%rd9+18579456];
	fma.rn.f32 	%f3408, %f3406, %f3407, %f3405;
	ld.global.f32 	%f3409, [%rd7+4540];
	ld.global.f32 	%f3410, [%rd9+18595840];
	fma.rn.f32 	%f3411, %f3409, %f3410, %f3408;
	ld.global.f32 	%f3412, [%rd7+4544];
	ld.global.f32 	%f3413, [%rd9+18612224];
	fma.rn.f32 	%f3414, %f3412, %f3413, %f3411;
	ld.global.f32 	%f3415, [%rd7+4548];
	ld.global.f32 	%f3416, [%rd9+18628608];
	fma.rn.f32 	%f3417, %f3415, %f3416, %f3414;
	ld.global.f32 	%f3418, [%rd7+4552];
	ld.global.f32 	%f3419, [%rd9+18644992];
	fma.rn.f32 	%f3420, %f3418, %f3419, %f3417;
	ld.global.f32 	%f3421, [%rd7+4556];
	ld.global.f32 	%f3422, [%rd9+18661376];
	fma.rn.f32 	%f3423, %f3421, %f3422, %f3420;
	ld.global.f32 	%f3424, [%rd7+4560];
	ld.global.f32 	%f3425, [%rd9+18677760];
	fma.rn.f32 	%f3426, %f3424, %f3425, %f3423;
	ld.global.f32 	%f3427, [%rd7+4564];
	ld.global.f32 	%f3428, [%rd9+18694144];
	fma.rn.f32 	%f3429, %f3427, %f3428, %f3426;
	ld.global.f32 	%f3430, [%rd7+4568];
	ld.global.f32 	%f3431, [%rd9+18710528];
	fma.rn.f32 	%f3432, %f3430, %f3431, %f3429;
	ld.global.f32 	%f3433, [%rd7+4572];
	ld.global.f32 	%f3434, [%rd9+18726912];
	fma.rn.f32 	%f3435, %f3433, %f3434, %f3432;
	ld.global.f32 	%f3436, [%rd7+4576];
	ld.global.f32 	%f3437, [%rd9+18743296];
	fma.rn.f32 	%f3438, %f3436, %f3437, %f3435;
	ld.global.f32 	%f3439, [%rd7+4580];
	ld.global.f32 	%f3440, [%rd9+18759680];
	fma.rn.f32 	%f3441, %f3439, %f3440, %f3438;
	ld.global.f32 	%f3442, [%rd7+4584];
	ld.global.f32 	%f3443, [%rd9+18776064];
	fma.rn.f32 	%f3444, %f3442, %f3443, %f3441;
	ld.global.f32 	%f3445, [%rd7+4588];
	ld.global.f32 	%f3446, [%rd9+18792448];
	fma.rn.f32 	%f3447, %f3445, %f3446, %f3444;
	ld.global.f32 	%f3448, [%rd7+4592];
	ld.global.f32 	%f3449, [%rd9+18808832];
	fma.rn.f32 	%f3450, %f3448, %f3449, %f3447;
	ld.global.f32 	%f3451, [%rd7+4596];
	ld.global.f32 	%f3452, [%rd9+18825216];
	fma.rn.f32 	%f3453, %f3451, %f3452, %f3450;
	ld.global.f32 	%f3454, [%rd7+4600];
	ld.global.f32 	%f3455, [%rd9+18841600];
	fma.rn.f32 	%f3456, %f3454, %f3455, %f3453;
	ld.global.f32 	%f3457, [%rd7+4604];
	ld.global.f32 	%f3458, [%rd9+18857984];
	fma.rn.f32 	%f3459, %f3457, %f3458, %f3456;
	ld.global.f32 	%f3460, [%rd7+4608];
	ld.global.f32 	%f3461, [%rd9+18874368];
	fma.rn.f32 	%f3462, %f3460, %f3461, %f3459;
	ld.global.f32 	%f3463, [%rd7+4612];
	ld.global.f32 	%f3464, [%rd9+18890752];
	fma.rn.f32 	%f3465, %f3463, %f3464, %f3462;
	ld.global.f32 	%f3466, [%rd7+4616];
	ld.global.f32 	%f3467, [%rd9+18907136];
	fma.rn.f32 	%f3468, %f3466, %f3467, %f3465;
	ld.global.f32 	%f3469, [%rd7+4620];
	ld.global.f32 	%f3470, [%rd9+18923520];
	fma.rn.f32 	%f3471, %f3469, %f3470, %f3468;
	ld.global.f32 	%f3472, [%rd7+4624];
	ld.global.f32 	%f3473, [%rd9+18939904];
	fma.rn.f32 	%f3474, %f3472, %f3473, %f3471;
	ld.global.f32 	%f3475, [%rd7+4628];
	ld.global.f32 	%f3476, [%rd9+18956288];
	fma.rn.f32 	%f3477, %f3475, %f3476, %f3474;
	ld.global.f32 	%f3478, [%rd7+4632];
	ld.global.f32 	%f3479, [%rd9+18972672];
	fma.rn.f32 	%f3480, %f3478, %f3479, %f3477;
	ld.global.f32 	%f3481, [%rd7+4636];
	ld.global.f32 	%f3482, [%rd9+18989056];
	fma.rn.f32 	%f3483, %f3481, %f3482, %f3480;
	ld.global.f32 	%f3484, [%rd7+4640];
	ld.global.f32 	%f3485, [%rd9+19005440];
	fma.rn.f32 	%f3486, %f3484, %f3485, %f3483;
	ld.global.f32 	%f3487, [%rd7+4644];
	ld.global.f32 	%f3488, [%rd9+19021824];
	fma.rn.f32 	%f3489, %f3487, %f3488, %f3486;
	ld.global.f32 	%f3490, [%rd7+4648];
	ld.global.f32 	%f3491, [%rd9+19038208];
	fma.rn.f32 	%f3492, %f3490, %f3491, %f3489;
	ld.global.f32 	%f3493, [%rd7+4652];
	ld.global.f32 	%f3494, [%rd9+19054592];
	fma.rn.f32 	%f3495, %f3493, %f3494, %f3492;
	ld.global.f32 	%f3496, [%rd7+4656];
	ld.global.f32 	%f3497, [%rd9+19070976];
	fma.rn.f32 	%f3498, %f3496, %f3497, %f3495;
	ld.global.f32 	%f3499, [%rd7+4660];
	ld.global.f32 	%f3500, [%rd9+19087360];
	fma.rn.f32 	%f3501, %f3499, %f3500, %f3498;
	ld.global.f32 	%f3502, [%rd7+4664];
	ld.global.f32 	%f3503, [%rd9+19103744];
	fma.rn.f32 	%f3504, %f3502, %f3503, %f3501;
	ld.global.f32 	%f3505, [%rd7+4668];
	ld.global.f32 	%f3506, [%rd9+19120128];
	fma.rn.f32 	%f3507, %f3505, %f3506, %f3504;
	ld.global.f32 	%f3508, [%rd7+4672];
	ld.global.f32 	%f3509, [%rd9+19136512];
	fma.rn.f32 	%f3510, %f3508, %f3509, %f3507;
	ld.global.f32 	%f3511, [%rd7+4676];
	ld.global.f32 	%f3512, [%rd9+19152896];
	fma.rn.f32 	%f3513, %f3511, %f3512, %f3510;
	ld.global.f32 	%f3514, [%rd7+4680];
	ld.global.f32 	%f3515, [%rd9+19169280];
	fma.rn.f32 	%f3516, %f3514, %f3515, %f3513;
	ld.global.f32 	%f3517, [%rd7+4684];
	ld.global.f32 	%f3518, [%rd9+19185664];
	fma.rn.f32 	%f3519, %f3517, %f3518, %f3516;
	ld.global.f32 	%f3520, [%rd7+4688];
	ld.global.f32 	%f3521, [%rd9+19202048];
	fma.rn.f32 	%f3522, %f3520, %f3521, %f3519;
	ld.global.f32 	%f3523, [%rd7+4692];
	ld.global.f32 	%f3524, [%rd9+19218432];
	fma.rn.f32 	%f3525, %f3523, %f3524, %f3522;
	ld.global.f32 	%f3526, [%rd7+4696];
	ld.global.f32 	%f3527, [%rd9+19234816];
	fma.rn.f32 	%f3528, %f3526, %f3527, %f3525;
	ld.global.f32 	%f3529, [%rd7+4700];
	ld.global.f32 	%f3530, [%rd9+19251200];
	fma.rn.f32 	%f3531, %f3529, %f3530, %f3528;
	ld.global.f32 	%f3532, [%rd7+4704];
	ld.global.f32 	%f3533, [%rd9+19267584];
	fma.rn.f32 	%f3534, %f3532, %f3533, %f3531;
	ld.global.f32 	%f3535, [%rd7+4708];
	ld.global.f32 	%f3536, [%rd9+19283968];
	fma.rn.f32 	%f3537, %f3535, %f3536, %f3534;
	ld.global.f32 	%f3538, [%rd7+4712];
	ld.global.f32 	%f3539, [%rd9+19300352];
	fma.rn.f32 	%f3540, %f3538, %f3539, %f3537;
	ld.global.f32 	%f3541, [%rd7+4716];
	ld.global.f32 	%f3542, [%rd9+19316736];
	fma.rn.f32 	%f3543, %f3541, %f3542, %f3540;
	ld.global.f32 	%f3544, [%rd7+4720];
	ld.global.f32 	%f3545, [%rd9+19333120];
	fma.rn.f32 	%f3546, %f3544, %f3545, %f3543;
	ld.global.f32 	%f3547, [%rd7+4724];
	ld.global.f32 	%f3548, [%rd9+19349504];
	fma.rn.f32 	%f3549, %f3547, %f3548, %f3546;
	ld.global.f32 	%f3550, [%rd7+4728];
	ld.global.f32 	%f3551, [%rd9+19365888];
	fma.rn.f32 	%f3552, %f3550, %f3551, %f3549;
	ld.global.f32 	%f3553, [%rd7+4732];
	ld.global.f32 	%f3554, [%rd9+19382272];
	fma.rn.f32 	%f3555, %f3553, %f3554, %f3552;
	ld.global.f32 	%f3556, [%rd7+4736];
	ld.global.f32 	%f3557, [%rd9+19398656];
	fma.rn.f32 	%f3558, %f3556, %f3557, %f3555;
	ld.global.f32 	%f3559, [%rd7+4740];
	ld.global.f32 	%f3560, [%rd9+19415040];
	fma.rn.f32 	%f3561, %f3559, %f3560, %f3558;
	ld.global.f32 	%f3562, [%rd7+4744];
	ld.global.f32 	%f3563, [%rd9+19431424];
	fma.rn.f32 	%f3564, %f3562, %f3563, %f3561;
	ld.global.f32 	%f3565, [%rd7+4748];
	ld.global.f32 	%f3566, [%rd9+19447808];
	fma.rn.f32 	%f3567, %f3565, %f3566, %f3564;
	ld.global.f32 	%f3568, [%rd7+4752];
	ld.global.f32 	%f3569, [%rd9+19464192];
	fma.rn.f32 	%f3570, %f3568, %f3569, %f3567;
	ld.global.f32 	%f3571, [%rd7+4756];
	ld.global.f32 	%f3572, [%rd9+19480576];
	fma.rn.f32 	%f3573, %f3571, %f3572, %f3570;
	ld.global.f32 	%f3574, [%rd7+4760];
	ld.global.f32 	%f3575, [%rd9+19496960];
	fma.rn.f32 	%f3576, %f3574, %f3575, %f3573;
	ld.global.f32 	%f3577, [%rd7+4764];
	ld.global.f32 	%f3578, [%rd9+19513344];
	fma.rn.f32 	%f3579, %f3577, %f3578, %f3576;
	ld.global.f32 	%f3580, [%rd7+4768];
	ld.global.f32 	%f3581, [%rd9+19529728];
	fma.rn.f32 	%f3582, %f3580, %f3581, %f3579;
	ld.global.f32 	%f3583, [%rd7+4772];
	ld.global.f32 	%f3584, [%rd9+19546112];
	fma.rn.f32 	%f3585, %f3583, %f3584, %f3582;
	ld.global.f32 	%f3586, [%rd7+4776];
	ld.global.f32 	%f3587, [%rd9+19562496];
	fma.rn.f32 	%f3588, %f3586, %f3587, %f3585;
	ld.global.f32 	%f3589, [%rd7+4780];
	ld.global.f32 	%f3590, [%rd9+19578880];
	fma.rn.f32 	%f3591, %f3589, %f3590, %f3588;
	ld.global.f32 	%f3592, [%rd7+4784];
	ld.global.f32 	%f3593, [%rd9+19595264];
	fma.rn.f32 	%f3594, %f3592, %f3593, %f3591;
	ld.global.f32 	%f3595, [%rd7+4788];
	ld.global.f32 	%f3596, [%rd9+19611648];
	fma.rn.f32 	%f3597, %f3595, %f3596, %f3594;
	ld.global.f32 	%f3598, [%rd7+4792];
	ld.global.f32 	%f3599, [%rd9+19628032];
	fma.rn.f32 	%f3600, %f3598, %f3599, %f3597;
	ld.global.f32 	%f3601, [%rd7+4796];
	ld.global.f32 	%f3602, [%rd9+19644416];
	fma.rn.f32 	%f3603, %f3601, %f3602, %f3600;
	ld.global.f32 	%f3604, [%rd7+4800];
	ld.global.f32 	%f3605, [%rd9+19660800];
	fma.rn.f32 	%f3606, %f3604, %f3605, %f3603;
	ld.global.f32 	%f3607, [%rd7+4804];
	ld.global.f32 	%f3608, [%rd9+19677184];
	fma.rn.f32 	%f3609, %f3607, %f3608, %f3606;
	ld.global.f32 	%f3610, [%rd7+4808];
	ld.global.f32 	%f3611, [%rd9+19693568];
	fma.rn.f32 	%f3612, %f3610, %f3611, %f3609;
	ld.global.f32 	%f3613, [%rd7+4812];
	ld.global.f32 	%f3614, [%rd9+19709952];
	fma.rn.f32 	%f3615, %f3613, %f3614, %f3612;
	ld.global.f32 	%f3616, [%rd7+4816];
	ld.global.f32 	%f3617, [%rd9+19726336];
	fma.rn.f32 	%f3618, %f3616, %f3617, %f3615;
	ld.global.f32 	%f3619, [%rd7+4820];
	ld.global.f32 	%f3620, [%rd9+19742720];
	fma.rn.f32 	%f3621, %f3619, %f3620, %f3618;
	ld.global.f32 	%f3622, [%rd7+4824];
	ld.global.f32 	%f3623, [%rd9+19759104];
	fma.rn.f32 	%f3624, %f3622, %f3623, %f3621;
	ld.global.f32 	%f3625, [%rd7+4828];
	ld.global.f32 	%f3626, [%rd9+19775488];
	fma.rn.f32 	%f3627, %f3625, %f3626, %f3624;
	ld.global.f32 	%f3628, [%rd7+4832];
	ld.global.f32 	%f3629, [%rd9+19791872];
	fma.rn.f32 	%f3630, %f3628, %f3629, %f3627;
	ld.global.f32 	%f3631, [%rd7+4836];
	ld.global.f32 	%f3632, [%rd9+19808256];
	fma.rn.f32 	%f3633, %f3631, %f3632, %f3630;
	ld.global.f32 	%f3634, [%rd7+4840];
	ld.global.f32 	%f3635, [%rd9+19824640];
	fma.rn.f32 	%f3636, %f3634, %f3635, %f3633;
	ld.global.f32 	%f3637, [%rd7+4844];
	ld.global.f32 	%f3638, [%rd9+19841024];
	fma.rn.f32 	%f3639, %f3637, %f3638, %f3636;
	ld.global.f32 	%f3640, [%rd7+4848];
	ld.global.f32 	%f3641, [%rd9+19857408];
	fma.rn.f32 	%f3642, %f3640, %f3641, %f3639;
	ld.global.f32 	%f3643, [%rd7+4852];
	ld.global.f32 	%f3644, [%rd9+19873792];
	fma.rn.f32 	%f3645, %f3643, %f3644, %f3642;
	ld.global.f32 	%f3646, [%rd7+4856];
	ld.global.f32 	%f3647, [%rd9+19890176];
	fma.rn.f32 	%f3648, %f3646, %f3647, %f3645;
	ld.global.f32 	%f3649, [%rd7+4860];
	ld.global.f32 	%f3650, [%rd9+19906560];
	fma.rn.f32 	%f3651, %f3649, %f3650, %f3648;
	ld.global.f32 	%f3652, [%rd7+4864];
	ld.global.f32 	%f3653, [%rd9+19922944];
	fma.rn.f32 	%f3654, %f3652, %f3653, %f3651;
	ld.global.f32 	%f3655, [%rd7+4868];
	ld.global.f32 	%f3656, [%rd9+19939328];
	fma.rn.f32 	%f3657, %f3655, %f3656, %f3654;
	ld.global.f32 	%f3658, [%rd7+4872];
	ld.global.f32 	%f3659, [%rd9+19955712];
	fma.rn.f32 	%f3660, %f3658, %f3659, %f3657;
	ld.global.f32 	%f3661, [%rd7+4876];
	ld.global.f32 	%f3662, [%rd9+19972096];
	fma.rn.f32 	%f3663, %f3661, %f3662, %f3660;
	ld.global.f32 	%f3664, [%rd7+4880];
	ld.global.f32 	%f3665, [%rd9+19988480];
	fma.rn.f32 	%f3666, %f3664, %f3665, %f3663;
	ld.global.f32 	%f3667, [%rd7+4884];
	ld.global.f32 	%f3668, [%rd9+20004864];
	fma.rn.f32 	%f3669, %f3667, %f3668, %f3666;
	ld.global.f32 	%f3670, [%rd7+4888];
	ld.global.f32 	%f3671, [%rd9+20021248];
	fma.rn.f32 	%f3672, %f3670, %f3671, %f3669;
	ld.global.f32 	%f3673, [%rd7+4892];
	ld.global.f32 	%f3674, [%rd9+20037632];
	fma.rn.f32 	%f3675, %f3673, %f3674, %f3672;
	ld.global.f32 	%f3676, [%rd7+4896];
	ld.global.f32 	%f3677, [%rd9+20054016];
	fma.rn.f32 	%f3678, %f3676, %f3677, %f3675;
	ld.global.f32 	%f3679, [%rd7+4900];
	ld.global.f32 	%f3680, [%rd9+20070400];
	fma.rn.f32 	%f3681, %f3679, %f3680, %f3678;
	ld.global.f32 	%f3682, [%rd7+4904];
	ld.global.f32 	%f3683, [%rd9+20086784];
	fma.rn.f32 	%f3684, %f3682, %f3683, %f3681;
	ld.global.f32 	%f3685, [%rd7+4908];
	ld.global.f32 	%f3686, [%rd9+20103168];
	fma.rn.f32 	%f3687, %f3685, %f3686, %f3684;
	ld.global.f32 	%f3688, [%rd7+4912];
	ld.global.f32 	%f3689, [%rd9+20119552];
	fma.rn.f32 	%f3690, %f3688, %f3689, %f3687;
	ld.global.f32 	%f3691, [%rd7+4916];
	ld.global.f32 	%f3692, [%rd9+20135936];
	fma.rn.f32 	%f3693, %f3691, %f3692, %f3690;
	ld.global.f32 	%f3694, [%rd7+4920];
	ld.global.f32 	%f3695, [%rd9+20152320];
	fma.rn.f32 	%f3696, %f3694, %f3695, %f3693;
	ld.global.f32 	%f3697, [%rd7+4924];
	ld.global.f32 	%f3698, [%rd9+20168704];
	fma.rn.f32 	%f3699, %f3697, %f3698, %f3696;
	ld.global.f32 	%f3700, [%rd7+4928];
	ld.global.f32 	%f3701, [%rd9+20185088];
	fma.rn.f32 	%f3702, %f3700, %f3701, %f3699;
	ld.global.f32 	%f3703, [%rd7+4932];
	ld.global.f32 	%f3704, [%rd9+20201472];
	fma.rn.f32 	%f3705, %f3703, %f3704, %f3702;
	ld.global.f32 	%f3706, [%rd7+4936];
	ld.global.f32 	%f3707, [%rd9+20217856];
	fma.rn.f32 	%f3708, %f3706, %f3707, %f3705;
	ld.global.f32 	%f3709, [%rd7+4940];
	ld.global.f32 	%f3710, [%rd9+20234240];
	fma.rn.f32 	%f3711, %f3709, %f3710, %f3708;
	ld.global.f32 	%f3712, [%rd7+4944];
	ld.global.f32 	%f3713, [%rd9+20250624];
	fma.rn.f32 	%f3714, %f3712, %f3713, %f3711;
	ld.global.f32 	%f3715, [%rd7+4948];
	ld.global.f32 	%f3716, [%rd9+20267008];
	fma.rn.f32 	%f3717, %f3715, %f3716, %f3714;
	ld.global.f32 	%f3718, [%rd7+4952];
	ld.global.f32 	%f3719, [%rd9+20283392];
	fma.rn.f32 	%f3720, %f3718, %f3719, %f3717;
	ld.global.f32 	%f3721, [%rd7+4956];
	ld.global.f32 	%f3722, [%rd9+20299776];
	fma.rn.f32 	%f3723, %f3721, %f3722, %f3720;
	ld.global.f32 	%f3724, [%rd7+4960];
	ld.global.f32 	%f3725, [%rd9+20316160];
	fma.rn.f32 	%f3726, %f3724, %f3725, %f3723;
	ld.global.f32 	%f3727, [%rd7+4964];
	ld.global.f32 	%f3728, [%rd9+20332544];
	fma.rn.f32 	%f3729, %f3727, %f3728, %f3726;
	ld.global.f32 	%f3730, [%rd7+4968];
	ld.global.f32 	%f3731, [%rd9+20348928];
	fma.rn.f32 	%f3732, %f3730, %f3731, %f3729;
	ld.global.f32 	%f3733, [%rd7+4972];
	ld.global.f32 	%f3734, [%rd9+20365312];
	fma.rn.f32 	%f3735, %f3733, %f3734, %f3732;
	ld.global.f32 	%f3736, [%rd7+4976];
	ld.global.f32 	%f3737, [%rd9+20381696];
	fma.rn.f32 	%f3738, %f3736, %f3737, %f3735;
	ld.global.f32 	%f3739, [%rd7+4980];
	ld.global.f32 	%f3740, [%rd9+20398080];
	fma.rn.f32 	%f3741, %f3739, %f3740, %f3738;
	ld.global.f32 	%f3742, [%rd7+4984];
	ld.global.f32 	%f3743, [%rd9+20414464];
	fma.rn.f32 	%f3744, %f3742, %f3743, %f3741;
	ld.global.f32 	%f3745, [%rd7+4988];
	ld.global.f32 	%f3746, [%rd9+20430848];
	fma.rn.f32 	%f3747, %f3745, %f3746, %f3744;
	ld.global.f32 	%f3748, [%rd7+4992];
	ld.global.f32 	%f3749, [%rd9+20447232];
	fma.rn.f32 	%f3750, %f3748, %f3749, %f3747;
	ld.global.f32 	%f3751, [%rd7+4996];
	ld.global.f32 	%f3752, [%rd9+20463616];
	fma.rn.f32 	%f3753, %f3751, %f3752, %f3750;
	ld.global.f32 	%f3754, [%rd7+5000];
	ld.global.f32 	%f3755, [%rd9+20480000];
	fma.rn.f32 	%f3756, %f3754, %f3755, %f3753;
	ld.global.f32 	%f3757, [%rd7+5004];
	ld.global.f32 	%f3758, [%rd9+20496384];
	fma.rn.f32 	%f3759, %f3757, %f3758, %f3756;
	ld.global.f32 	%f3760, [%rd7+5008];
	ld.global.f32 	%f3761, [%rd9+20512768];
	fma.rn.f32 	%f3762, %f3760, %f3761, %f3759;
	ld.global.f32 	%f3763, [%rd7+5012];
	ld.global.f32 	%f3764, [%rd9+20529152];
	fma.rn.f32 	%f3765, %f3763, %f3764, %f3762;
	ld.global.f32 	%f3766, [%rd7+5016];
	ld.global.f32 	%f3767, [%rd9+20545536];
	fma.rn.f32 	%f3768, %f3766, %f3767, %f3765;
	ld.global.f32 	%f3769, [%rd7+5020];
	ld.global.f32 	%f3770, [%rd9+20561920];
	fma.rn.f32 	%f3771, %f3769, %f3770, %f3768;
	ld.global.f32 	%f3772, [%rd7+5024];
	ld.global.f32 	%f3773, [%rd9+20578304];
	fma.rn.f32 	%f3774, %f3772, %f3773, %f3771;
	ld.global.f32 	%f3775, [%rd7+5028];
	ld.global.f32 	%f3776, [%rd9+20594688];
	fma.rn.f32 	%f3777, %f3775, %f3776, %f3774;
	ld.global.f32 	%f3778, [%rd7+5032];
	ld.global.f32 	%f3779, [%rd9+20611072];
	fma.rn.f32 	%f3780, %f3778, %f3779, %f3777;
	ld.global.f32 	%f3781, [%rd7+5036];
	ld.global.f32 	%f3782, [%rd9+20627456];
	fma.rn.f32 	%f3783, %f3781, %f3782, %f3780;
	ld.global.f32 	%f3784, [%rd7+5040];
	ld.global.f32 	%f3785, [%rd9+20643840];
	fma.rn.f32 	%f3786, %f3784, %f3785, %f3783;
	ld.global.f32 	%f3787, [%rd7+5044];
	ld.global.f32 	%f3788, [%rd9+20660224];
	fma.rn.f32 	%f3789, %f3787, %f3788, %f3786;
	ld.global.f32 	%f3790, [%rd7+5048];
	ld.global.f32 	%f3791, [%rd9+20676608];
	fma.rn.f32 	%f3792, %f3790, %f3791, %f3789;
	ld.global.f32 	%f3793, [%rd7+5052];
	ld.global.f32 	%f3794, [%rd9+20692992];
	fma.rn.f32 	%f3795, %f3793, %f3794, %f3792;
	ld.global.f32 	%f3796, [%rd7+5056];
	ld.global.f32 	%f3797, [%rd9+20709376];
	fma.rn.f32 	%f3798, %f3796, %f3797, %f3795;
	ld.global.f32 	%f3799, [%rd7+5060];
	ld.global.f32 	%f3800, [%rd9+20725760];
	fma.rn.f32 	%f3801, %f3799, %f3800, %f3798;
	ld.global.f32 	%f3802, [%rd7+5064];
	ld.global.f32 	%f3803, [%rd9+20742144];
	fma.rn.f32 	%f3804, %f3802, %f3803, %f3801;
	ld.global.f32 	%f3805, [%rd7+5068];
	ld.global.f32 	%f3806, [%rd9+20758528];
	fma.rn.f32 	%f3807, %f3805, %f3806, %f3804;
	ld.global.f32 	%f3808, [%rd7+5072];
	ld.global.f32 	%f3809, [%rd9+20774912];
	fma.rn.f32 	%f3810, %f3808, %f3809, %f3807;
	ld.global.f32 	%f3811, [%rd7+5076];
	ld.global.f32 	%f3812, [%rd9+20791296];
	fma.rn.f32 	%f3813, %f3811, %f3812, %f3810;
	ld.global.f32 	%f3814, [%rd7+5080];
	ld.global.f32 	%f3815, [%rd9+20807680];
	fma.rn.f32 	%f3816, %f3814, %f3815, %f3813;
	ld.global.f32 	%f3817, [%rd7+5084];
	ld.global.f32 	%f3818, [%rd9+20824064];
	fma.rn.f32 	%f3819, %f3817, %f3818, %f3816;
	ld.global.f32 	%f3820, [%rd7+5088];
	ld.global.f32 	%f3821, [%rd9+20840448];
	fma.rn.f32 	%f3822, %f3820, %f3821, %f3819;
	ld.global.f32 	%f3823, [%rd7+5092];
	ld.global.f32 	%f3824, [%rd9+20856832];
	fma.rn.f32 	%f3825, %f3823, %f3824, %f3822;
	ld.global.f32 	%f3826, [%rd7+5096];
	ld.global.f32 	%f3827, [%rd9+20873216];
	fma.rn.f32 	%f3828, %f3826, %f3827, %f3825;
	ld.global.f32 	%f3829, [%rd7+5100];
	ld.global.f32 	%f3830, [%rd9+20889600];
	fma.rn.f32 	%f3831, %f3829, %f3830, %f3828;
	ld.global.f32 	%f3832, [%rd7+5104];
	ld.global.f32 	%f3833, [%rd9+20905984];
	fma.rn.f32 	%f3834, %f3832, %f3833, %f3831;
	ld.global.f32 	%f3835, [%rd7+5108];
	ld.global.f32 	%f3836, [%rd9+20922368];
	fma.rn.f32 	%f3837, %f3835, %f3836, %f3834;
	ld.global.f32 	%f3838, [%rd7+5112];
	ld.global.f32 	%f3839, [%rd9+20938752];
	fma.rn.f32 	%f3840, %f3838, %f3839, %f3837;
	ld.global.f32 	%f3841, [%rd7+5116];
	ld.global.f32 	%f3842, [%rd9+20955136];
	fma.rn.f32 	%f3843, %f3841, %f3842, %f3840;
	ld.global.f32 	%f3844, [%rd7+5120];
	ld.global.f32 	%f3845, [%rd9+20971520];
	fma.rn.f32 	%f3846, %f3844, %f3845, %f3843;
	ld.global.f32 	%f3847, [%rd7+5124];
	ld.global.f32 	%f3848, [%rd9+20987904];
	fma.rn.f32 	%f3849, %f3847, %f3848, %f3846;
	ld.global.f32 	%f3850, [%rd7+5128];
	ld.global.f32 	%f3851, [%rd9+21004288];
	fma.rn.f32 	%f3852, %f3850, %f3851, %f3849;
	ld.global.f32 	%f3853, [%rd7+5132];
	ld.global.f32 	%f3854, [%rd9+21020672];
	fma.rn.f32 	%f3855, %f3853, %f3854, %f3852;
	ld.global.f32 	%f3856, [%rd7+5136];
	ld.global.f32 	%f3857, [%rd9+21037056];
	fma.rn.f32 	%f3858, %f3856, %f3857, %f3855;
	ld.global.f32 	%f3859, [%rd7+5140];
	ld.global.f32 	%f3860, [%rd9+21053440];
	fma.rn.f32 	%f3861, %f3859, %f3860, %f3858;
	ld.global.f32 	%f3862, [%rd7+5144];
	ld.global.f32 	%f3863, [%rd9+21069824];
	fma.rn.f32 	%f3864, %f3862, %f3863, %f3861;
	ld.global.f32 	%f3865, [%rd7+5148];
	ld.global.f32 	%f3866, [%rd9+21086208];
	fma.rn.f32 	%f3867, %f3865, %f3866, %f3864;
	ld.global.f32 	%f3868, [%rd7+5152];
	ld.global.f32 	%f3869, [%rd9+21102592];
	fma.rn.f32 	%f3870, %f3868, %f3869, %f3867;
	ld.global.f32 	%f3871, [%rd7+5156];
	ld.global.f32 	%f3872, [%rd9+21118976];
	fma.rn.f32 	%f3873, %f3871, %f3872, %f3870;
	ld.global.f32 	%f3874, [%rd7+5160];
	ld.global.f32 	%f3875, [%rd9+21135360];
	fma.rn.f32 	%f3876, %f3874, %f3875, %f3873;
	ld.global.f32 	%f3877, [%rd7+5164];
	ld.global.f32 	%f3878, [%rd9+21151744];
	fma.rn.f32 	%f3879, %f3877, %f3878, %f3876;
	ld.global.f32 	%f3880, [%rd7+5168];
	ld.global.f32 	%f3881, [%rd9+21168128];
	fma.rn.f32 	%f3882, %f3880, %f3881, %f3879;
	ld.global.f32 	%f3883, [%rd7+5172];
	ld.global.f32 	%f3884, [%rd9+21184512];
	fma.rn.f32 	%f3885, %f3883, %f3884, %f3882;
	ld.global.f32 	%f3886, [%rd7+5176];
	ld.global.f32 	%f3887, [%rd9+21200896];
	fma.rn.f32 	%f3888, %f3886, %f3887, %f3885;
	ld.global.f32 	%f3889, [%rd7+5180];
	ld.global.f32 	%f3890, [%rd9+21217280];
	fma.rn.f32 	%f3891, %f3889, %f3890, %f3888;
	ld.global.f32 	%f3892, [%rd7+5184];
	ld.global.f32 	%f3893, [%rd9+21233664];
	fma.rn.f32 	%f3894, %f3892, %f3893, %f3891;
	ld.global.f32 	%f3895, [%rd7+5188];
	ld.global.f32 	%f3896, [%rd9+21250048];
	fma.rn.f32 	%f3897, %f3895, %f3896, %f3894;
	ld.global.f32 	%f3898, [%rd7+5192];
	ld.global.f32 	%f3899, [%rd9+21266432];
	fma.rn.f32 	%f3900, %f3898, %f3899, %f3897;
	ld.global.f32 	%f3901, [%rd7+5196];
	ld.global.f32 	%f3902, [%rd9+21282816];
	fma.rn.f32 	%f3903, %f3901, %f3902, %f3900;
	ld.global.f32 	%f3904, [%rd7+5200];
	ld.global.f32 	%f3905, [%rd9+21299200];
	fma.rn.f32 	%f3906, %f3904, %f3905, %f3903;
	ld.global.f32 	%f3907, [%rd7+5204];
	ld.global.f32 	%f3908, [%rd9+21315584];
	fma.rn.f32 	%f3909, %f3907, %f3908, %f3906;
	ld.global.f32 	%f3910, [%rd7+5208];
	ld.global.f32 	%f3911, [%rd9+21331968];
	fma.rn.f32 	%f3912, %f3910, %f3911, %f3909;
	ld.global.f32 	%f3913, [%rd7+5212];
	ld.global.f32 	%f3914, [%rd9+21348352];
	fma.rn.f32 	%f3915, %f3913, %f3914, %f3912;
	ld.global.f32 	%f3916, [%rd7+5216];
	ld.global.f32 	%f3917, [%rd9+21364736];
	fma.rn.f32 	%f3918, %f3916, %f3917, %f3915;
	ld.global.f32 	%f3919, [%rd7+5220];
	ld.global.f32 	%f3920, [%rd9+21381120];
	fma.rn.f32 	%f3921, %f3919, %f3920, %f3918;
	ld.global.f32 	%f3922, [%rd7+5224];
	ld.global.f32 	%f3923, [%rd9+21397504];
	fma.rn.f32 	%f3924, %f3922, %f3923, %f3921;
	ld.global.f32 	%f3925, [%rd7+5228];
	ld.global.f32 	%f3926, [%rd9+21413888];
	fma.rn.f32 	%f3927, %f3925, %f3926, %f3924;
	ld.global.f32 	%f3928, [%rd7+5232];
	ld.global.f32 	%f3929, [%rd9+21430272];
	fma.rn.f32 	%f3930, %f3928, %f3929, %f3927;
	ld.global.f32 	%f3931, [%rd7+5236];
	ld.global.f32 	%f3932, [%rd9+21446656];
	fma.rn.f32 	%f3933, %f3931, %f3932, %f3930;
	ld.global.f32 	%f3934, [%rd7+5240];
	ld.global.f32 	%f3935, [%rd9+21463040];
	fma.rn.f32 	%f3936, %f3934, %f3935, %f3933;
	ld.global.f32 	%f3937, [%rd7+5244];
	ld.global.f32 	%f3938, [%rd9+21479424];
	fma.rn.f32 	%f3939, %f3937, %f3938, %f3936;
	ld.global.f32 	%f3940, [%rd7+5248];
	ld.global.f32 	%f3941, [%rd9+21495808];
	fma.rn.f32 	%f3942, %f3940, %f3941, %f3939;
	ld.global.f32 	%f3943, [%rd7+5252];
	ld.global.f32 	%f3944, [%rd9+21512192];
	fma.rn.f32 	%f3945, %f3943, %f3944, %f3942;
	ld.global.f32 	%f3946, [%rd7+5256];
	ld.global.f32 	%f3947, [%rd9+21528576];
	fma.rn.f32 	%f3948, %f3946, %f3947, %f3945;
	ld.global.f32 	%f3949, [%rd7+5260];
	ld.global.f32 	%f3950, [%rd9+21544960];
	fma.rn.f32 	%f3951, %f3949, %f3950, %f3948;
	ld.global.f32 	%f3952, [%rd7+5264];
	ld.global.f32 	%f3953, [%rd9+21561344];
	fma.rn.f32 	%f3954, %f3952, %f3953, %f3951;
	ld.global.f32 	%f3955, [%rd7+5268];
	ld.global.f32 	%f3956, [%rd9+21577728];
	fma.rn.f32 	%f3957, %f3955, %f3956, %f3954;
	ld.global.f32 	%f3958, [%rd7+5272];
	ld.global.f32 	%f3959, [%rd9+21594112];
	fma.rn.f32 	%f3960, %f3958, %f3959, %f3957;
	ld.global.f32 	%f3961, [%rd7+5276];
	ld.global.f32 	%f3962, [%rd9+21610496];
	fma.rn.f32 	%f3963, %f3961, %f3962, %f3960;
	ld.global.f32 	%f3964, [%rd7+5280];
	ld.global.f32 	%f3965, [%rd9+21626880];
	fma.rn.f32 	%f3966, %f3964, %f3965, %f3963;
	ld.global.f32 	%f3967, [%rd7+5284];
	ld.global.f32 	%f3968, [%rd9+21643264];
	fma.rn.f32 	%f3969, %f3967, %f3968, %f3966;
	ld.global.f32 	%f3970, [%rd7+5288];
	ld.global.f32 	%f3971, [%rd9+21659648];
	fma.rn.f32 	%f3972, %f3970, %f3971, %f3969;
	ld.global.f32 	%f3973, [%rd7+5292];
	ld.global.f32 	%f3974, [%rd9+21676032];
	fma.rn.f32 	%f3975, %f3973, %f3974, %f3972;
	ld.global.f32 	%f3976, [%rd7+5296];
	ld.global.f32 	%f3977, [%rd9+21692416];
	fma.rn.f32 	%f3978, %f3976, %f3977, %f3975;
	ld.global.f32 	%f3979, [%rd7+5300];
	ld.global.f32 	%f3980, [%rd9+21708800];
	fma.rn.f32 	%f3981, %f3979, %f3980, %f3978;
	ld.global.f32 	%f3982, [%rd7+5304];
	ld.global.f32 	%f3983, [%rd9+21725184];
	fma.rn.f32 	%f3984, %f3982, %f3983, %f3981;
	ld.global.f32 	%f3985, [%rd7+5308];
	ld.global.f32 	%f3986, [%rd9+21741568];
	fma.rn.f32 	%f3987, %f3985, %f3986, %f3984;
	ld.global.f32 	%f3988, [%rd7+5312];
	ld.global.f32 	%f3989, [%rd9+21757952];
	fma.rn.f32 	%f3990, %f3988, %f3989, %f3987;
	ld.global.f32 	%f3991, [%rd7+5316];
	ld.global.f32 	%f3992, [%rd9+21774336];
	fma.rn.f32 	%f3993, %f3991, %f3992, %f3990;
	ld.global.f32 	%f3994, [%rd7+5320];
	ld.global.f32 	%f3995, [%rd9+21790720];
	fma.rn.f32 	%f3996, %f3994, %f3995, %f3993;
	ld.global.f32 	%f3997, [%rd7+5324];
	ld.global.f32 	%f3998, [%rd9+21807104];
	fma.rn.f32 	%f3999, %f3997, %f3998, %f3996;
	ld.global.f32 	%f4000, [%rd7+5328];
	ld.global.f32 	%f4001, [%rd9+21823488];
	fma.rn.f32 	%f4002, %f4000, %f4001, %f3999;
	ld.global.f32 	%f4003, [%rd7+5332];
	ld.global.f32 	%f4004, [%rd9+21839872];
	fma.rn.f32 	%f4005, %f4003, %f4004, %f4002;
	ld.global.f32 	%f4006, [%rd7+5336];
	ld.global.f32 	%f4007, [%rd9+21856256];
	fma.rn.f32 	%f4008, %f4006, %f4007, %f4005;
	ld.global.f32 	%f4009, [%rd7+5340];
	ld.global.f32 	%f4010, [%rd9+21872640];
	fma.rn.f32 	%f4011, %f4009, %f4010, %f4008;
	ld.global.f32 	%f4012, [%rd7+5344];
	ld.global.f32 	%f4013, [%rd9+21889024];
	fma.rn.f32 	%f4014, %f4012, %f4013, %f4011;
	ld.global.f32 	%f4015, [%rd7+5348];
	ld.global.f32 	%f4016, [%rd9+21905408];
	fma.rn.f32 	%f4017, %f4015, %f4016, %f4014;
	ld.global.f32 	%f4018, [%rd7+5352];
	ld.global.f32 	%f4019, [%rd9+21921792];
	fma.rn.f32 	%f4020, %f4018, %f4019, %f4017;
	ld.global.f32 	%f4021, [%rd7+5356];
	ld.global.f32 	%f4022, [%rd9+21938176];
	fma.rn.f32 	%f4023, %f4021, %f4022, %f4020;
	ld.global.f32 	%f4024, [%rd7+5360];
	ld.global.f32 	%f4025, [%rd9+21954560];
	fma.rn.f32 	%f4026, %f4024, %f4025, %f4023;
	ld.global.f32 	%f4027, [%rd7+5364];
	ld.global.f32 	%f4028, [%rd9+21970944];
	fma.rn.f32 	%f4029, %f4027, %f4028, %f4026;
	ld.global.f32 	%f4030, [%rd7+5368];
	ld.global.f32 	%f4031, [%rd9+21987328];
	fma.rn.f32 	%f4032, %f4030, %f4031, %f4029;
	ld.global.f32 	%f4033, [%rd7+5372];
	ld.global.f32 	%f4034, [%rd9+22003712];
	fma.rn.f32 	%f4035, %f4033, %f4034, %f4032;
	ld.global.f32 	%f4036, [%rd7+5376];
	ld.global.f32 	%f4037, [%rd9+22020096];
	fma.rn.f32 	%f4038, %f4036, %f4037, %f4035;
	ld.global.f32 	%f4039, [%rd7+5380];
	ld.global.f32 	%f4040, [%rd9+22036480];
	fma.rn.f32 	%f4041, %f4039, %f4040, %f4038;
	ld.global.f32 	%f4042, [%rd7+5384];
	ld.global.f32 	%f4043, [%rd9+22052864];
	fma.rn.f32 	%f4044, %f4042, %f4043, %f4041;
	ld.global.f32 	%f4045, [%rd7+5388];
	ld.global.f32 	%f4046, [%rd9+22069248];
	fma.rn.f32 	%f4047, %f4045, %f4046, %f4044;
	ld.global.f32 	%f4048, [%rd7+5392];
	ld.global.f32 	%f4049, [%rd9+22085632];
	fma.rn.f32 	%f4050, %f4048, %f4049, %f4047;
	ld.global.f32 	%f4051, [%rd7+5396];
	ld.global.f32 	%f4052, [%rd9+22102016];
	fma.rn.f32 	%f4053, %f4051, %f4052, %f4050;
	ld.global.f32 	%f4054, [%rd7+5400];
	ld.global.f32 	%f4055, [%rd9+22118400];
	fma.rn.f32 	%f4056, %f4054, %f4055, %f4053;
	ld.global.f32 	%f4057, [%rd7+5404];
	ld.global.f32 	%f4058, [%rd9+22134784];
	fma.rn.f32 	%f4059, %f4057, %f4058, %f4056;
	ld.global.f32 	%f4060, [%rd7+5408];
	ld.global.f32 	%f4061, [%rd9+22151168];
	fma.rn.f32 	%f4062, %f4060, %f4061, %f4059;
	ld.global.f32 	%f4063, [%rd7+5412];
	ld.global.f32 	%f4064, [%rd9+22167552];
	fma.rn.f32 	%f4065, %f4063, %f4064, %f4062;
	ld.global.f32 	%f4066, [%rd7+5416];
	ld.global.f32 	%f4067, [%rd9+22183936];
	fma.rn.f32 	%f4068, %f4066, %f4067, %f4065;
	ld.global.f32 	%f4069, [%rd7+5420];
	ld.global.f32 	%f4070, [%rd9+22200320];
	fma.rn.f32 	%f4071, %f4069, %f4070, %f4068;
	ld.global.f32 	%f4072, [%rd7+5424];
	ld.global.f32 	%f4073, [%rd9+22216704];
	fma.rn.f32 	%f4074, %f4072, %f4073, %f4071;
	ld.global.f32 	%f4075, [%rd7+5428];
	ld.global.f32 	%f4076, [%rd9+22233088];
	fma.rn.f32 	%f4077, %f4075, %f4076, %f4074;
	ld.global.f32 	%f4078, [%rd7+5432];
	ld.global.f32 	%f4079, [%rd9+22249472];
	fma.rn.f32 	%f4080, %f4078, %f4079, %f4077;
	ld.global.f32 	%f4081, [%rd7+5436];
	ld.global.f32 	%f4082, [%rd9+22265856];
	fma.rn.f32 	%f4083, %f4081, %f4082, %f4080;
	ld.global.f32 	%f4084, [%rd7+5440];
	ld.global.f32 	%f4085, [%rd9+22282240];
	fma.rn.f32 	%f4086, %f4084, %f4085, %f4083;
	ld.global.f32 	%f4087, [%rd7+5444];
	ld.global.f32 	%f4088, [%rd9+22298624];
	fma.rn.f32 	%f4089, %f4087, %f4088, %f4086;
	ld.global.f32 	%f4090, [%rd7+5448];
	ld.global.f32 	%f4091, [%rd9+22315008];
	fma.rn.f32 	%f4092, %f4090, %f4091, %f4089;
	ld.global.f32 	%f4093, [%rd7+5452];
	ld.global.f32 	%f4094, [%rd9+22331392];
	fma.rn.f32 	%f4095, %f4093, %f4094, %f4092;
	ld.global.f32 	%f4096, [%rd7+5456];
	ld.global.f32 	%f4097, [%rd9+22347776];
	fma.rn.f32 	%f4098, %f4096, %f4097, %f4095;
	ld.global.f32 	%f4099, [%rd7+5460];
	ld.global.f32 	%f4100, [%rd9+22364160];
	fma.rn.f32 	%f4101, %f4099, %f4100, %f4098;
	ld.global.f32 	%f4102, [%rd7+5464];
	ld.global.f32 	%f4103, [%rd9+22380544];
	fma.rn.f32 	%f4104, %f4102, %f4103, %f4101;
	ld.global.f32 	%f4105, [%rd7+5468];
	ld.global.f32 	%f4106, [%rd9+22396928];
	fma.rn.f32 	%f4107, %f4105, %f4106, %f4104;
	ld.global.f32 	%f4108, [%rd7+5472];
	ld.global.f32 	%f4109, [%rd9+22413312];
	fma.rn.f32 	%f4110, %f4108, %f4109, %f4107;
	ld.global.f32 	%f4111, [%rd7+5476];
	ld.global.f32 	%f4112, [%rd9+22429696];
	fma.rn.f32 	%f4113, %f4111, %f4112, %f4110;
	ld.global.f32 	%f4114, [%rd7+5480];
	ld.global.f32 	%f4115, [%rd9+22446080];
	fma.rn.f32 	%f4116, %f4114, %f4115, %f4113;
	ld.global.f32 	%f4117, [%rd7+5484];
	ld.global.f32 	%f4118, [%rd9+22462464];
	fma.rn.f32 	%f4119, %f4117, %f4118, %f4116;
	ld.global.f32 	%f4120, [%rd7+5488];
	ld.global.f32 	%f4121, [%rd9+22478848];
	fma.rn.f32 	%f4122, %f4120, %f4121, %f4119;
	ld.global.f32 	%f4123, [%rd7+5492];
	ld.global.f32 	%f4124, [%rd9+22495232];
	fma.rn.f32 	%f4125, %f4123, %f4124, %f4122;
	ld.global.f32 	%f4126, [%rd7+5496];
	ld.global.f32 	%f4127, [%rd9+22511616];
	fma.rn.f32 	%f4128, %f4126, %f4127, %f4125;
	ld.global.f32 	%f4129, [%rd7+5500];
	ld.global.f32 	%f4130, [%rd9+22528000];
	fma.rn.f32 	%f4131, %f4129, %f4130, %f4128;
	ld.global.f32 	%f4132, [%rd7+5504];
	ld.global.f32 	%f4133, [%rd9+22544384];
	fma.rn.f32 	%f4134, %f4132, %f4133, %f4131;
	ld.global.f32 	%f4135, [%rd7+5508];
	ld.global.f32 	%f4136, [%rd9+22560768];
	fma.rn.f32 	%f4137, %f4135, %f4136, %f4134;
	ld.global.f32 	%f4138, [%rd7+5512];
	ld.global.f32 	%f4139, [%rd9+22577152];
	fma.rn.f32 	%f4140, %f4138, %f4139, %f4137;
	ld.global.f32 	%f4141, [%rd7+5516];
	ld.global.f32 	%f4142, [%rd9+22593536];
	fma.rn.f32 	%f4143, %f4141, %f4142, %f4140;
	ld.global.f32 	%f4144, [%rd7+5520];
	ld.global.f32 	%f4145, [%rd9+22609920];
	fma.rn.f32 	%f4146, %f4144, %f4145, %f4143;
	ld.global.f32 	%f4147, [%rd7+5524];
	ld.global.f32 	%f4148, [%rd9+22626304];
	fma.rn.f32 	%f4149, %f4147, %f4148, %f4146;
	ld.global.f32 	%f4150, [%rd7+5528];
	ld.global.f32 	%f4151, [%rd9+22642688];
	fma.rn.f32 	%f4152, %f4150, %f4151, %f4149;
	ld.global.f32 	%f4153, [%rd7+5532];
	ld.global.f32 	%f4154, [%rd9+22659072];
	fma.rn.f32 	%f4155, %f4153, %f4154, %f4152;
	ld.global.f32 	%f4156, [%rd7+5536];
	ld.global.f32 	%f4157, [%rd9+22675456];
	fma.rn.f32 	%f4158, %f4156, %f4157, %f4155;
	ld.global.f32 	%f4159, [%rd7+5540];
	ld.global.f32 	%f4160, [%rd9+22691840];
	fma.rn.f32 	%f4161, %f4159, %f4160, %f4158;
	ld.global.f32 	%f4162, [%rd7+5544];
	ld.global.f32 	%f4163, [%rd9+22708224];
	fma.rn.f32 	%f4164, %f4162, %f4163, %f4161;
	ld.global.f32 	%f4165, [%rd7+5548];
	ld.global.f32 	%f4166, [%rd9+22724608];
	fma.rn.f32 	%f4167, %f4165, %f4166, %f4164;
	ld.global.f32 	%f4168, [%rd7+5552];
	ld.global.f32 	%f4169, [%rd9+22740992];
	fma.rn.f32 	%f4170, %f4168, %f4169, %f4167;
	ld.global.f32 	%f4171, [%rd7+5556];
	ld.global.f32 	%f4172, [%rd9+22757376];
	fma.rn.f32 	%f4173, %f4171, %f4172, %f4170;
	ld.global.f32 	%f4174, [%rd7+5560];
	ld.global.f32 	%f4175, [%rd9+22773760];
	fma.rn.f32 	%f4176, %f4174, %f4175, %f4173;
	ld.global.f32 	%f4177, [%rd7+5564];
	ld.global.f32 	%f4178, [%rd9+22790144];
	fma.rn.f32 	%f4179, %f4177, %f4178, %f4176;
	ld.global.f32 	%f4180, [%rd7+5568];
	ld.global.f32 	%f4181, [%rd9+22806528];
	fma.rn.f32 	%f4182, %f4180, %f4181, %f4179;
	ld.global.f32 	%f4183, [%rd7+5572];
	ld.global.f32 	%f4184, [%rd9+22822912];
	fma.rn.f32 	%f4185, %f4183, %f4184, %f4182;
	ld.global.f32 	%f4186, [%rd7+5576];
	ld.global.f32 	%f4187, [%rd9+22839296];
	fma.rn.f32 	%f4188, %f4186, %f4187, %f4185;
	ld.global.f32 	%f4189, [%rd7+5580];
	ld.global.f32 	%f4190, [%rd9+22855680];
	fma.rn.f32 	%f4191, %f4189, %f4190, %f4188;
	ld.global.f32 	%f4192, [%rd7+5584];
	ld.global.f32 	%f4193, [%rd9+22872064];
	fma.rn.f32 	%f4194, %f4192, %f4193, %f4191;
	ld.global.f32 	%f4195, [%rd7+5588];
	ld.global.f32 	%f4196, [%rd9+22888448];
	fma.rn.f32 	%f4197, %f4195, %f4196, %f4194;
	ld.global.f32 	%f4198, [%rd7+5592];
	ld.global.f32 	%f4199, [%rd9+22904832];
	fma.rn.f32 	%f4200, %f4198, %f4199, %f4197;
	ld.global.f32 	%f4201, [%rd7+5596];
	ld.global.f32 	%f4202, [%rd9+22921216];
	fma.rn.f32 	%f4203, %f4201, %f4202, %f4200;
	ld.global.f32 	%f4204, [%rd7+5600];
	ld.global.f32 	%f4205, [%rd9+22937600];
	fma.rn.f32 	%f4206, %f4204, %f4205, %f4203;
	ld.global.f32 	%f4207, [%rd7+5604];
	ld.global.f32 	%f4208, [%rd9+22953984];
	fma.rn.f32 	%f4209, %f4207, %f4208, %f4206;
	ld.global.f32 	%f4210, [%rd7+5608];
	ld.global.f32 	%f4211, [%rd9+22970368];
	fma.rn.f32 	%f4212, %f4210, %f4211, %f4209;
	ld.global.f32 	%f4213, [%rd7+5612];
	ld.global.f32 	%f4214, [%rd9+22986752];
	fma.rn.f32 	%f4215, %f4213, %f4214, %f4212;
	ld.global.f32 	%f4216, [%rd7+5616];
	ld.global.f32 	%f4217, [%rd9+23003136];
	fma.rn.f32 	%f4218, %f4216, %f4217, %f4215;
	ld.global.f32 	%f4219, [%rd7+5620];
	ld.global.f32 	%f4220, [%rd9+23019520];
	fma.rn.f32 	%f4221, %f4219, %f4220, %f4218;
	ld.global.f32 	%f4222, [%rd7+5624];
	ld.global.f32 	%f4223, [%rd9+23035904];
	fma.rn.f32 	%f4224, %f4222, %f4223, %f4221;
	ld.global.f32 	%f4225, [%rd7+5628];
	ld.global.f32 	%f4226, [%rd9+23052288];
	fma.rn.f32 	%f4227, %f4225, %f4226, %f4224;
	ld.global.f32 	%f4228, [%rd7+5632];
	ld.global.f32 	%f4229, [%rd9+23068672];
	fma.rn.f32 	%f4230, %f4228, %f4229, %f4227;
	ld.global.f32 	%f4231, [%rd7+5636];
	ld.global.f32 	%f4232, [%rd9+23085056];
	fma.rn.f32 	%f4233, %f4231, %f4232, %f4230;
	ld.global.f32 	%f4234, [%rd7+5640];
	ld.global.f32 	%f4235, [%rd9+23101440];
	fma.rn.f32 	%f4236, %f4234, %f4235, %f4233;
	ld.global.f32 	%f4237, [%rd7+5644];
	ld.global.f32 	%f4238, [%rd9+23117824];
	fma.rn.f32 	%f4239, %f4237, %f4238, %f4236;
	ld.global.f32 	%f4240, [%rd7+5648];
	ld.global.f32 	%f4241, [%rd9+23134208];
	fma.rn.f32 	%f4242, %f4240, %f4241, %f4239;
	ld.global.f32 	%f4243, [%rd7+5652];
	ld.global.f32 	%f4244, [%rd9+23150592];
	fma.rn.f32 	%f4245, %f4243, %f4244, %f4242;
	ld.global.f32 	%f4246, [%rd7+5656];
	ld.global.f32 	%f4247, [%rd9+23166976];
	fma.rn.f32 	%f4248, %f4246, %f4247, %f4245;
	ld.global.f32 	%f4249, [%rd7+5660];
	ld.global.f32 	%f4250, [%rd9+23183360];
	fma.rn.f32 	%f4251, %f4249, %f4250, %f4248;
	ld.global.f32 	%f4252, [%rd7+5664];
	ld.global.f32 	%f4253, [%rd9+23199744];
	fma.rn.f32 	%f4254, %f4252, %f4253, %f4251;
	ld.global.f32 	%f4255, [%rd7+5668];
	ld.global.f32 	%f4256, [%rd9+23216128];
	fma.rn.f32 	%f4257, %f4255, %f4256, %f4254;
	ld.global.f32 	%f4258, [%rd7+5672];
	ld.global.f32 	%f4259, [%rd9+23232512];
	fma.rn.f32 	%f4260, %f4258, %f4259, %f4257;
	ld.global.f32 	%f4261, [%rd7+5676];
	ld.global.f32 	%f4262, [%rd9+23248896];
	fma.rn.f32 	%f4263, %f4261, %f4262, %f4260;
	ld.global.f32 	%f4264, [%rd7+5680];
	ld.global.f32 	%f4265, [%rd9+23265280];
	fma.rn.f32 	%f4266, %f4264, %f4265, %f4263;
	ld.global.f32 	%f4267, [%rd7+5684];
	ld.global.f32 	%f4268, [%rd9+23281664];
	fma.rn.f32 	%f4269, %f4267, %f4268, %f4266;
	ld.global.f32 	%f4270, [%rd7+5688];
	ld.global.f32 	%f4271, [%rd9+23298048];
	fma.rn.f32 	%f4272, %f4270, %f4271, %f4269;
	ld.global.f32 	%f4273, [%rd7+5692];
	ld.global.f32 	%f4274, [%rd9+23314432];
	fma.rn.f32 	%f4275, %f4273, %f4274, %f4272;
	ld.global.f32 	%f4276, [%rd7+5696];
	ld.global.f32 	%f4277, [%rd9+23330816];
	fma.rn.f32 	%f4278, %f4276, %f4277, %f4275;
	ld.global.f32 	%f4279, [%rd7+5700];
	ld.global.f32 	%f4280, [%rd9+23347200];
	fma.rn.f32 	%f4281, %f4279, %f4280, %f4278;
	ld.global.f32 	%f4282, [%rd7+5704];
	ld.global.f32 	%f4283, [%rd9+23363584];
	fma.rn.f32 	%f4284, %f4282, %f4283, %f4281;
	ld.global.f32 	%f4285, [%rd7+5708];
	ld.global.f32 	%f4286, [%rd9+23379968];
	fma.rn.f32 	%f4287, %f4285, %f4286, %f4284;
	ld.global.f32 	%f4288, [%rd7+5712];
	ld.global.f32 	%f4289, [%rd9+23396352];
	fma.rn.f32 	%f4290, %f4288, %f4289, %f4287;
	ld.global.f32 	%f4291, [%rd7+5716];
	ld.global.f32 	%f4292, [%rd9+23412736];
	fma.rn.f32 	%f4293, %f4291, %f4292, %f4290;
	ld.global.f32 	%f4294, [%rd7+5720];
	ld.global.f32 	%f4295, [%rd9+23429120];
	fma.rn.f32 	%f4296, %f4294, %f4295, %f4293;
	ld.global.f32 	%f4297, [%rd7+5724];
	ld.global.f32 	%f4298, [%rd9+23445504];
	fma.rn.f32 	%f4299, %f4297, %f4298, %f4296;
	ld.global.f32 	%f4300, [%rd7+5728];
	ld.global.f32 	%f4301, [%rd9+23461888];
	fma.rn.f32 	%f4302, %f4300, %f4301, %f4299;
	ld.global.f32 	%f4303, [%rd7+5732];
	ld.global.f32 	%f4304, [%rd9+23478272];
	fma.rn.f32 	%f4305, %f4303, %f4304, %f4302;
	ld.global.f32 	%f4306, [%rd7+5736];
	ld.global.f32 	%f4307, [%rd9+23494656];
	fma.rn.f32 	%f4308, %f4306, %f4307, %f4305;
	ld.global.f32 	%f4309, [%rd7+5740];
	ld.global.f32 	%f4310, [%rd9+23511040];
	fma.rn.f32 	%f4311, %f4309, %f4310, %f4308;
	ld.global.f32 	%f4312, [%rd7+5744];
	ld.global.f32 	%f4313, [%rd9+23527424];
	fma.rn.f32 	%f4314, %f4312, %f4313, %f4311;
	ld.global.f32 	%f4315, [%rd7+5748];
	ld.global.f32 	%f4316, [%rd9+23543808];
	fma.rn.f32 	%f4317, %f4315, %f4316, %f4314;
	ld.global.f32 	%f4318, [%rd7+5752];
	ld.global.f32 	%f4319, [%rd9+23560192];
	fma.rn.f32 	%f4320, %f4318, %f4319, %f4317;
	ld.global.f32 	%f4321, [%rd7+5756];
	ld.global.f32 	%f4322, [%rd9+23576576];
	fma.rn.f32 	%f4323, %f4321, %f4322, %f4320;
	ld.global.f32 	%f4324, [%rd7+5760];
	ld.global.f32 	%f4325, [%rd9+23592960];
	fma.rn.f32 	%f4326, %f4324, %f4325, %f4323;
	ld.global.f32 	%f4327, [%rd7+5764];
	ld.global.f32 	%f4328, [%rd9+23609344];
	fma.rn.f32 	%f4329, %f4327, %f4328, %f4326;
	ld.global.f32 	%f4330, [%rd7+5768];
	ld.global.f32 	%f4331, [%rd9+23625728];
	fma.rn.f32 	%f4332, %f4330, %f4331, %f4329;
	ld.global.f32 	%f4333, [%rd7+5772];
	ld.global.f32 	%f4334, [%rd9+23642112];
	fma.rn.f32 	%f4335, %f4333, %f4334, %f4332;
	ld.global.f32 	%f4336, [%rd7+5776];
	ld.global.f32 	%f4337, [%rd9+23658496];
	fma.rn.f32 	%f4338, %f4336, %f4337, %f4335;
	ld.global.f32 	%f4339, [%rd7+5780];
	ld.global.f32 	%f4340, [%rd9+23674880];
	fma.rn.f32 	%f4341, %f4339, %f4340, %f4338;
	ld.global.f32 	%f4342, [%rd7+5784];
	ld.global.f32 	%f4343, [%rd9+23691264];
	fma.rn.f32 	%f4344, %f4342, %f4343, %f4341;
	ld.global.f32 	%f4345, [%rd7+5788];
	ld.global.f32 	%f4346, [%rd9+23707648];
	fma.rn.f32 	%f4347, %f4345, %f4346, %f4344;
	ld.global.f32 	%f4348, [%rd7+5792];
	ld.global.f32 	%f4349, [%rd9+23724032];
	fma.rn.f32 	%f4350, %f4348, %f4349, %f4347;
	ld.global.f32 	%f4351, [%rd7+5796];
	ld.global.f32 	%f4352, [%rd9+23740416];
	fma.rn.f32 	%f4353, %f4351, %f4352, %f4350;
	ld.global.f32 	%f4354, [%rd7+5800];
	ld.global.f32 	%f4355, [%rd9+23756800];
	fma.rn.f32 	%f4356, %f4354, %f4355, %f4353;
	ld.global.f32 	%f4357, [%rd7+5804];
	ld.global.f32 	%f4358, [%rd9+23773184];
	fma.rn.f32 	%f4359, %f4357, %f4358, %f4356;
	ld.global.f32 	%f4360, [%rd7+5808];
	ld.global.f32 	%f4361, [%rd9+23789568];
	fma.rn.f32 	%f4362, %f4360, %f4361, %f4359;
	ld.global.f32 	%f4363, [%rd7+5812];
	ld.global.f32 	%f4364, [%rd9+23805952];
	fma.rn.f32 	%f4365, %f4363, %f4364, %f4362;
	ld.global.f32 	%f4366, [%rd7+5816];
	ld.global.f32 	%f4367, [%rd9+23822336];
	fma.rn.f32 	%f4368, %f4366, %f4367, %f4365;
	ld.global.f32 	%f4369, [%rd7+5820];
	ld.global.f32 	%f4370, [%rd9+23838720];
	fma.rn.f32 	%f4371, %f4369, %f4370, %f4368;
	ld.global.f32 	%f4372, [%rd7+5824];
	ld.global.f32 	%f4373, [%rd9+23855104];
	fma.rn.f32 	%f4374, %f4372, %f4373, %f4371;
	ld.global.f32 	%f4375, [%rd7+5828];
	ld.global.f32 	%f4376, [%rd9+23871488];
	fma.rn.f32 	%f4377, %f4375, %f4376, %f4374;
	ld.global.f32 	%f4378, [%rd7+5832];
	ld.global.f32 	%f4379, [%rd9+23887872];
	fma.rn.f32 	%f4380, %f4378, %f4379, %f4377;
	ld.global.f32 	%f4381, [%rd7+5836];
	ld.global.f32 	%f4382, [%rd9+23904256];
	fma.rn.f32 	%f4383, %f4381, %f4382, %f4380;
	ld.global.f32 	%f4384, [%rd7+5840];
	ld.global.f32 	%f4385, [%rd9+23920640];
	fma.rn.f32 	%f4386, %f4384, %f4385, %f4383;
	ld.global.f32 	%f4387, [%rd7+5844];
	ld.global.f32 	%f4388, [%rd9+23937024];
	fma.rn.f32 	%f4389, %f4387, %f4388, %f4386;
	ld.global.f32 	%f4390, [%rd7+5848];
	ld.global.f32 	%f4391, [%rd9+23953408];
	fma.rn.f32 	%f4392, %f4390, %f4391, %f4389;
	ld.global.f32 	%f4393, [%rd7+5852];
	ld.global.f32 	%f4394, [%rd9+23969792];
	fma.rn.f32 	%f4395, %f4393, %f4394, %f4392;
	ld.global.f32 	%f4396, [%rd7+5856];
	ld.global.f32 	%f4397, [%rd9+23986176];
	fma.rn.f32 	%f4398, %f4396, %f4397, %f4395;
	ld.global.f32 	%f4399, [%rd7+5860];
	ld.global.f32 	%f4400, [%rd9+24002560];
	fma.rn.f32 	%f4401, %f4399, %f4400, %f4398;
	ld.global.f32 	%f4402, [%rd7+5864];
	ld.global.f32 	%f4403, [%rd9+24018944];
	fma.rn.f32 	%f4404, %f4402, %f4403, %f4401;
	ld.global.f32 	%f4405, [%rd7+5868];
	ld.global.f32 	%f4406, [%rd9+24035328];
	fma.rn.f32 	%f4407, %f4405, %f4406, %f4404;
	ld.global.f32 	%f4408, [%rd7+5872];
	ld.global.f32 	%f4409, [%rd9+24051712];
	fma.rn.f32 	%f4410, %f4408, %f4409, %f4407;
	ld.global.f32 	%f4411, [%rd7+5876];
	ld.global.f32 	%f4412, [%rd9+24068096];
	fma.rn.f32 	%f4413, %f4411, %f4412, %f4410;
	ld.global.f32 	%f4414, [%rd7+5880];
	ld.global.f32 	%f4415, [%rd9+24084480];
	fma.rn.f32 	%f4416, %f4414, %f4415, %f4413;
	ld.global.f32 	%f4417, [%rd7+5884];
	ld.global.f32 	%f4418, [%rd9+24100864];
	fma.rn.f32 	%f4419, %f4417, %f4418, %f4416;
	ld.global.f32 	%f4420, [%rd7+5888];
	ld.global.f32 	%f4421, [%rd9+24117248];
	fma.rn.f32 	%f4422, %f4420, %f4421, %f4419;
	ld.global.f32 	%f4423, [%rd7+5892];
	ld.global.f32 	%f4424, [%rd9+24133632];
	fma.rn.f32 	%f4425, %f4423, %f4424, %f4422;
	ld.global.f32 	%f4426, [%rd7+5896];
	ld.global.f32 	%f4427, [%rd9+24150016];
	fma.rn.f32 	%f4428, %f4426, %f4427, %f4425;
	ld.global.f32 	%f4429, [%rd7+5900];
	ld.global.f32 	%f4430, [%rd9+24166400];
	fma.rn.f32 	%f4431, %f4429, %f4430, %f4428;
	ld.global.f32 	%f4432, [%rd7+5904];
	ld.global.f32 	%f4433, [%rd9+24182784];
	fma.rn.f32 	%f4434, %f4432, %f4433, %f4431;
	ld.global.f32 	%f4435, [%rd7+5908];
	ld.global.f32 	%f4436, [%rd9+24199168];
	fma.rn.f32 	%f4437, %f4435, %f4436, %f4434;
	ld.global.f32 	%f4438, [%rd7+5912];
	ld.global.f32 	%f4439, [%rd9+24215552];
	fma.rn.f32 	%f4440, %f4438, %f4439, %f4437;
	ld.global.f32 	%f4441, [%rd7+5916];
	ld.global.f32 	%f4442, [%rd9+24231936];
	fma.rn.f32 	%f4443, %f4441, %f4442, %f4440;
	ld.global.f32 	%f4444, [%rd7+5920];
	ld.global.f32 	%f4445, [%rd9+24248320];
	fma.rn.f32 	%f4446, %f4444, %f4445, %f4443;
	ld.global.f32 	%f4447, [%rd7+5924];
	ld.global.f32 	%f4448, [%rd9+24264704];
	fma.rn.f32 	%f4449, %f4447, %f4448, %f4446;
	ld.global.f32 	%f4450, [%rd7+5928];
	ld.global.f32 	%f4451, [%rd9+24281088];
	fma.rn.f32 	%f4452, %f4450, %f4451, %f4449;
	ld.global.f32 	%f4453, [%rd7+5932];
	ld.global.f32 	%f4454, [%rd9+24297472];
	fma.rn.f32 	%f4455, %f4453, %f4454, %f4452;
	ld.global.f32 	%f4456, [%rd7+5936];
	ld.global.f32 	%f4457, [%rd9+24313856];
	fma.rn.f32 	%f4458, %f4456, %f4457, %f4455;
	ld.global.f32 	%f4459, [%rd7+5940];
	ld.global.f32 	%f4460, [%rd9+24330240];
	fma.rn.f32 	%f4461, %f4459, %f4460, %f4458;
	ld.global.f32 	%f4462, [%rd7+5944];
	ld.global.f32 	%f4463, [%rd9+24346624];
	fma.rn.f32 	%f4464, %f4462, %f4463, %f4461;
	ld.global.f32 	%f4465, [%rd7+5948];
	ld.global.f32 	%f4466, [%rd9+24363008];
	fma.rn.f32 	%f4467, %f4465, %f4466, %f4464;
	ld.global.f32 	%f4468, [%rd7+5952];
	ld.global.f32 	%f4469, [%rd9+24379392];
	fma.rn.f32 	%f4470, %f4468, %f4469, %f4467;
	ld.global.f32 	%f4471, [%rd7+5956];
	ld.global.f32 	%f4472, [%rd9+24395776];
	fma.rn.f32 	%f4473, %f4471, %f4472, %f4470;
	ld.global.f32 	%f4474, [%rd7+5960];
	ld.global.f32 	%f4475, [%rd9+24412160];
	fma.rn.f32 	%f4476, %f4474, %f4475, %f4473;
	ld.global.f32 	%f4477, [%rd7+5964];
	ld.global.f32 	%f4478, [%rd9+24428544];
	fma.rn.f32 	%f4479, %f4477, %f4478, %f4476;
	ld.global.f32 	%f4480, [%rd7+5968];
	ld.global.f32 	%f4481, [%rd9+24444928];
	fma.rn.f32 	%f4482, %f4480, %f4481, %f4479;
	ld.global.f32 	%f4483, [%rd7+5972];
	ld.global.f32 	%f4484, [%rd9+24461312];
	fma.rn.f32 	%f4485, %f4483, %f4484, %f4482;
	ld.global.f32 	%f4486, [%rd7+5976];
	ld.global.f32 	%f4487, [%rd9+24477696];
	fma.rn.f32 	%f4488, %f4486, %f4487, %f4485;
	ld.global.f32 	%f4489, [%rd7+5980];
	ld.global.f32 	%f4490, [%rd9+24494080];
	fma.rn.f32 	%f4491, %f4489, %f4490, %f4488;
	ld.global.f32 	%f4492, [%rd7+5984];
	ld.global.f32 	%f4493, [%rd9+24510464];
	fma.rn.f32 	%f4494, %f4492, %f4493, %f4491;
	ld.global.f32 	%f4495, [%rd7+5988];
	ld.global.f32 	%f4496, [%rd9+24526848];
	fma.rn.f32 	%f4497, %f4495, %f4496, %f4494;
	ld.global.f32 	%f4498, [%rd7+5992];
	ld.global.f32 	%f4499, [%rd9+24543232];
	fma.rn.f32 	%f4500, %f4498, %f4499, %f4497;
	ld.global.f32 	%f4501, [%rd7+5996];
	ld.global.f32 	%f4502, [%rd9+24559616];
	fma.rn.f32 	%f4503, %f4501, %f4502, %f4500;
	ld.global.f32 	%f4504, [%rd7+6000];
	ld.global.f32 	%f4505, [%rd9+24576000];
	fma.rn.f32 	%f4506, %f4504, %f4505, %f4503;
	ld.global.f32 	%f4507, [%rd7+6004];
	ld.global.f32 	%f4508, [%rd9+24592384];
	fma.rn.f32 	%f4509, %f4507, %f4508, %f4506;
	ld.global.f32 	%f4510, [%rd7+6008];
	ld.global.f32 	%f4511, [%rd9+24608768];
	fma.rn.f32 	%f4512, %f4510, %f4511, %f4509;
	ld.global.f32 	%f4513, [%rd7+6012];
	ld.global.f32 	%f4514, [%rd9+24625152];
	fma.rn.f32 	%f4515, %f4513, %f4514, %f4512;
	ld.global.f32 	%f4516, [%rd7+6016];
	ld.global.f32 	%f4517, [%rd9+24641536];
	fma.rn.f32 	%f4518, %f4516, %f4517, %f4515;
	ld.global.f32 	%f4519, [%rd7+6020];
	ld.global.f32 	%f4520, [%rd9+24657920];
	fma.rn.f32 	%f4521, %f4519, %f4520, %f4518;
	ld.global.f32 	%f4522, [%rd7+6024];
	ld.global.f32 	%f4523, [%rd9+24674304];
	fma.rn.f32 	%f4524, %f4522, %f4523, %f4521;
	ld.global.f32 	%f4525, [%rd7+6028];
	ld.global.f32 	%f4526, [%rd9+24690688];
	fma.rn.f32 	%f4527, %f4525, %f4526, %f4524;
	ld.global.f32 	%f4528, [%rd7+6032];
	ld.global.f32 	%f4529, [%rd9+24707072];
	fma.rn.f32 	%f4530, %f4528, %f4529, %f4527;
	ld.global.f32 	%f4531, [%rd7+6036];
	ld.global.f32 	%f4532, [%rd9+24723456];
	fma.rn.f32 	%f4533, %f4531, %f4532, %f4530;
	ld.global.f32 	%f4534, [%rd7+6040];
	ld.global.f32 	%f4535, [%rd9+24739840];
	fma.rn.f32 	%f4536, %f4534, %f4535, %f4533;
	ld.global.f32 	%f4537, [%rd7+6044];
	ld.global.f32 	%f4538, [%rd9+24756224];
	fma.rn.f32 	%f4539, %f4537, %f4538, %f4536;
	ld.global.f32 	%f4540, [%rd7+6048];
	ld.global.f32 	%f4541, [%rd9+24772608];
	fma.rn.f32 	%f4542, %f4540, %f4541, %f4539;
	ld.global.f32 	%f4543, [%rd7+6052];
	ld.global.f32 	%f4544, [%rd9+24788992];
	fma.rn.f32 	%f4545, %f4543, %f4544, %f4542;
	ld.global.f32 	%f4546, [%rd7+6056];
	ld.global.f32 	%f4547, [%rd9+24805376];
	fma.rn.f32 	%f4548, %f4546, %f4547, %f4545;
	ld.global.f32 	%f4549, [%rd7+6060];
	ld.global.f32 	%f4550, [%rd9+24821760];
	fma.rn.f32 	%f4551, %f4549, %f4550, %f4548;
	ld.global.f32 	%f4552, [%rd7+6064];
	ld.global.f32 	%f4553, [%rd9+24838144];
	fma.rn.f32 	%f4554, %f4552, %f4553, %f4551;
	ld.global.f32 	%f4555, [%rd7+6068];
	ld.global.f32 	%f4556, [%rd9+24854528];
	fma.rn.f32 	%f4557, %f4555, %f4556, %f4554;
	ld.global.f32 	%f4558, [%rd7+6072];
	ld.global.f32 	%f4559, [%rd9+24870912];
	fma.rn.f32 	%f4560, %f4558, %f4559, %f4557;
	ld.global.f32 	%f4561, [%rd7+6076];
	ld.global.f32 	%f4562, [%rd9+24887296];
	fma.rn.f32 	%f4563, %f4561, %f4562, %f4560;
	ld.global.f32 	%f4564, [%rd7+6080];
	ld.global.f32 	%f4565, [%rd9+24903680];
	fma.rn.f32 	%f4566, %f4564, %f4565, %f4563;
	ld.global.f32 	%f4567, [%rd7+6084];
	ld.global.f32 	%f4568, [%rd9+24920064];
	fma.rn.f32 	%f4569, %f4567, %f4568, %f4566;
	ld.global.f32 	%f4570, [%rd7+6088];
	ld.global.f32 	%f4571, [%rd9+24936448];
	fma.rn.f32 	%f4572, %f4570, %f4571, %f4569;
	ld.global.f32 	%f4573, [%rd7+6092];
	ld.global.f32 	%f4574, [%rd9+24952832];
	fma.rn.f32 	%f4575, %f4573, %f4574, %f4572;
	ld.global.f32 	%f4576, [%rd7+6096];
	ld.global.f32 	%f4577, [%rd9+24969216];
	fma.rn.f32 	%f4578, %f4576, %f4577, %f4575;
	ld.global.f32 	%f4579, [%rd7+6100];
	ld.global.f32 	%f4580, [%rd9+24985600];
	fma.rn.f32 	%f4581, %f4579, %f4580, %f4578;
	ld.global.f32 	%f4582, [%rd7+6104];
	ld.global.f32 	%f4583, [%rd9+25001984];
	fma.rn.f32 	%f4584, %f4582, %f4583, %f4581;
	ld.global.f32 	%f4585, [%rd7+6108];
	ld.global.f32 	%f4586, [%rd9+25018368];
	fma.rn.f32 	%f4587, %f4585, %f4586, %f4584;
	ld.global.f32 	%f4588, [%rd7+6112];
	ld.global.f32 	%f4589, [%rd9+25034752];
	fma.rn.f32 	%f4590, %f4588, %f4589, %f4587;
	ld.global.f32 	%f4591, [%rd7+6116];
	ld.global.f32 	%f4592, [%rd9+25051136];
	fma.rn.f32 	%f4593, %f4591, %f4592, %f4590;
	ld.global.f32 	%f4594, [%rd7+6120];
	ld.global.f32 	%f4595, [%rd9+25067520];
	fma.rn.f32 	%f4596, %f4594, %f4595, %f4593;
	ld.global.f32 	%f4597, [%rd7+6124];
	ld.global.f32 	%f4598, [%rd9+25083904];
	fma.rn.f32 	%f4599, %f4597, %f4598, %f4596;
	ld.global.f32 	%f4600, [%rd7+6128];
	ld.global.f32 	%f4601, [%rd9+25100288];
	fma.rn.f32 	%f4602, %f4600, %f4601, %f4599;
	ld.global.f32 	%f4603, [%rd7+6132];
	ld.global.f32 	%f4604, [%rd9+25116672];
	fma.rn.f32 	%f4605, %f4603, %f4604, %f4602;
	ld.global.f32 	%f4606, [%rd7+6136];
	ld.global.f32 	%f4607, [%rd9+25133056];
	fma.rn.f32 	%f4608, %f4606, %f4607, %f4605;
	ld.global.f32 	%f4609, [%rd7+6140];
	ld.global.f32 	%f4610, [%rd9+25149440];
	fma.rn.f32 	%f4611, %f4609, %f4610, %f4608;
	ld.global.f32 	%f4612, [%rd7+6144];
	ld.global.f32 	%f4613, [%rd9+25165824];
	fma.rn.f32 	%f4614, %f4612, %f4613, %f4611;
	ld.global.f32 	%f4615, [%rd7+6148];
	ld.global.f32 	%f4616, [%rd9+25182208];
	fma.rn.f32 	%f4617, %f4615, %f4616, %f4614;
	ld.global.f32 	%f4618, [%rd7+6152];
	ld.global.f32 	%f4619, [%rd9+25198592];
	fma.rn.f32 	%f4620, %f4618, %f4619, %f4617;
	ld.global.f32 	%f4621, [%rd7+6156];
	ld.global.f32 	%f4622, [%rd9+25214976];
	fma.rn.f32 	%f4623, %f4621, %f4622, %f4620;
	ld.global.f32 	%f4624, [%rd7+6160];
	ld.global.f32 	%f4625, [%rd9+25231360];
	fma.rn.f32 	%f4626, %f4624, %f4625, %f4623;
	ld.global.f32 	%f4627, [%rd7+6164];
	ld.global.f32 	%f4628, [%rd9+25247744];
	fma.rn.f32 	%f4629, %f4627, %f4628, %f4626;
	ld.global.f32 	%f4630, [%rd7+6168];
	ld.global.f32 	%f4631, [%rd9+25264128];
	fma.rn.f32 	%f4632, %f4630, %f4631, %f4629;
	ld.global.f32 	%f4633, [%rd7+6172];
	ld.global.f32 	%f4634, [%rd9+25280512];
	fma.rn.f32 	%f4635, %f4633, %f4634, %f4632;
	ld.global.f32 	%f4636, [%rd7+6176];
	ld.global.f32 	%f4637, [%rd9+25296896];
	fma.rn.f32 	%f4638, %f4636, %f4637, %f4635;
	ld.global.f32 	%f4639, [%rd7+6180];
	ld.global.f32 	%f4640, [%rd9+25313280];
	fma.rn.f32 	%f4641, %f4639, %f4640, %f4638;
	ld.global.f32 	%f4642, [%rd7+6184];
	ld.global.f32 	%f4643, [%rd9+25329664];
	fma.rn.f32 	%f4644, %f4642, %f4643, %f4641;
	ld.global.f32 	%f4645, [%rd7+6188];
	ld.global.f32 	%f4646, [%rd9+25346048];
	fma.rn.f32 	%f4647, %f4645, %f4646, %f4644;
	ld.global.f32 	%f4648, [%rd7+6192];
	ld.global.f32 	%f4649, [%rd9+25362432];
	fma.rn.f32 	%f4650, %f4648, %f4649, %f4647;
	ld.global.f32 	%f4651, [%rd7+6196];
	ld.global.f32 	%f4652, [%rd9+25378816];
	fma.rn.f32 	%f4653, %f4651, %f4652, %f4650;
	ld.global.f32 	%f4654, [%rd7+6200];
	ld.global.f32 	%f4655, [%rd9+25395200];
	fma.rn.f32 	%f4656, %f4654, %f4655, %f4653;
	ld.global.f32 	%f4657, [%rd7+6204];
	ld.global.f32 	%f4658, [%rd9+25411584];
	fma.rn.f32 	%f4659, %f4657, %f4658, %f4656;
	ld.global.f32 	%f4660, [%rd7+6208];
	ld.global.f32 	%f4661, [%rd9+25427968];
	fma.rn.f32 	%f4662, %f4660, %f4661, %f4659;
	ld.global.f32 	%f4663, [%rd7+6212];
	ld.global.f32 	%f4664, [%rd9+25444352];
	fma.rn.f32 	%f4665, %f4663, %f4664, %f4662;
	ld.global.f32 	%f4666, [%rd7+6216];
	ld.global.f32 	%f4667, [%rd9+25460736];
	fma.rn.f32 	%f4668, %f4666, %f4667, %f4665;
	ld.global.f32 	%f4669, [%rd7+6220];
	ld.global.f32 	%f4670, [%rd9+25477120];
	fma.rn.f32 	%f4671, %f4669, %f4670, %f4668;
	ld.global.f32 	%f4672, [%rd7+6224];
	ld.global.f32 	%f4673, [%rd9+25493504];
	fma.rn.f32 	%f4674, %f4672, %f4673, %f4671;
	ld.global.f32 	%f4675, [%rd7+6228];
	ld.global.f32 	%f4676, [%rd9+25509888];
	fma.rn.f32 	%f4677, %f4675, %f4676, %f4674;
	ld.global.f32 	%f4678, [%rd7+6232];
	ld.global.f32 	%f4679, [%rd9+25526272];
	fma.rn.f32 	%f4680, %f4678, %f4679, %f4677;
	ld.global.f32 	%f4681, [%rd7+6236];
	ld.global.f32 	%f4682, [%rd9+25542656];
	fma.rn.f32 	%f4683, %f4681, %f4682, %f4680;
	ld.global.f32 	%f4684, [%rd7+6240];
	ld.global.f32 	%f4685, [%rd9+25559040];
	fma.rn.f32 	%f4686, %f4684, %f4685, %f4683;
	ld.global.f32 	%f4687, [%rd7+6244];
	ld.global.f32 	%f4688, [%rd9+25575424];
	fma.rn.f32 	%f4689, %f4687, %f4688, %f4686;
	ld.global.f32 	%f4690, [%rd7+6248];
	ld.global.f32 	%f4691, [%rd9+25591808];
	fma.rn.f32 	%f4692, %f4690, %f4691, %f4689;
	ld.global.f32 	%f4693, [%rd7+6252];
	ld.global.f32 	%f4694, [%rd9+25608192];
	fma.rn.f32 	%f4695, %f4693, %f4694, %f4692;
	ld.global.f32 	%f4696, [%rd7+6256];
	ld.global.f32 	%f4697, [%rd9+25624576];
	fma.rn.f32 	%f4698, %f4696, %f4697, %f4695;
	ld.global.f32 	%f4699, [%rd7+6260];
	ld.global.f32 	%f4700, [%rd9+25640960];
	fma.rn.f32 	%f4701, %f4699, %f4700, %f4698;
	ld.global.f32 	%f4702, [%rd7+6264];
	ld.global.f32 	%f4703, [%rd9+25657344];
	fma.rn.f32 	%f4704, %f4702, %f4703, %f4701;
	ld.global.f32 	%f4705, [%rd7+6268];
	ld.global.f32 	%f4706, [%rd9+25673728];
	fma.rn.f32 	%f4707, %f4705, %f4706, %f4704;
	ld.global.f32 	%f4708, [%rd7+6272];
	ld.global.f32 	%f4709, [%rd9+25690112];
	fma.rn.f32 	%f4710, %f4708, %f4709, %f4707;
	ld.global.f32 	%f4711, [%rd7+6276];
	ld.global.f32 	%f4712, [%rd9+25706496];
	fma.rn.f32 	%f4713, %f4711, %f4712, %f4710;
	ld.global.f32 	%f4714, [%rd7+6280];
	ld.global.f32 	%f4715, [%rd9+25722880];
	fma.rn.f32 	%f4716, %f4714, %f4715, %f4713;
	ld.global.f32 	%f4717, [%rd7+6284];
	ld.global.f32 	%f4718, [%rd9+25739264];
	fma.rn.f32 	%f4719, %f4717, %f4718, %f4716;
	ld.global.f32 	%f4720, [%rd7+6288];
	ld.global.f32 	%f4721, [%rd9+25755648];
	fma.rn.f32 	%f4722, %f4720, %f4721, %f4719;
	ld.global.f32 	%f4723, [%rd7+6292];
	ld.global.f32 	%f4724, [%rd9+25772032];
	fma.rn.f32 	%f4725, %f4723, %f4724, %f4722;
	ld.global.f32 	%f4726, [%rd7+6296];
	ld.global.f32 	%f4727, [%rd9+25788416];
	fma.rn.f32 	%f4728, %f4726, %f4727, %f4725;
	ld.global.f32 	%f4729, [%rd7+6300];
	ld.global.f32 	%f4730, [%rd9+25804800];
	fma.rn.f32 	%f4731, %f4729, %f4730, %f4728;
	ld.global.f32 	%f4732, [%rd7+6304];
	ld.global.f32 	%f4733, [%rd9+25821184];
	fma.rn.f32 	%f4734, %f4732, %f4733, %f4731;
	ld.global.f32 	%f4735, [%rd7+6308];
	ld.global.f32 	%f4736, [%rd9+25837568];
	fma.rn.f32 	%f4737, %f4735, %f4736, %f4734;
	ld.global.f32 	%f4738, [%rd7+6312];
	ld.global.f32 	%f4739, [%rd9+25853952];
	fma.rn.f32 	%f4740, %f4738, %f4739, %f4737;
	ld.global.f32 	%f4741, [%rd7+6316];
	ld.global.f32 	%f4742, [%rd9+25870336];
	fma.rn.f32 	%f4743, %f4741, %f4742, %f4740;
	ld.global.f32 	%f4744, [%rd7+6320];
	ld.global.f32 	%f4745, [%rd9+25886720];
	fma.rn.f32 	%f4746, %f4744, %f4745, %f4743;
	ld.global.f32 	%f4747, [%rd7+6324];
	ld.global.f32 	%f4748, [%rd9+25903104];
	fma.rn.f32 	%f4749, %f4747, %f4748, %f4746;
	ld.global.f32 	%f4750, [%rd7+6328];
	ld.global.f32 	%f4751, [%rd9+25919488];
	fma.rn.f32 	%f4752, %f4750, %f4751, %f4749;
	ld.global.f32 	%f4753, [%rd7+6332];
	ld.global.f32 	%f4754, [%rd9+25935872];
	fma.rn.f32 	%f4755, %f4753, %f4754, %f4752;
	ld.global.f32 	%f4756, [%rd7+6336];
	ld.global.f32 	%f4757, [%rd9+25952256];
	fma.rn.f32 	%f4758, %f4756, %f4757, %f4755;
	ld.global.f32 	%f4759, [%rd7+6340];
	ld.global.f32 	%f4760, [%rd9+25968640];
	fma.rn.f32 	%f4761, %f4759, %f4760, %f4758;
	ld.global.f32 	%f4762, [%rd7+6344];
	ld.global.f32 	%f4763, [%rd9+25985024];
	fma.rn.f32 	%f4764, %f4762, %f4763, %f4761;
	ld.global.f32 	%f4765, [%rd7+6348];
	ld.global.f32 	%f4766, [%rd9+26001408];
	fma.rn.f32 	%f4767, %f4765, %f4766, %f4764;
	ld.global.f32 	%f4768, [%rd7+6352];
	ld.global.f32 	%f4769, [%rd9+26017792];
	fma.rn.f32 	%f4770, %f4768, %f4769, %f4767;
	ld.global.f32 	%f4771, [%rd7+6356];
	ld.global.f32 	%f4772, [%rd9+26034176];
	fma.rn.f32 	%f4773, %f4771, %f4772, %f4770;
	ld.global.f32 	%f4774, [%rd7+6360];
	ld.global.f32 	%f4775, [%rd9+26050560];
	fma.rn.f32 	%f4776, %f4774, %f4775, %f4773;
	ld.global.f32 	%f4777, [%rd7+6364];
	ld.global.f32 	%f4778, [%rd9+26066944];
	fma.rn.f32 	%f4779, %f4777, %f4778, %f4776;
	ld.global.f32 	%f4780, [%rd7+6368];
	ld.global.f32 	%f4781, [%rd9+26083328];
	fma.rn.f32 	%f4782, %f4780, %f4781, %f4779;
	ld.global.f32 	%f4783, [%rd7+6372];
	ld.global.f32 	%f4784, [%rd9+26099712];
	fma.rn.f32 	%f4785, %f4783, %f4784, %f4782;
	ld.global.f32 	%f4786, [%rd7+6376];
	ld.global.f32 	%f4787, [%rd9+26116096];
	fma.rn.f32 	%f4788, %f4786, %f4787, %f4785;
	ld.global.f32 	%f4789, [%rd7+6380];
	ld.global.f32 	%f4790, [%rd9+26132480];
	fma.rn.f32 	%f4791, %f4789, %f4790, %f4788;
	ld.global.f32 	%f4792, [%rd7+6384];
	ld.global.f32 	%f4793, [%rd9+26148864];
	fma.rn.f32 	%f4794, %f4792, %f4793, %f4791;
	ld.global.f32 	%f4795, [%rd7+6388];
	ld.global.f32 	%f4796, [%rd9+26165248];
	fma.rn.f32 	%f4797, %f4795, %f4796, %f4794;
	ld.global.f32 	%f4798, [%rd7+6392];
	ld.global.f32 	%f4799, [%rd9+26181632];
	fma.rn.f32 	%f4800, %f4798, %f4799, %f4797;
	ld.global.f32 	%f4801, [%rd7+6396];
	ld.global.f32 	%f4802, [%rd9+26198016];
	fma.rn.f32 	%f4803, %f4801, %f4802, %f4800;
	ld.global.f32 	%f4804, [%rd7+6400];
	ld.global.f32 	%f4805, [%rd9+26214400];
	fma.rn.f32 	%f4806, %f4804, %f4805, %f4803;
	ld.global.f32 	%f4807, [%rd7+6404];
	ld.global.f32 	%f4808, [%rd9+26230784];
	fma.rn.f32 	%f4809, %f4807, %f4808, %f4806;
	ld.global.f32 	%f4810, [%rd7+6408];
	ld.global.f32 	%f4811, [%rd9+26247168];
	fma.rn.f32 	%f4812, %f4810, %f4811, %f4809;
	ld.global.f32 	%f4813, [%rd7+6412];
	ld.global.f32 	%f4814, [%rd9+26263552];
	fma.rn.f32 	%f4815, %f4813, %f4814, %f4812;
	ld.global.f32 	%f4816, [%rd7+6416];
	ld.global.f32 	%f4817, [%rd9+26279936];
	fma.rn.f32 	%f4818, %f4816, %f4817, %f4815;
	ld.global.f32 	%f4819, [%rd7+6420];
	ld.global.f32 	%f4820, [%rd9+26296320];
	fma.rn.f32 	%f4821, %f4819, %f4820, %f4818;
	ld.global.f32 	%f4822, [%rd7+6424];
	ld.global.f32 	%f4823, [%rd9+26312704];
	fma.rn.f32 	%f4824, %f4822, %f4823, %f4821;
	ld.global.f32 	%f4825, [%rd7+6428];
	ld.global.f32 	%f4826, [%rd9+26329088];
	fma.rn.f32 	%f4827, %f4825, %f4826, %f4824;
	ld.global.f32 	%f4828, [%rd7+6432];
	ld.global.f32 	%f4829, [%rd9+26345472];
	fma.rn.f32 	%f4830, %f4828, %f4829, %f4827;
	ld.global.f32 	%f4831, [%rd7+6436];
	ld.global.f32 	%f4832, [%rd9+26361856];
	fma.rn.f32 	%f4833, %f4831, %f4832, %f4830;
	ld.global.f32 	%f4834, [%rd7+6440];
	ld.global.f32 	%f4835, [%rd9+26378240];
	fma.rn.f32 	%f4836, %f4834, %f4835, %f4833;
	ld.global.f32 	%f4837, [%rd7+6444];
	ld.global.f32 	%f4838, [%rd9+26394624];
	fma.rn.f32 	%f4839, %f4837, %f4838, %f4836;
	ld.global.f32 	%f4840, [%rd7+6448];
	ld.global.f32 	%f4841, [%rd9+26411008];
	fma.rn.f32 	%f4842, %f4840, %f4841, %f4839;
	ld.global.f32 	%f4843, [%rd7+6452];
	ld.global.f32 	%f4844, [%rd9+26427392];
	fma.rn.f32 	%f4845, %f4843, %f4844, %f4842;
	ld.global.f32 	%f4846, [%rd7+6456];
	ld.global.f32 	%f4847, [%rd9+26443776];
	fma.rn.f32 	%f4848, %f4846, %f4847, %f4845;
	ld.global.f32 	%f4849, [%rd7+6460];
	ld.global.f32 	%f4850, [%rd9+26460160];
	fma.rn.f32 	%f4851, %f4849, %f4850, %f4848;
	ld.global.f32 	%f4852, [%rd7+6464];
	ld.global.f32 	%f4853, [%rd9+26476544];
	fma.rn.f32 	%f4854, %f4852, %f4853, %f4851;
	ld.global.f32 	%f4855, [%rd7+6468];
	ld.global.f32 	%f4856, [%rd9+26492928];
	fma.rn.f32 	%f4857, %f4855, %f4856, %f4854;
	ld.global.f32 	%f4858, [%rd7+6472];
	ld.global.f32 	%f4859, [%rd9+26509312];
	fma.rn.f32 	%f4860, %f4858, %f4859, %f4857;
	ld.global.f32 	%f4861, [%rd7+6476];
	ld.global.f32 	%f4862, [%rd9+26525696];
	fma.rn.f32 	%f4863, %f4861, %f4862, %f4860;
	ld.global.f32 	%f4864, [%rd7+6480];
	ld.global.f32 	%f4865, [%rd9+26542080];
	fma.rn.f32 	%f4866, %f4864, %f4865, %f4863;
	ld.global.f32 	%f4867, [%rd7+6484];
	ld.global.f32 	%f4868, [%rd9+26558464];
	fma.rn.f32 	%f4869, %f4867, %f4868, %f4866;
	ld.global.f32 	%f4870, [%rd7+6488];
	ld.global.f32 	%f4871, [%rd9+26574848];
	fma.rn.f32 	%f4872, %f4870, %f4871, %f4869;
	ld.global.f32 	%f4873, [%rd7+6492];
	ld.global.f32 	%f4874, [%rd9+26591232];
	fma.rn.f32 	%f4875, %f4873, %f4874, %f4872;
	ld.global.f32 	%f4876, [%rd7+6496];
	ld.global.f32 	%f4877, [%rd9+26607616];
	fma.rn.f32 	%f4878, %f4876, %f4877, %f4875;
	ld.global.f32 	%f4879, [%rd7+6500];
	ld.global.f32 	%f4880, [%rd9+26624000];
	fma.rn.f32 	%f4881, %f4879, %f4880, %f4878;
	ld.global.f32 	%f4882, [%rd7+6504];
	ld.global.f32 	%f4883, [%rd9+26640384];
	fma.rn.f32 	%f4884, %f4882, %f4883, %f4881;
	ld.global.f32 	%f4885, [%rd7+6508];
	ld.global.f32 	%f4886, [%rd9+26656768];
	fma.rn.f32 	%f4887, %f4885, %f4886, %f4884;
	ld.global.f32 	%f4888, [%rd7+6512];
	ld.global.f32 	%f4889, [%rd9+26673152];
	fma.rn.f32 	%f4890, %f4888, %f4889, %f4887;
	ld.global.f32 	%f4891, [%rd7+6516];
	ld.global.f32 	%f4892, [%rd9+26689536];
	fma.rn.f32 	%f4893, %f4891, %f4892, %f4890;
	ld.global.f32 	%f4894, [%rd7+6520];
	ld.global.f32 	%f4895, [%rd9+26705920];
	fma.rn.f32 	%f4896, %f4894, %f4895, %f4893;
	ld.global.f32 	%f4897, [%rd7+6524];
	ld.global.f32 	%f4898, [%rd9+26722304];
	fma.rn.f32 	%f4899, %f4897, %f4898, %f4896;
	ld.global.f32 	%f4900, [%rd7+6528];
	ld.global.f32 	%f4901, [%rd9+26738688];
	fma.rn.f32 	%f4902, %f4900, %f4901, %f4899;
	ld.global.f32 	%f4903, [%rd7+6532];
	ld.global.f32 	%f4904, [%rd9+26755072];
	fma.rn.f32 	%f4905, %f4903, %f4904, %f4902;
	ld.global.f32 	%f4906, [%rd7+6536];
	ld.global.f32 	%f4907, [%rd9+26771456];
	fma.rn.f32 	%f4908, %f4906, %f4907, %f4905;
	ld.global.f32 	%f4909, [%rd7+6540];
	ld.global.f32 	%f4910, [%rd9+26787840];
	fma.rn.f32 	%f4911, %f4909, %f4910, %f4908;
	ld.global.f32 	%f4912, [%rd7+6544];
	ld.global.f32 	%f4913, [%rd9+26804224];
	fma.rn.f32 	%f4914, %f4912, %f4913, %f4911;
	ld.global.f32 	%f4915, [%rd7+6548];
	ld.global.f32 	%f4916, [%rd9+26820608];
	fma.rn.f32 	%f4917, %f4915, %f4916, %f4914;
	ld.global.f32 	%f4918, [%rd7+6552];
	ld.global.f32 	%f4919, [%rd9+26836992];
	fma.rn.f32 	%f4920, %f4918, %f4919, %f4917;
	ld.global.f32 	%f4921, [%rd7+6556];
	ld.global.f32 	%f4922, [%rd9+26853376];
	fma.rn.f32 	%f4923, %f4921, %f4922, %f4920;
	ld.global.f32 	%f4924, [%rd7+6560];
	ld.global.f32 	%f4925, [%rd9+26869760];
	fma.rn.f32 	%f4926, %f4924, %f4925, %f4923;
	ld.global.f32 	%f4927, [%rd7+6564];
	ld.global.f32 	%f4928, [%rd9+26886144];
	fma.rn.f32 	%f4929, %f4927, %f4928, %f4926;
	ld.global.f32 	%f4930, [%rd7+6568];
	ld.global.f32 	%f4931, [%rd9+26902528];
	fma.rn.f32 	%f4932, %f4930, %f4931, %f4929;
	ld.global.f32 	%f4933, [%rd7+6572];
	ld.global.f32 	%f4934, [%rd9+26918912];
	fma.rn.f32 	%f4935, %f4933, %f4934, %f4932;
	ld.global.f32 	%f4936, [%rd7+6576];
	ld.global.f32 	%f4937, [%rd9+26935296];
	fma.rn.f32 	%f4938, %f4936, %f4937, %f4935;
	ld.global.f32 	%f4939, [%rd7+6580];
	ld.global.f32 	%f4940, [%rd9+26951680];
	fma.rn.f32 	%f4941, %f4939, %f4940, %f4938;
	ld.global.f32 	%f4942, [%rd7+6584];
	ld.global.f32 	%f4943, [%rd9+26968064];
	fma.rn.f32 	%f4944, %f4942, %f4943, %f4941;
	ld.global.f32 	%f4945, [%rd7+6588];
	ld.global.f32 	%f4946, [%rd9+26984448];
	fma.rn.f32 	%f4947, %f4945, %f4946, %f4944;
	ld.global.f32 	%f4948, [%rd7+6592];
	ld.global.f32 	%f4949, [%rd9+27000832];
	fma.rn.f32 	%f4950, %f4948, %f4949, %f4947;
	ld.global.f32 	%f4951, [%rd7+6596];
	ld.global.f32 	%f4952, [%rd9+27017216];
	fma.rn.f32 	%f4953, %f4951, %f4952, %f4950;
	ld.global.f32 	%f4954, [%rd7+6600];
	ld.global.f32 	%f4955, [%rd9+27033600];
	fma.rn.f32 	%f4956, %f4954, %f4955, %f4953;
	ld.global.f32 	%f4957, [%rd7+6604];
	ld.global.f32 	%f4958, [%rd9+27049984];
	fma.rn.f32 	%f4959, %f4957, %f4958, %f4956;
	ld.global.f32 	%f4960, [%rd7+6608];
	ld.global.f32 	%f4961, [%rd9+27066368];
	fma.rn.f32 	%f4962, %f4960, %f4961, %f4959;
	ld.global.f32 	%f4963, [%rd7+6612];
	ld.global.f32 	%f4964, [%rd9+27082752];
	fma.rn.f32 	%f4965, %f4963, %f4964, %f4962;
	ld.global.f32 	%f4966, [%rd7+6616];
	ld.global.f32 	%f4967, [%rd9+27099136];
	fma.rn.f32 	%f4968, %f4966, %f4967, %f4965;
	ld.global.f32 	%f4969, [%rd7+6620];
	ld.global.f32 	%f4970, [%rd9+27115520];
	fma.rn.f32 	%f4971, %f4969, %f4970, %f4968;
	ld.global.f32 	%f4972, [%rd7+6624];
	ld.global.f32 	%f4973, [%rd9+27131904];
	fma.rn.f32 	%f4974, %f4972, %f4973, %f4971;
	ld.global.f32 	%f4975, [%rd7+6628];
	ld.global.f32 	%f4976, [%rd9+27148288];
	fma.rn.f32 	%f4977, %f4975, %f4976, %f4974;
	ld.global.f32 	%f4978, [%rd7+6632];
	ld.global.f32 	%f4979, [%rd9+27164672];
	fma.rn.f32 	%f4980, %f4978, %f4979, %f4977;
	ld.global.f32 	%f4981, [%rd7+6636];
	ld.global.f32 	%f4982, [%rd9+27181056];
	fma.rn.f32 	%f4983, %f4981, %f4982, %f4980;
	ld.global.f32 	%f4984, [%rd7+6640];
	ld.global.f32 	%f4985, [%rd9+27197440];
	fma.rn.f32 	%f4986, %f4984, %f4985, %f4983;
	ld.global.f32 	%f4987, [%rd7+6644];
	ld.global.f32 	%f4988, [%rd9+27213824];
	fma.rn.f32 	%f4989, %f4987, %f4988, %f4986;
	ld.global.f32 	%f4990, [%rd7+6648];
	ld.global.f32 	%f4991, [%rd9+27230208];
	fma.rn.f32 	%f4992, %f4990, %f4991, %f4989;
	ld.global.f32 	%f4993, [%rd7+6652];
	ld.global.f32 	%f4994, [%rd9+27246592];
	fma.rn.f32 	%f4995, %f4993, %f4994, %f4992;
	ld.global.f32 	%f4996, [%rd7+6656];
	ld.global.f32 	%f4997, [%rd9+27262976];
	fma.rn.f32 	%f4998, %f4996, %f4997, %f4995;
	ld.global.f32 	%f4999, [%rd7+6660];
	ld.global.f32 	%f5000, [%rd9+27279360];
	fma.rn.f32 	%f5001, %f4999, %f5000, %f4998;
	ld.global.f32 	%f5002, [%rd7+6664];
	ld.global.f32 	%f5003, [%rd9+27295744];
	fma.rn.f32 	%f5004, %f5002, %f5003, %f5001;
	ld.global.f32 	%f5005, [%rd7+6668];
	ld.global.f32 	%f5006, [%rd9+27312128];
	fma.rn.f32 	%f5007, %f5005, %f5006, %f5004;
	ld.global.f32 	%f5008, [%rd7+6672];
	ld.global.f32 	%f5009, [%rd9+27328512];
	fma.rn.f32 	%f5010, %f5008, %f5009, %f5007;
	ld.global.f32 	%f5011, [%rd7+6676];
	ld.global.f32 	%f5012, [%rd9+27344896];
	fma.rn.f32 	%f5013, %f5011, %f5012, %f5010;
	ld.global.f32 	%f5014, [%rd7+6680];
	ld.global.f32 	%f5015, [%rd9+27361280];
	fma.rn.f32 	%f5016, %f5014, %f5015, %f5013;
	ld.global.f32 	%f5017, [%rd7+6684];
	ld.global.f32 	%f5018, [%rd9+27377664];
	fma.rn.f32 	%f5019, %f5017, %f5018, %f5016;
	ld.global.f32 	%f5020, [%rd7+6688];
	ld.global.f32 	%f5021, [%rd9+27394048];
	fma.rn.f32 	%f5022, %f5020, %f5021, %f5019;
	ld.global.f32 	%f5023, [%rd7+6692];
	ld.global.f32 	%f5024, [%rd9+27410432];
	fma.rn.f32 	%f5025, %f5023, %f5024, %f5022;
	ld.global.f32 	%f5026, [%rd7+6696];
	ld.global.f32 	%f5027, [%rd9+27426816];
	fma.rn.f32 	%f5028, %f5026, %f5027, %f5025;
	ld.global.f32 	%f5029, [%rd7+6700];
	ld.global.f32 	%f5030, [%rd9+27443200];
	fma.rn.f32 	%f5031, %f5029, %f5030, %f5028;
	ld.global.f32 	%f5032, [%rd7+6704];
	ld.global.f32 	%f5033, [%rd9+27459584];
	fma.rn.f32 	%f5034, %f5032, %f5033, %f5031;
	ld.global.f32 	%f5035, [%rd7+6708];
	ld.global.f32 	%f5036, [%rd9+27475968];
	fma.rn.f32 	%f5037, %f5035, %f5036, %f5034;
	ld.global.f32 	%f5038, [%rd7+6712];
	ld.global.f32 	%f5039, [%rd9+27492352];
	fma.rn.f32 	%f5040, %f5038, %f5039, %f5037;
	ld.global.f32 	%f5041, [%rd7+6716];
	ld.global.f32 	%f5042, [%rd9+27508736];
	fma.rn.f32 	%f5043, %f5041, %f5042, %f5040;
	ld.global.f32 	%f5044, [%rd7+6720];
	ld.global.f32 	%f5045, [%rd9+27525120];
	fma.rn.f32 	%f5046, %f5044, %f5045, %f5043;
	ld.global.f32 	%f5047, [%rd7+6724];
	ld.global.f32 	%f5048, [%rd9+27541504];
	fma.rn.f32 	%f5049, %f5047, %f5048, %f5046;
	ld.global.f32 	%f5050, [%rd7+6728];
	ld.global.f32 	%f5051, [%rd9+27557888];
	fma.rn.f32 	%f5052, %f5050, %f5051, %f5049;
	ld.global.f32 	%f5053, [%rd7+6732];
	ld.global.f32 	%f5054, [%rd9+27574272];
	fma.rn.f32 	%f5055, %f5053, %f5054, %f5052;
	ld.global.f32 	%f5056, [%rd7+6736];
	ld.global.f32 	%f5057, [%rd9+27590656];
	fma.rn.f32 	%f5058, %f5056, %f5057, %f5055;
	ld.global.f32 	%f5059, [%rd7+6740];
	ld.global.f32 	%f5060, [%rd9+27607040];
	fma.rn.f32 	%f5061, %f5059, %f5060, %f5058;
	ld.global.f32 	%f5062, [%rd7+6744];
	ld.global.f32 	%f5063, [%rd9+27623424];
	fma.rn.f32 	%f5064, %f5062, %f5063, %f5061;
	ld.global.f32 	%f5065, [%rd7+6748];
	ld.global.f32 	%f5066, [%rd9+27639808];
	fma.rn.f32 	%f5067, %f5065, %f5066, %f5064;
	ld.global.f32 	%f5068, [%rd7+6752];
	ld.global.f32 	%f5069, [%rd9+27656192];
	fma.rn.f32 	%f5070, %f5068, %f5069, %f5067;
	ld.global.f32 	%f5071, [%rd7+6756];
	ld.global.f32 	%f5072, [%rd9+27672576];
	fma.rn.f32 	%f5073, %f5071, %f5072, %f5070;
	ld.global.f32 	%f5074, [%rd7+6760];
	ld.global.f32 	%f5075, [%rd9+27688960];
	fma.rn.f32 	%f5076, %f5074, %f5075, %f5073;
	ld.global.f32 	%f5077, [%rd7+6764];
	ld.global.f32 	%f5078, [%rd9+27705344];
	fma.rn.f32 	%f5079, %f5077, %f5078, %f5076;
	ld.global.f32 	%f5080, [%rd7+6768];
	ld.global.f32 	%f5081, [%rd9+27721728];
	fma.rn.f32 	%f5082, %f5080, %f5081, %f5079;
	ld.global.f32 	%f5083, [%rd7+6772];
	ld.global.f32 	%f5084, [%rd9+27738112];
	fma.rn.f32 	%f5085, %f5083, %f5084, %f5082;
	ld.global.f32 	%f5086, [%rd7+6776];
	ld.global.f32 	%f5087, [%rd9+27754496];
	fma.rn.f32 	%f5088, %f5086, %f5087, %f5085;
	ld.global.f32 	%f5089, [%rd7+6780];
	ld.global.f32 	%f5090, [%rd9+27770880];
	fma.rn.f32 	%f5091, %f5089, %f5090, %f5088;
	ld.global.f32 	%f5092, [%rd7+6784];
	ld.global.f32 	%f5093, [%rd9+27787264];
	fma.rn.f32 	%f5094, %f5092, %f5093, %f5091;
	ld.global.f32 	%f5095, [%rd7+6788];
	ld.global.f32 	%f5096, [%rd9+27803648];
	fma.rn.f32 	%f5097, %f5095, %f5096, %f5094;
	ld.global.f32 	%f5098, [%rd7+6792];
	ld.global.f32 	%f5099, [%rd9+27820032];
	fma.rn.f32 	%f5100, %f5098, %f5099, %f5097;
	ld.global.f32 	%f5101, [%rd7+6796];
	ld.global.f32 	%f5102, [%rd9+27836416];
	fma.rn.f32 	%f5103, %f5101, %f5102, %f5100;
	ld.global.f32 	%f5104, [%rd7+6800];
	ld.global.f32 	%f5105, [%rd9+27852800];
	fma.rn.f32 	%f5106, %f5104, %f5105, %f5103;
	ld.global.f32 	%f5107, [%rd7+6804];
	ld.global.f32 	%f5108, [%rd9+27869184];
	fma.rn.f32 	%f5109, %f5107, %f5108, %f5106;
	ld.global.f32 	%f5110, [%rd7+6808];
	ld.global.f32 	%f5111, [%rd9+27885568];
	fma.rn.f32 	%f5112, %f5110, %f5111, %f5109;
	ld.global.f32 	%f5113, [%rd7+6812];
	ld.global.f32 	%f5114, [%rd9+27901952];
	fma.rn.f32 	%f5115, %f5113, %f5114, %f5112;
	ld.global.f32 	%f5116, [%rd7+6816];
	ld.global.f32 	%f5117, [%rd9+27918336];
	fma.rn.f32 	%f5118, %f5116, %f5117, %f5115;
	ld.global.f32 	%f5119, [%rd7+6820];
	ld.global.f32 	%f5120, [%rd9+27934720];
	fma.rn.f32 	%f5121, %f5119, %f5120, %f5118;
	ld.global.f32 	%f5122, [%rd7+6824];
	ld.global.f32 	%f5123, [%rd9+27951104];
	fma.rn.f32 	%f5124, %f5122, %f5123, %f5121;
	ld.global.f32 	%f5125, [%rd7+6828];
	ld.global.f32 	%f5126, [%rd9+27967488];
	fma.rn.f32 	%f5127, %f5125, %f5126, %f5124;
	ld.global.f32 	%f5128, [%rd7+6832];
	ld.global.f32 	%f5129, [%rd9+27983872];
	fma.rn.f32 	%f5130, %f5128, %f5129, %f5127;
	ld.global.f32 	%f5131, [%rd7+6836];
	ld.global.f32 	%f5132, [%rd9+28000256];
	fma.rn.f32 	%f5133, %f5131, %f5132, %f5130;
	ld.global.f32 	%f5134, [%rd7+6840];
	ld.global.f32 	%f5135, [%rd9+28016640];
	fma.rn.f32 	%f5136, %f5134, %f5135, %f5133;
	ld.global.f32 	%f5137, [%rd7+6844];
	ld.global.f32 	%f5138, [%rd9+28033024];
	fma.rn.f32 	%f5139, %f5137, %f5138, %f5136;
	ld.global.f32 	%f5140, [%rd7+6848];
	ld.global.f32 	%f5141, [%rd9+28049408];
	fma.rn.f32 	%f5142, %f5140, %f5141, %f5139;
	ld.global.f32 	%f5143, [%rd7+6852];
	ld.global.f32 	%f5144, [%rd9+28065792];
	fma.rn.f32 	%f5145, %f5143, %f5144, %f5142;
	ld.global.f32 	%f5146, [%rd7+6856];
	ld.global.f32 	%f5147, [%rd9+28082176];
	fma.rn.f32 	%f5148, %f5146, %f5147, %f5145;
	ld.global.f32 	%f5149, [%rd7+6860];
	ld.global.f32 	%f5150, [%rd9+28098560];
	fma.rn.f32 	%f5151, %f5149, %f5150, %f5148;
	ld.global.f32 	%f5152, [%rd7+6864];
	ld.global.f32 	%f5153, [%rd9+28114944];
	fma.rn.f32 	%f5154, %f5152, %f5153, %f5151;
	ld.global.f32 	%f5155, [%rd7+6868];
	ld.global.f32 	%f5156, [%rd9+28131328];
	fma.rn.f32 	%f5157, %f5155, %f5156, %f5154;
	ld.global.f32 	%f5158, [%rd7+6872];
	ld.global.f32 	%f5159, [%rd9+28147712];
	fma.rn.f32 	%f5160, %f5158, %f5159, %f5157;
	ld.global.f32 	%f5161, [%rd7+6876];
	ld.global.f32 	%f5162, [%rd9+28164096];
	fma.rn.f32 	%f5163, %f5161, %f5162, %f5160;
	ld.global.f32 	%f5164, [%rd7+6880];
	ld.global.f32 	%f5165, [%rd9+28180480];
	fma.rn.f32 	%f5166, %f5164, %f5165, %f5163;
	ld.global.f32 	%f5167, [%rd7+6884];
	ld.global.f32 	%f5168, [%rd9+28196864];
	fma.rn.f32 	%f5169, %f5167, %f5168, %f5166;
	ld.global.f32 	%f5170, [%rd7+6888];
	ld.global.f32 	%f5171, [%rd9+28213248];
	fma.rn.f32 	%f5172, %f5170, %f5171, %f5169;
	ld.global.f32 	%f5173, [%rd7+6892];
	ld.global.f32 	%f5174, [%rd9+28229632];
	fma.rn.f32 	%f5175, %f5173, %f5174, %f5172;
	ld.global.f32 	%f5176, [%rd7+6896];
	ld.global.f32 	%f5177, [%rd9+28246016];
	fma.rn.f32 	%f5178, %f5176, %f5177, %f5175;
	ld.global.f32 	%f5179, [%rd7+6900];
	ld.global.f32 	%f5180, [%rd9+28262400];
	fma.rn.f32 	%f5181, %f5179, %f5180, %f5178;
	ld.global.f32 	%f5182, [%rd7+6904];
	ld.global.f32 	%f5183, [%rd9+28278784];
	fma.rn.f32 	%f5184, %f5182, %f5183, %f5181;
	ld.global.f32 	%f5185, [%rd7+6908];
	ld.global.f32 	%f5186, [%rd9+28295168];
	fma.rn.f32 	%f5187, %f5185, %f5186, %f5184;
	ld.global.f32 	%f5188, [%rd7+6912];
	ld.global.f32 	%f5189, [%rd9+28311552];
	fma.rn.f32 	%f5190, %f5188, %f5189, %f5187;
	ld.global.f32 	%f5191, [%rd7+6916];
	ld.global.f32 	%f5192, [%rd9+28327936];
	fma.rn.f32 	%f5193, %f5191, %f5192, %f5190;
	ld.global.f32 	%f5194, [%rd7+6920];
	ld.global.f32 	%f5195, [%rd9+28344320];
	fma.rn.f32 	%f5196, %f5194, %f5195, %f5193;
	ld.global.f32 	%f5197, [%rd7+6924];
	ld.global.f32 	%f5198, [%rd9+28360704];
	fma.rn.f32 	%f5199, %f5197, %f5198, %f5196;
	ld.global.f32 	%f5200, [%rd7+6928];
	ld.global.f32 	%f5201, [%rd9+28377088];
	fma.rn.f32 	%f5202, %f5200, %f5201, %f5199;
	ld.global.f32 	%f5203, [%rd7+6932];
	ld.global.f32 	%f5204, [%rd9+28393472];
	fma.rn.f32 	%f5205, %f5203, %f5204, %f5202;
	ld.global.f32 	%f5206, [%rd7+6936];
	ld.global.f32 	%f5207, [%rd9+28409856];
	fma.rn.f32 	%f5208, %f5206, %f5207, %f5205;
	ld.global.f32 	%f5209, [%rd7+6940];
	ld.global.f32 	%f5210, [%rd9+28426240];
	fma.rn.f32 	%f5211, %f5209, %f5210, %f5208;
	ld.global.f32 	%f5212, [%rd7+6944];
	ld.global.f32 	%f5213, [%rd9+28442624];
	fma.rn.f32 	%f5214, %f5212, %f5213, %f5211;
	ld.global.f32 	%f5215, [%rd7+6948];
	ld.global.f32 	%f5216, [%rd9+28459008];
	fma.rn.f32 	%f5217, %f5215, %f5216, %f5214;
	ld.global.f32 	%f5218, [%rd7+6952];
	ld.global.f32 	%f5219, [%rd9+28475392];
	fma.rn.f32 	%f5220, %f5218, %f5219, %f5217;
	ld.global.f32 	%f5221, [%rd7+6956];
	ld.global.f32 	%f5222, [%rd9+28491776];
	fma.rn.f32 	%f5223, %f5221, %f5222, %f5220;
	ld.global.f32 	%f5224, [%rd7+6960];
	ld.global.f32 	%f5225, [%rd9+28508160];
	fma.rn.f32 	%f5226, %f5224, %f5225, %f5223;
	ld.global.f32 	%f5227, [%rd7+6964];
	ld.global.f32 	%f5228, [%rd9+28524544];
	fma.rn.f32 	%f5229, %f5227, %f5228, %f5226;
	ld.global.f32 	%f5230, [%rd7+6968];
	ld.global.f32 	%f5231, [%rd9+28540928];
	fma.rn.f32 	%f5232, %f5230, %f5231, %f5229;
	ld.global.f32 	%f5233, [%rd7+6972];
	ld.global.f32 	%f5234, [%rd9+28557312];
	fma.rn.f32 	%f5235, %f5233, %f5234, %f5232;
	ld.global.f32 	%f5236, [%rd7+6976];
	ld.global.f32 	%f5237, [%rd9+28573696];
	fma.rn.f32 	%f5238, %f5236, %f5237, %f5235;
	ld.global.f32 	%f5239, [%rd7+6980];
	ld.global.f32 	%f5240, [%rd9+28590080];
	fma.rn.f32 	%f5241, %f5239, %f5240, %f5238;
	ld.global.f32 	%f5242, [%rd7+6984];
	ld.global.f32 	%f5243, [%rd9+28606464];
	fma.rn.f32 	%f5244, %f5242, %f5243, %f5241;
	ld.global.f32 	%f5245, [%rd7+6988];
	ld.global.f32 	%f5246, [%rd9+28622848];
	fma.rn.f32 	%f5247, %f5245, %f5246, %f5244;
	ld.global.f32 	%f5248, [%rd7+6992];
	ld.global.f32 	%f5249, [%rd9+28639232];
	fma.rn.f32 	%f5250, %f5248, %f5249, %f5247;
	ld.global.f32 	%f5251, [%rd7+6996];
	ld.global.f32 	%f5252, [%rd9+28655616];
	fma.rn.f32 	%f5253, %f5251, %f5252, %f5250;
	ld.global.f32 	%f5254, [%rd7+7000];
	ld.global.f32 	%f5255, [%rd9+28672000];
	fma.rn.f32 	%f5256, %f5254, %f5255, %f5253;
	ld.global.f32 	%f5257, [%rd7+7004];
	ld.global.f32 	%f5258, [%rd9+28688384];
	fma.rn.f32 	%f5259, %f5257, %f5258, %f5256;
	ld.global.f32 	%f5260, [%rd7+7008];
	ld.global.f32 	%f5261, [%rd9+28704768];
	fma.rn.f32 	%f5262, %f5260, %f5261, %f5259;
	ld.global.f32 	%f5263, [%rd7+7012];
	ld.global.f32 	%f5264, [%rd9+28721152];
	fma.rn.f32 	%f5265, %f5263, %f5264, %f5262;
	ld.global.f32 	%f5266, [%rd7+7016];
	ld.global.f32 	%f5267, [%rd9+28737536];
	fma.rn.f32 	%f5268, %f5266, %f5267, %f5265;
	ld.global.f32 	%f5269, [%rd7+7020];
	ld.global.f32 	%f5270, [%rd9+28753920];
	fma.rn.f32 	%f5271, %f5269, %f5270, %f5268;
	ld.global.f32 	%f5272, [%rd7+7024];
	ld.global.f32 	%f5273, [%rd9+28770304];
	fma.rn.f32 	%f5274, %f5272, %f5273, %f5271;
	ld.global.f32 	%f5275, [%rd7+7028];
	ld.global.f32 	%f5276, [%rd9+28786688];
	fma.rn.f32 	%f5277, %f5275, %f5276, %f5274;
	ld.global.f32 	%f5278, [%rd7+7032];
	ld.global.f32 	%f5279, [%rd9+28803072];
	fma.rn.f32 	%f5280, %f5278, %f5279, %f5277;
	ld.global.f32 	%f5281, [%rd7+7036];
	ld.global.f32 	%f5282, [%rd9+28819456];
	fma.rn.f32 	%f5283, %f5281, %f5282, %f5280;
	ld.global.f32 	%f5284, [%rd7+7040];
	ld.global.f32 	%f5285, [%rd9+28835840];
	fma.rn.f32 	%f5286, %f5284, %f5285, %f5283;
	ld.global.f32 	%f5287, [%rd7+7044];
	ld.global.f32 	%f5288, [%rd9+28852224];
	fma.rn.f32 	%f5289, %f5287, %f5288, %f5286;
	ld.global.f32 	%f5290, [%rd7+7048];
	ld.global.f32 	%f5291, [%rd9+28868608];
	fma.rn.f32 	%f5292, %f5290, %f5291, %f5289;
	ld.global.f32 	%f5293, [%rd7+7052];
	ld.global.f32 	%f5294, [%rd9+28884992];
	fma.rn.f32 	%f5295, %f5293, %f5294, %f5292;
	ld.global.f32 	%f5296, [%rd7+7056];
	ld.global.f32 	%f5297, [%rd9+28901376];
	fma.rn.f32 	%f5298, %f5296, %f5297, %f5295;
	ld.global.f32 	%f5299, [%rd7+7060];
	ld.global.f32 	%f5300, [%rd9+28917760];
	fma.rn.f32 	%f5301, %f5299, %f5300, %f5298;
	ld.global.f32 	%f5302, [%rd7+7064];
	ld.global.f32 	%f5303, [%rd9+28934144];
	fma.rn.f32 	%f5304, %f5302, %f5303, %f5301;
	ld.global.f32 	%f5305, [%rd7+7068];
	ld.global.f32 	%f5306, [%rd9+28950528];
	fma.rn.f32 	%f5307, %f5305, %f5306, %f5304;
	ld.global.f32 	%f5308, [%rd7+7072];
	ld.global.f32 	%f5309, [%rd9+28966912];
	fma.rn.f32 	%f5310, %f5308, %f5309, %f5307;
	ld.global.f32 	%f5311, [%rd7+7076];
	ld.global.f32 	%f5312, [%rd9+28983296];
	fma.rn.f32 	%f5313, %f5311, %f5312, %f5310;
	ld.global.f32 	%f5314, [%rd7+7080];
	ld.global.f32 	%f5315, [%rd9+28999680];
	fma.rn.f32 	%f5316, %f5314, %f5315, %f5313;
	ld.global.f32 	%f5317, [%rd7+7084];
	ld.global.f32 	%f5318, [%rd9+29016064];
	fma.rn.f32 	%f5319, %f5317, %f5318, %f5316;
	ld.global.f32 	%f5320, [%rd7+7088];
	ld.global.f32 	%f5321, [%rd9+29032448];
	fma.rn.f32 	%f5322, %f5320, %f5321, %f5319;
	ld.global.f32 	%f5323, [%rd7+7092];
	ld.global.f32 	%f5324, [%rd9+29048832];
	fma.rn.f32 	%f5325, %f5323, %f5324, %f5322;
	ld.global.f32 	%f5326, [%rd7+7096];
	ld.global.f32 	%f5327, [%rd9+29065216];
	fma.rn.f32 	%f5328, %f5326, %f5327, %f5325;
	ld.global.f32 	%f5329, [%rd7+7100];
	ld.global.f32 	%f5330, [%rd9+29081600];
	fma.rn.f32 	%f5331, %f5329, %f5330, %f5328;
	ld.global.f32 	%f5332, [%rd7+7104];
	ld.global.f32 	%f5333, [%rd9+29097984];
	fma.rn.f32 	%f5334, %f5332, %f5333, %f5331;
	ld.global.f32 	%f5335, [%rd7+7108];
	ld.global.f32 	%f5336, [%rd9+29114368];
	fma.rn.f32 	%f5337, %f5335, %f5336, %f5334;
	ld.global.f32 	%f5338, [%rd7+7112];
	ld.global.f32 	%f5339, [%rd9+29130752];
	fma.rn.f32 	%f5340, %f5338, %f5339, %f5337;
	ld.global.f32 	%f5341, [%rd7+7116];
	ld.global.f32 	%f5342, [%rd9+29147136];
	fma.rn.f32 	%f5343, %f5341, %f5342, %f5340;
	ld.global.f32 	%f5344, [%rd7+7120];
	ld.global.f32 	%f5345, [%rd9+29163520];
	fma.rn.f32 	%f5346, %f5344, %f5345, %f5343;
	ld.global.f32 	%f5347, [%rd7+7124];
	ld.global.f32 	%f5348, [%rd9+29179904];
	fma.rn.f32 	%f5349, %f5347, %f5348, %f5346;
	ld.global.f32 	%f5350, [%rd7+7128];
	ld.global.f32 	%f5351, [%rd9+29196288];
	fma.rn.f32 	%f5352, %f5350, %f5351, %f5349;
	ld.global.f32 	%f5353, [%rd7+7132];
	ld.global.f32 	%f5354, [%rd9+29212672];
	fma.rn.f32 	%f5355, %f5353, %f5354, %f5352;
	ld.global.f32 	%f5356, [%rd7+7136];
	ld.global.f32 	%f5357, [%rd9+29229056];
	fma.rn.f32 	%f5358, %f5356, %f5357, %f5355;
	ld.global.f32 	%f5359, [%rd7+7140];
	ld.global.f32 	%f5360, [%rd9+29245440];
	fma.rn.f32 	%f5361, %f5359, %f5360, %f5358;
	ld.global.f32 	%f5362, [%rd7+7144];
	ld.global.f32 	%f5363, [%rd9+29261824];
	fma.rn.f32 	%f5364, %f5362, %f5363, %f5361;
	ld.global.f32 	%f5365, [%rd7+7148];
	ld.global.f32 	%f5366, [%rd9+29278208];
	fma.rn.f32 	%f5367, %f5365, %f5366, %f5364;
	ld.global.f32 	%f5368, [%rd7+7152];
	ld.global.f32 	%f5369, [%rd9+29294592];
	fma.rn.f32 	%f5370, %f5368, %f5369, %f5367;
	ld.global.f32 	%f5371, [%rd7+7156];
	ld.global.f32 	%f5372, [%rd9+29310976];
	fma.rn.f32 	%f5373, %f5371, %f5372, %f5370;
	ld.global.f32 	%f5374, [%rd7+7160];
	ld.global.f32 	%f5375, [%rd9+29327360];
	fma.rn.f32 	%f5376, %f5374, %f5375, %f5373;
	ld.global.f32 	%f5377, [%rd7+7164];
	ld.global.f32 	%f5378, [%rd9+29343744];
	fma.rn.f32 	%f5379, %f5377, %f5378, %f5376;
	ld.global.f32 	%f5380, [%rd7+7168];
	ld.global.f32 	%f5381, [%rd9+29360128];
	fma.rn.f32 	%f5382, %f5380, %f5381, %f5379;
	ld.global.f32 	%f5383, [%rd7+7172];
	ld.global.f32 	%f5384, [%rd9+29376512];
	fma.rn.f32 	%f5385, %f5383, %f5384, %f5382;
	ld.global.f32 	%f5386, [%rd7+7176];
	ld.global.f32 	%f5387, [%rd9+29392896];
	fma.rn.f32 	%f5388, %f5386, %f5387, %f5385;
	ld.global.f32 	%f5389, [%rd7+7180];
	ld.global.f32 	%f5390, [%rd9+29409280];
	fma.rn.f32 	%f5391, %f5389, %f5390, %f5388;
	ld.global.f32 	%f5392, [%rd7+7184];
	ld.global.f32 	%f5393, [%rd9+29425664];
	fma.rn.f32 	%f5394, %f5392, %f5393, %f5391;
	ld.global.f32 	%f5395, [%rd7+7188];
	ld.global.f32 	%f5396, [%rd9+29442048];
	fma.rn.f32 	%f5397, %f5395, %f5396, %f5394;
	ld.global.f32 	%f5398, [%rd7+7192];
	ld.global.f32 	%f5399, [%rd9+29458432];
	fma.rn.f32 	%f5400, %f5398, %f5399, %f5397;
	ld.global.f32 	%f5401, [%rd7+7196];
	ld.global.f32 	%f5402, [%rd9+29474816];
	fma.rn.f32 	%f5403, %f5401, %f5402, %f5400;
	ld.global.f32 	%f5404, [%rd7+7200];
	ld.global.f32 	%f5405, [%rd9+29491200];
	fma.rn.f32 	%f5406, %f5404, %f5405, %f5403;
	ld.global.f32 	%f5407, [%rd7+7204];
	ld.global.f32 	%f5408, [%rd9+29507584];
	fma.rn.f32 	%f5409, %f5407, %f5408, %f5406;
	ld.global.f32 	%f5410, [%rd7+7208];
	ld.global.f32 	%f5411, [%rd9+29523968];
	fma.rn.f32 	%f5412, %f5410, %f5411, %f5409;
	ld.global.f32 	%f5413, [%rd7+7212];
	ld.global.f32 	%f5414, [%rd9+29540352];
	fma.rn.f32 	%f5415, %f5413, %f5414, %f5412;
	ld.global.f32 	%f5416, [%rd7+7216];
	ld.global.f32 	%f5417, [%rd9+29556736];
	fma.rn.f32 	%f5418, %f5416, %f5417, %f5415;
	ld.global.f32 	%f5419, [%rd7+7220];
	ld.global.f32 	%f5420, [%rd9+29573120];
	fma.rn.f32 	%f5421, %f5419, %f5420, %f5418;
	ld.global.f32 	%f5422, [%rd7+7224];
	ld.global.f32 	%f5423, [%rd9+29589504];
	fma.rn.f32 	%f5424, %f5422, %f5423, %f5421;
	ld.global.f32 	%f5425, [%rd7+7228];
	ld.global.f32 	%f5426, [%rd9+29605888];
	fma.rn.f32 	%f5427, %f5425, %f5426, %f5424;
	ld.global.f32 	%f5428, [%rd7+7232];
	ld.global.f32 	%f5429, [%rd9+29622272];
	fma.rn.f32 	%f5430, %f5428, %f5429, %f5427;
	ld.global.f32 	%f5431, [%rd7+7236];
	ld.global.f32 	%f5432, [%rd9+29638656];
	fma.rn.f32 	%f5433, %f5431, %f5432, %f5430;
	ld.global.f32 	%f5434, [%rd7+7240];
	ld.global.f32 	%f5435, [%rd9+29655040];
	fma.rn.f32 	%f5436, %f5434, %f5435, %f5433;
	ld.global.f32 	%f5437, [%rd7+7244];
	ld.global.f32 	%f5438, [%rd9+29671424];
	fma.rn.f32 	%f5439, %f5437, %f5438, %f5436;
	ld.global.f32 	%f5440, [%rd7+7248];
	ld.global.f32 	%f5441, [%rd9+29687808];
	fma.rn.f32 	%f5442, %f5440, %f5441, %f5439;
	ld.global.f32 	%f5443, [%rd7+7252];
	ld.global.f32 	%f5444, [%rd9+29704192];
	fma.rn.f32 	%f5445, %f5443, %f5444, %f5442;
	ld.global.f32 	%f5446, [%rd7+7256];
	ld.global.f32 	%f5447, [%rd9+29720576];
	fma.rn.f32 	%f5448, %f5446, %f5447, %f5445;
	ld.global.f32 	%f5449, [%rd7+7260];
	ld.global.f32 	%f5450, [%rd9+29736960];
	fma.rn.f32 	%f5451, %f5449, %f5450, %f5448;
	ld.global.f32 	%f5452, [%rd7+7264];
	ld.global.f32 	%f5453, [%rd9+29753344];
	fma.rn.f32 	%f5454, %f5452, %f5453, %f5451;
	ld.global.f32 	%f5455, [%rd7+7268];
	ld.global.f32 	%f5456, [%rd9+29769728];
	fma.rn.f32 	%f5457, %f5455, %f5456, %f5454;
	ld.global.f32 	%f5458, [%rd7+7272];
	ld.global.f32 	%f5459, [%rd9+29786112];
	fma.rn.f32 	%f5460, %f5458, %f5459, %f5457;
	ld.global.f32 	%f5461, [%rd7+7276];
	ld.global.f32 	%f5462, [%rd9+29802496];
	fma.rn.f32 	%f5463, %f5461, %f5462, %f5460;
	ld.global.f32 	%f5464, [%rd7+7280];
	ld.global.f32 	%f5465, [%rd9+29818880];
	fma.rn.f32 	%f5466, %f5464, %f5465, %f5463;
	ld.global.f32 	%f5467, [%rd7+7284];
	ld.global.f32 	%f5468, [%rd9+29835264];
	fma.rn.f32 	%f5469, %f5467, %f5468, %f5466;
	ld.global.f32 	%f5470, [%rd7+7288];
	ld.global.f32 	%f5471, [%rd9+29851648];
	fma.rn.f32 	%f5472, %f5470, %f5471, %f5469;
	ld.global.f32 	%f5473, [%rd7+7292];
	ld.global.f32 	%f5474, [%rd9+29868032];
	fma.rn.f32 	%f5475, %f5473, %f5474, %f5472;
	ld.global.f32 	%f5476, [%rd7+7296];
	ld.global.f32 	%f5477, [%rd9+29884416];
	fma.rn.f32 	%f5478, %f5476, %f5477, %f5475;
	ld.global.f32 	%f5479, [%rd7+7300];
	ld.global.f32 	%f5480, [%rd9+29900800];
	fma.rn.f32 	%f5481, %f5479, %f5480, %f5478;
	ld.global.f32 	%f5482, [%rd7+7304];
	ld.global.f32 	%f5483, [%rd9+29917184];
	fma.rn.f32 	%f5484, %f5482, %f5483, %f5481;
	ld.global.f32 	%f5485, [%rd7+7308];
	ld.global.f32 	%f5486, [%rd9+29933568];
	fma.rn.f32 	%f5487, %f5485, %f5486, %f5484;
	ld.global.f32 	%f5488, [%rd7+7312];
	ld.global.f32 	%f5489, [%rd9+29949952];
	fma.rn.f32 	%f5490, %f5488, %f5489, %f5487;
	ld.global.f32 	%f5491, [%rd7+7316];
	ld.global.f32 	%f5492, [%rd9+29966336];
	fma.rn.f32 	%f5493, %f5491, %f5492, %f5490;
	ld.global.f32 	%f5494, [%rd7+7320];
	ld.global.f32 	%f5495, [%rd9+29982720];
	fma.rn.f32 	%f5496, %f5494, %f5495, %f5493;
	ld.global.f32 	%f5497, [%rd7+7324];
	ld.global.f32 	%f5498, [%rd9+29999104];
	fma.rn.f32 	%f5499, %f5497, %f5498, %f5496;
	ld.global.f32 	%f5500, [%rd7+7328];
	ld.global.f32 	%f5501, [%rd9+30015488];
	fma.rn.f32 	%f5502, %f5500, %f5501, %f5499;
	ld.global.f32 	%f5503, [%rd7+7332];
	ld.global.f32 	%f5504, [%rd9+30031872];
	fma.rn.f32 	%f5505, %f5503, %f5504, %f5502;
	ld.global.f32 	%f5506, [%rd7+7336];
	ld.global.f32 	%f5507, [%rd9+30048256];
	fma.rn.f32 	%f5508, %f5506, %f5507, %f5505;
	ld.global.f32 	%f5509, [%rd7+7340];
	ld.global.f32 	%f5510, [%rd9+30064640];
	fma.rn.f32 	%f5511, %f5509, %f5510, %f5508;
	ld.global.f32 	%f5512, [%rd7+7344];
	ld.global.f32 	%f5513, [%rd9+30081024];
	fma.rn.f32 	%f5514, %f5512, %f5513, %f5511;
	ld.global.f32 	%f5515, [%rd7+7348];
	ld.global.f32 	%f5516, [%rd9+30097408];
	fma.rn.f32 	%f5517, %f5515, %f5516, %f5514;
	ld.global.f32 	%f5518, [%rd7+7352];
	ld.global.f32 	%f5519, [%rd9+30113792];
	fma.rn.f32 	%f5520, %f5518, %f5519, %f5517;
	ld.global.f32 	%f5521, [%rd7+7356];
	ld.global.f32 	%f5522, [%rd9+30130176];
	fma.rn.f32 	%f5523, %f5521, %f5522, %f5520;
	ld.global.f32 	%f5524, [%rd7+7360];
	ld.global.f32 	%f5525, [%rd9+30146560];
	fma.rn.f32 	%f5526, %f5524, %f5525, %f5523;
	ld.global.f32 	%f5527, [%rd7+7364];
	ld.global.f32 	%f5528, [%rd9+30162944];
	fma.rn.f32 	%f5529, %f5527, %f5528, %f5526;
	ld.global.f32 	%f5530, [%rd7+7368];
	ld.global.f32 	%f5531, [%rd9+30179328];
	fma.rn.f32 	%f5532, %f5530, %f5531, %f5529;
	ld.global.f32 	%f5533, [%rd7+7372];
	ld.global.f32 	%f5534, [%rd9+30195712];
	fma.rn.f32 	%f5535, %f5533, %f5534, %f5532;
	ld.global.f32 	%f5536, [%rd7+7376];
	ld.global.f32 	%f5537, [%rd9+30212096];
	fma.rn.f32 	%f5538, %f5536, %f5537, %f5535;
	ld.global.f32 	%f5539, [%rd7+7380];
	ld.global.f32 	%f5540, [%rd9+30228480];
	fma.rn.f32 	%f5541, %f5539, %f5540, %f5538;
	ld.global.f32 	%f5542, [%rd7+7384];
	ld.global.f32 	%f5543, [%rd9+30244864];
	fma.rn.f32 	%f5544, %f5542, %f5543, %f5541;
	ld.global.f32 	%f5545, [%rd7+7388];
	ld.global.f32 	%f5546, [%rd9+30261248];
	fma.rn.f32 	%f5547, %f5545, %f5546, %f5544;
	ld.global.f32 	%f5548, [%rd7+7392];
	ld.global.f32 	%f5549, [%rd9+30277632];
	fma.rn.f32 	%f5550, %f5548, %f5549, %f5547;
	ld.global.f32 	%f5551, [%rd7+7396];
	ld.global.f32 	%f5552, [%rd9+30294016];
	fma.rn.f32 	%f5553, %f5551, %f5552, %f5550;
	ld.global.f32 	%f5554, [%rd7+7400];
	ld.global.f32 	%f5555, [%rd9+30310400];
	fma.rn.f32 	%f5556, %f5554, %f5555, %f5553;
	ld.global.f32 	%f5557, [%rd7+7404];
	ld.global.f32 	%f5558, [%rd9+30326784];
	fma.rn.f32 	%f5559, %f5557, %f5558, %f5556;
	ld.global.f32 	%f5560, [%rd7+7408];
	ld.global.f32 	%f5561, [%rd9+30343168];
	fma.rn.f32 	%f5562, %f5560, %f5561, %f5559;
	ld.global.f32 	%f5563, [%rd7+7412];
	ld.global.f32 	%f5564, [%rd9+30359552];
	fma.rn.f32 	%f5565, %f5563, %f5564, %f5562;
	ld.global.f32 	%f5566, [%rd7+7416];
	ld.global.f32 	%f5567, [%rd9+30375936];
	fma.rn.f32 	%f5568, %f5566, %f5567, %f5565;
	ld.global.f32 	%f5569, [%rd7+7420];
	ld.global.f32 	%f5570, [%rd9+30392320];
	fma.rn.f32 	%f5571, %f5569, %f5570, %f5568;
	ld.global.f32 	%f5572, [%rd7+7424];
	ld.global.f32 	%f5573, [%rd9+30408704];
	fma.rn.f32 	%f5574, %f5572, %f5573, %f5571;
	ld.global.f32 	%f5575, [%rd7+7428];
	ld.global.f32 	%f5576, [%rd9+30425088];
	fma.rn.f32 	%f5577, %f5575, %f5576, %f5574;
	ld.global.f32 	%f5578, [%rd7+7432];
	ld.global.f32 	%f5579, [%rd9+30441472];
	fma.rn.f32 	%f5580, %f5578, %f5579, %f5577;
	ld.global.f32 	%f5581, [%rd7+7436];
	ld.global.f32 	%f5582, [%rd9+30457856];
	fma.rn.f32 	%f5583, %f5581, %f5582, %f5580;
	ld.global.f32 	%f5584, [%rd7+7440];
	ld.global.f32 	%f5585, [%rd9+30474240];
	fma.rn.f32 	%f5586, %f5584, %f5585, %f5583;
	ld.global.f32 	%f5587, [%rd7+7444];
	ld.global.f32 	%f5588, [%rd9+30490624];
	fma.rn.f32 	%f5589, %f5587, %f5588, %f5586;
	ld.global.f32 	%f5590, [%rd7+7448];
	ld.global.f32 	%f5591, [%rd9+30507008];
	fma.rn.f32 	%f5592, %f5590, %f5591, %f5589;
	ld.global.f32 	%f5593, [%rd7+7452];
	ld.global.f32 	%f5594, [%rd9+30523392];
	fma.rn.f32 	%f5595, %f5593, %f5594, %f5592;
	ld.global.f32 	%f5596, [%rd7+7456];
	ld.global.f32 	%f5597, [%rd9+30539776];
	fma.rn.f32 	%f5598, %f5596, %f5597, %f5595;
	ld.global.f32 	%f5599, [%rd7+7460];
	ld.global.f32 	%f5600, [%rd9+30556160];
	fma.rn.f32 	%f5601, %f5599, %f5600, %f5598;
	ld.global.f32 	%f5602, [%rd7+7464];
	ld.global.f32 	%f5603, [%rd9+30572544];
	fma.rn.f32 	%f5604, %f5602, %f5603, %f5601;
	ld.global.f32 	%f5605, [%rd7+7468];
	ld.global.f32 	%f5606, [%rd9+30588928];
	fma.rn.f32 	%f5607, %f5605, %f5606, %f5604;
	ld.global.f32 	%f5608, [%rd7+7472];
	ld.global.f32 	%f5609, [%rd9+30605312];
	fma.rn.f32 	%f5610, %f5608, %f5609, %f5607;
	ld.global.f32 	%f5611, [%rd7+7476];
	ld.global.f32 	%f5612, [%rd9+30621696];
	fma.rn.f32 	%f5613, %f5611, %f5612, %f5610;
	ld.global.f32 	%f5614, [%rd7+7480];
	ld.global.f32 	%f5615, [%rd9+30638080];
	fma.rn.f32 	%f5616, %f5614, %f5615, %f5613;
	ld.global.f32 	%f5617, [%rd7+7484];
	ld.global.f32 	%f5618, [%rd9+30654464];
	fma.rn.f32 	%f5619, %f5617, %f5618, %f5616;
	ld.global.f32 	%f5620, [%rd7+7488];
	ld.global.f32 	%f5621, [%rd9+30670848];
	fma.rn.f32 	%f5622, %f5620, %f5621, %f5619;
	ld.global.f32 	%f5623, [%rd7+7492];
	ld.global.f32 	%f5624, [%rd9+30687232];
	fma.rn.f32 	%f5625, %f5623, %f5624, %f5622;
	ld.global.f32 	%f5626, [%rd7+7496];
	ld.global.f32 	%f5627, [%rd9+30703616];
	fma.rn.f32 	%f5628, %f5626, %f5627, %f5625;
	ld.global.f32 	%f5629, [%rd7+7500];
	ld.global.f32 	%f5630, [%rd9+30720000];
	fma.rn.f32 	%f5631, %f5629, %f5630, %f5628;
	ld.global.f32 	%f5632, [%rd7+7504];
	ld.global.f32 	%f5633, [%rd9+30736384];
	fma.rn.f32 	%f5634, %f5632, %f5633, %f5631;
	ld.global.f32 	%f5635, [%rd7+7508];
	ld.global.f32 	%f5636, [%rd9+30752768];
	fma.rn.f32 	%f5637, %f5635, %f5636, %f5634;
	ld.global.f32 	%f5638, [%rd7+7512];
	ld.global.f32 	%f5639, [%rd9+30769152];
	fma.rn.f32 	%f5640, %f5638, %f5639, %f5637;
	ld.global.f32 	%f5641, [%rd7+7516];
	ld.global.f32 	%f5642, [%rd9+30785536];
	fma.rn.f32 	%f5643, %f5641, %f5642, %f5640;
	ld.global.f32 	%f5644, [%rd7+7520];
	ld.global.f32 	%f5645, [%rd9+30801920];
	fma.rn.f32 	%f5646, %f5644, %f5645, %f5643;
	ld.global.f32 	%f5647, [%rd7+7524];
	ld.global.f32 	%f5648, [%rd9+30818304];
	fma.rn.f32 	%f5649, %f5647, %f5648, %f5646;
	ld.global.f32 	%f5650, [%rd7+7528];
	ld.global.f32 	%f5651, [%rd9+30834688];
	fma.rn.f32 	%f5652, %f5650, %f5651, %f5649;
	ld.global.f32 	%f5653, [%rd7+7532];
	ld.global.f32 	%f5654, [%rd9+30851072];
	fma.rn.f32 	%f5655, %f5653, %f5654, %f5652;
	ld.global.f32 	%f5656, [%rd7+7536];
	ld.global.f32 	%f5657, [%rd9+30867456];
	fma.rn.f32 	%f5658, %f5656, %f5657, %f5655;
	ld.global.f32 	%f5659, [%rd7+7540];
	ld.global.f32 	%f5660, [%rd9+30883840];
	fma.rn.f32 	%f5661, %f5659, %f5660, %f5658;
	ld.global.f32 	%f5662, [%rd7+7544];
	ld.global.f32 	%f5663, [%rd9+30900224];
	fma.rn.f32 	%f5664, %f5662, %f5663, %f5661;
	ld.global.f32 	%f5665, [%rd7+7548];
	ld.global.f32 	%f5666, [%rd9+30916608];
	fma.rn.f32 	%f5667, %f5665, %f5666, %f5664;
	ld.global.f32 	%f5668, [%rd7+7552];
	ld.global.f32 	%f5669, [%rd9+30932992];
	fma.rn.f32 	%f5670, %f5668, %f5669, %f5667;
	ld.global.f32 	%f5671, [%rd7+7556];
	ld.global.f32 	%f5672, [%rd9+30949376];
	fma.rn.f32 	%f5673, %f5671, %f5672, %f5670;
	ld.global.f32 	%f5674, [%rd7+7560];
	ld.global.f32 	%f5675, [%rd9+30965760];
	fma.rn.f32 	%f5676, %f5674, %f5675, %f5673;
	ld.global.f32 	%f5677, [%rd7+7564];
	ld.global.f32 	%f5678, [%rd9+30982144];
	fma.rn.f32 	%f5679, %f5677, %f5678, %f5676;
	ld.global.f32 	%f5680, [%rd7+7568];
	ld.global.f32 	%f5681, [%rd9+30998528];
	fma.rn.f32 	%f5682, %f5680, %f5681, %f5679;
	ld.global.f32 	%f5683, [%rd7+7572];
	ld.global.f32 	%f5684, [%rd9+31014912];
	fma.rn.f32 	%f5685, %f5683, %f5684, %f5682;
	ld.global.f32 	%f5686, [%rd7+7576];
	ld.global.f32 	%f5687, [%rd9+31031296];
	fma.rn.f32 	%f5688, %f5686, %f5687, %f5685;
	ld.global.f32 	%f5689, [%rd7+7580];
	ld.global.f32 	%f5690, [%rd9+31047680];
	fma.rn.f32 	%f5691, %f5689, %f5690, %f5688;
	ld.global.f32 	%f5692, [%rd7+7584];
	ld.global.f32 	%f5693, [%rd9+31064064];
	fma.rn.f32 	%f5694, %f5692, %f5693, %f5691;
	ld.global.f32 	%f5695, [%rd7+7588];
	ld.global.f32 	%f5696, [%rd9+31080448];
	fma.rn.f32 	%f5697, %f5695, %f5696, %f5694;
	ld.global.f32 	%f5698, [%rd7+7592];
	ld.global.f32 	%f5699, [%rd9+31096832];
	fma.rn.f32 	%f5700, %f5698, %f5699, %f5697;
	ld.global.f32 	%f5701, [%rd7+7596];
	ld.global.f32 	%f5702, [%rd9+31113216];
	fma.rn.f32 	%f5703, %f5701, %f5702, %f5700;
	ld.global.f32 	%f5704, [%rd7+7600];
	ld.global.f32 	%f5705, [%rd9+31129600];
	fma.rn.f32 	%f5706, %f5704, %f5705, %f5703;
	ld.global.f32 	%f5707, [%rd7+7604];
	ld.global.f32 	%f5708, [%rd9+31145984];
	fma.rn.f32 	%f5709, %f5707, %f5708, %f5706;
	ld.global.f32 	%f5710, [%rd7+7608];
	ld.global.f32 	%f5711, [%rd9+31162368];
	fma.rn.f32 	%f5712, %f5710, %f5711, %f5709;
	ld.global.f32 	%f5713, [%rd7+7612];
	ld.global.f32 	%f5714, [%rd9+31178752];
	fma.rn.f32 	%f5715, %f5713, %f5714, %f5712;
	ld.global.f32 	%f5716, [%rd7+7616];
	ld.global.f32 	%f5717, [%rd9+31195136];
	fma.rn.f32 	%f5718, %f5716, %f5717, %f5715;
	ld.global.f32 	%f5719, [%rd7+7620];
	ld.global.f32 	%f5720, [%rd9+31211520];
	fma.rn.f32 	%f5721, %f5719, %f5720, %f5718;
	ld.global.f32 	%f5722, [%rd7+7624];
	ld.global.f32 	%f5723, [%rd9+31227904];
	fma.rn.f32 	%f5724, %f5722, %f5723, %f5721;
	ld.global.f32 	%f5725, [%rd7+7628];
	ld.global.f32 	%f5726, [%rd9+31244288];
	fma.rn.f32 	%f5727, %f5725, %f5726, %f5724;
	ld.global.f32 	%f5728, [%rd7+7632];
	ld.global.f32 	%f5729, [%rd9+31260672];
	fma.rn.f32 	%f5730, %f5728, %f5729, %f5727;
	ld.global.f32 	%f5731, [%rd7+7636];
	ld.global.f32 	%f5732, [%rd9+31277056];
	fma.rn.f32 	%f5733, %f5731, %f5732, %f5730;
	ld.global.f32 	%f5734, [%rd7+7640];
	ld.global.f32 	%f5735, [%rd9+31293440];
	fma.rn.f32 	%f5736, %f5734, %f5735, %f5733;
	ld.global.f32 	%f5737, [%rd7+7644];
	ld.global.f32 	%f5738, [%rd9+31309824];
	fma.rn.f32 	%f5739, %f5737, %f5738, %f5736;
	ld.global.f32 	%f5740, [%rd7+7648];
	ld.global.f32 	%f5741, [%rd9+31326208];
	fma.rn.f32 	%f5742, %f5740, %f5741, %f5739;
	ld.global.f32 	%f5743, [%rd7+7652];
	ld.global.f32 	%f5744, [%rd9+31342592];
	fma.rn.f32 	%f5745, %f5743, %f5744, %f5742;
	ld.global.f32 	%f5746, [%rd7+7656];
	ld.global.f32 	%f5747, [%rd9+31358976];
	fma.rn.f32 	%f5748, %f5746, %f5747, %f5745;
	ld.global.f32 	%f5749, [%rd7+7660];
	ld.global.f32 	%f5750, [%rd9+31375360];
	fma.rn.f32 	%f5751, %f5749, %f5750, %f5748;
	ld.global.f32 	%f5752, [%rd7+7664];
	ld.global.f32 	%f5753, [%rd9+31391744];
	fma.rn.f32 	%f5754, %f5752, %f5753, %f5751;
	ld.global.f32 	%f5755, [%rd7+7668];
	ld.global.f32 	%f5756, [%rd9+31408128];
	fma.rn.f32 	%f5757, %f5755, %f5756, %f5754;
	ld.global.f32 	%f5758, [%rd7+7672];
	ld.global.f32 	%f5759, [%rd9+31424512];
	fma.rn.f32 	%f5760, %f5758, %f5759, %f5757;
	ld.global.f32 	%f5761, [%rd7+7676];
	ld.global.f32 	%f5762, [%rd9+31440896];
	fma.rn.f32 	%f5763, %f5761, %f5762, %f5760;
	ld.global.f32 	%f5764, [%rd7+7680];
	ld.global.f32 	%f5765, [%rd9+31457280];
	fma.rn.f32 	%f5766, %f5764, %f5765, %f5763;
	ld.global.f32 	%f5767, [%rd7+7684];
	ld.global.f32 	%f5768, [%rd9+31473664];
	fma.rn.f32 	%f5769, %f5767, %f5768, %f5766;
	ld.global.f32 	%f5770, [%rd7+7688];
	ld.global.f32 	%f5771, [%rd9+31490048];
	fma.rn.f32 	%f5772, %f5770, %f5771, %f5769;
	ld.global.f32 	%f5773, [%rd7+7692];
	ld.global.f32 	%f5774, [%rd9+31506432];
	fma.rn.f32 	%f5775, %f5773, %f5774, %f5772;
	ld.global.f32 	%f5776, [%rd7+7696];
	ld.global.f32 	%f5777, [%rd9+31522816];
	fma.rn.f32 	%f5778, %f5776, %f5777, %f5775;
	ld.global.f32 	%f5779, [%rd7+7700];
	ld.global.f32 	%f5780, [%rd9+31539200];
	fma.rn.f32 	%f5781, %f5779, %f5780, %f5778;
	ld.global.f32 	%f5782, [%rd7+7704];
	ld.global.f32 	%f5783, [%rd9+31555584];
	fma.rn.f32 	%f5784, %f5782, %f5783, %f5781;
	ld.global.f32 	%f5785, [%rd7+7708];
	ld.global.f32 	%f5786, [%rd9+31571968];
	fma.rn.f32 	%f5787, %f5785, %f5786, %f5784;
	ld.global.f32 	%f5788, [%rd7+7712];
	ld.global.f32 	%f5789, [%rd9+31588352];
	fma.rn.f32 	%f5790, %f5788, %f5789, %f5787;
	ld.global.f32 	%f5791, [%rd7+7716];
	ld.global.f32 	%f5792, [%rd9+31604736];
	fma.rn.f32 	%f5793, %f5791, %f5792, %f5790;
	ld.global.f32 	%f5794, [%rd7+7720];
	ld.global.f32 	%f5795, [%rd9+31621120];
	fma.rn.f32 	%f5796, %f5794, %f5795, %f5793;
	ld.global.f32 	%f5797, [%rd7+7724];
	ld.global.f32 	%f5798, [%rd9+31637504];
	fma.rn.f32 	%f5799, %f5797, %f5798, %f5796;
	ld.global.f32 	%f5800, [%rd7+7728];
	ld.global.f32 	%f5801, [%rd9+31653888];
	fma.rn.f32 	%f5802, %f5800, %f5801, %f5799;
	ld.global.f32 	%f5803, [%rd7+7732];
	ld.global.f32 	%f5804, [%rd9+31670272];
	fma.rn.f32 	%f5805, %f5803, %f5804, %f5802;
	ld.global.f32 	%f5806, [%rd7+7736];
	ld.global.f32 	%f5807, [%rd9+31686656];
	fma.rn.f32 	%f5808, %f5806, %f5807, %f5805;
	ld.global.f32 	%f5809, [%rd7+7740];
	ld.global.f32 	%f5810, [%rd9+31703040];
	fma.rn.f32 	%f5811, %f5809, %f5810, %f5808;
	ld.global.f32 	%f5812, [%rd7+7744];
	ld.global.f32 	%f5813, [%rd9+31719424];
	fma.rn.f32 	%f5814, %f5812, %f5813, %f5811;
	ld.global.f32 	%f5815, [%rd7+7748];
	ld.global.f32 	%f5816, [%rd9+31735808];
	fma.rn.f32 	%f5817, %f5815, %f5816, %f5814;
	ld.global.f32 	%f5818, [%rd7+7752];
	ld.global.f32 	%f5819, [%rd9+31752192];
	fma.rn.f32 	%f5820, %f5818, %f5819, %f5817;
	ld.global.f32 	%f5821, [%rd7+7756];
	ld.global.f32 	%f5822, [%rd9+31768576];
	fma.rn.f32 	%f5823, %f5821, %f5822, %f5820;
	ld.global.f32 	%f5824, [%rd7+7760];
	ld.global.f32 	%f5825, [%rd9+31784960];
	fma.rn.f32 	%f5826, %f5824, %f5825, %f5823;
	ld.global.f32 	%f5827, [%rd7+7764];
	ld.global.f32 	%f5828, [%rd9+31801344];
	fma.rn.f32 	%f5829, %f5827, %f5828, %f5826;
	ld.global.f32 	%f5830, [%rd7+7768];
	ld.global.f32 	%f5831, [%rd9+31817728];
	fma.rn.f32 	%f5832, %f5830, %f5831, %f5829;
	ld.global.f32 	%f5833, [%rd7+7772];
	ld.global.f32 	%f5834, [%rd9+31834112];
	fma.rn.f32 	%f5835, %f5833, %f5834, %f5832;
	ld.global.f32 	%f5836, [%rd7+7776];
	ld.global.f32 	%f5837, [%rd9+31850496];
	fma.rn.f32 	%f5838, %f5836, %f5837, %f5835;
	ld.global.f32 	%f5839, [%rd7+7780];
	ld.global.f32 	%f5840, [%rd9+31866880];
	fma.rn.f32 	%f5841, %f5839, %f5840, %f5838;
	ld.global.f32 	%f5842, [%rd7+7784];
	ld.global.f32 	%f5843, [%rd9+31883264];
	fma.rn.f32 	%f5844, %f5842, %f5843, %f5841;
	ld.global.f32 	%f5845, [%rd7+7788];
	ld.global.f32 	%f5846, [%rd9+31899648];
	fma.rn.f32 	%f5847, %f5845, %f5846, %f5844;
	ld.global.f32 	%f5848, [%rd7+7792];
	ld.global.f32 	%f5849, [%rd9+31916032];
	fma.rn.f32 	%f5850, %f5848, %f5849, %f5847;
	ld.global.f32 	%f5851, [%rd7+7796];
	ld.global.f32 	%f5852, [%rd9+31932416];
	fma.rn.f32 	%f5853, %f5851, %f5852, %f5850;
	ld.global.f32 	%f5854, [%rd7+7800];
	ld.global.f32 	%f5855, [%rd9+31948800];
	fma.rn.f32 	%f5856, %f5854, %f5855, %f5853;
	ld.global.f32 	%f5857, [%rd7+7804];
	ld.global.f32 	%f5858, [%rd9+31965184];
	fma.rn.f32 	%f5859, %f5857, %f5858, %f5856;
	ld.global.f32 	%f5860, [%rd7+7808];
	ld.global.f32 	%f5861, [%rd9+31981568];
	fma.rn.f32 	%f5862, %f5860, %f5861, %f5859;
	ld.global.f32 	%f5863, [%rd7+7812];
	ld.global.f32 	%f5864, [%rd9+31997952];
	fma.rn.f32 	%f5865, %f5863, %f5864, %f5862;
	ld.global.f32 	%f5866, [%rd7+7816];
	ld.global.f32 	%f5867, [%rd9+32014336];
	fma.rn.f32 	%f5868, %f5866, %f5867, %f5865;
	ld.global.f32 	%f5869, [%rd7+7820];
	ld.global.f32 	%f5870, [%rd9+32030720];
	fma.rn.f32 	%f5871, %f5869, %f5870, %f5868;
	ld.global.f32 	%f5872, [%rd7+7824];
	ld.global.f32 	%f5873, [%rd9+32047104];
	fma.rn.f32 	%f5874, %f5872, %f5873, %f5871;
	ld.global.f32 	%f5875, [%rd7+7828];
	ld.global.f32 	%f5876, [%rd9+32063488];
	fma.rn.f32 	%f5877, %f5875, %f5876, %f5874;
	ld.global.f32 	%f5878, [%rd7+7832];
	ld.global.f32 	%f5879, [%rd9+32079872];
	fma.rn.f32 	%f5880, %f5878, %f5879, %f5877;
	ld.global.f32 	%f5881, [%rd7+7836];
	ld.global.f32 	%f5882, [%rd9+32096256];
	fma.rn.f32 	%f5883, %f5881, %f5882, %f5880;
	ld.global.f32 	%f5884, [%rd7+7840];
	ld.global.f32 	%f5885, [%rd9+32112640];
	fma.rn.f32 	%f5886, %f5884, %f5885, %f5883;
	ld.global.f32 	%f5887, [%rd7+7844];
	ld.global.f32 	%f5888, [%rd9+32129024];
	fma.rn.f32 	%f5889, %f5887, %f5888, %f5886;
	ld.global.f32 	%f5890, [%rd7+7848];
	ld.global.f32 	%f5891, [%rd9+32145408];
	fma.rn.f32 	%f5892, %f5890, %f5891, %f5889;
	ld.global.f32 	%f5893, [%rd7+7852];
	ld.global.f32 	%f5894, [%rd9+32161792];
	fma.rn.f32 	%f5895, %f5893, %f5894, %f5892;
	ld.global.f32 	%f5896, [%rd7+7856];
	ld.global.f32 	%f5897, [%rd9+32178176];
	fma.rn.f32 	%f5898, %f5896, %f5897, %f5895;
	ld.global.f32 	%f5899, [%rd7+7860];
	ld.global.f32 	%f5900, [%rd9+32194560];
	fma.rn.f32 	%f5901, %f5899, %f5900, %f5898;
	ld.global.f32 	%f5902, [%rd7+7864];
	ld.global.f32 	%f5903, [%rd9+32210944];
	fma.rn.f32 	%f5904, %f5902, %f5903, %f5901;
	ld.global.f32 	%f5905, [%rd7+7868];
	ld.global.f32 	%f5906, [%rd9+32227328];
	fma.rn.f32 	%f5907, %f5905, %f5906, %f5904;
	ld.global.f32 	%f5908, [%rd7+7872];
	ld.global.f32 	%f5909, [%rd9+32243712];
	fma.rn.f32 	%f5910, %f5908, %f5909, %f5907;
	ld.global.f32 	%f5911, [%rd7+7876];
	ld.global.f32 	%f5912, [%rd9+32260096];
	fma.rn.f32 	%f5913, %f5911, %f5912, %f5910;
	ld.global.f32 	%f5914, [%rd7+7880];
	ld.global.f32 	%f5915, [%rd9+32276480];
	fma.rn.f32 	%f5916, %f5914, %f5915, %f5913;
	ld.global.f32 	%f5917, [%rd7+7884];
	ld.global.f32 	%f5918, [%rd9+32292864];
	fma.rn.f32 	%f5919, %f5917, %f5918, %f5916;
	ld.global.f32 	%f5920, [%rd7+7888];
	ld.global.f32 	%f5921, [%rd9+32309248];
	fma.rn.f32 	%f5922, %f5920, %f5921, %f5919;
	ld.global.f32 	%f5923, [%rd7+7892];
	ld.global.f32 	%f5924, [%rd9+32325632];
	fma.rn.f32 	%f5925, %f5923, %f5924, %f5922;
	ld.global.f32 	%f5926, [%rd7+7896];
	ld.global.f32 	%f5927, [%rd9+32342016];
	fma.rn.f32 	%f5928, %f5926, %f5927, %f5925;
	ld.global.f32 	%f5929, [%rd7+7900];
	ld.global.f32 	%f5930, [%rd9+32358400];
	fma.rn.f32 	%f5931, %f5929, %f5930, %f5928;
	ld.global.f32 	%f5932, [%rd7+7904];
	ld.global.f32 	%f5933, [%rd9+32374784];
	fma.rn.f32 	%f5934, %f5932, %f5933, %f5931;
	ld.global.f32 	%f5935, [%rd7+7908];
	ld.global.f32 	%f5936, [%rd9+32391168];
	fma.rn.f32 	%f5937, %f5935, %f5936, %f5934;
	ld.global.f32 	%f5938, [%rd7+7912];
	ld.global.f32 	%f5939, [%rd9+32407552];
	fma.rn.f32 	%f5940, %f5938, %f5939, %f5937;
	ld.global.f32 	%f5941, [%rd7+7916];
	ld.global.f32 	%f5942, [%rd9+32423936];
	fma.rn.f32 	%f5943, %f5941, %f5942, %f5940;
	ld.global.f32 	%f5944, [%rd7+7920];
	ld.global.f32 	%f5945, [%rd9+32440320];
	fma.rn.f32 	%f5946, %f5944, %f5945, %f5943;
	ld.global.f32 	%f5947, [%rd7+7924];
	ld.global.f32 	%f5948, [%rd9+32456704];
	fma.rn.f32 	%f5949, %f5947, %f5948, %f5946;
	ld.global.f32 	%f5950, [%rd7+7928];
	ld.global.f32 	%f5951, [%rd9+32473088];
	fma.rn.f32 	%f5952, %f5950, %f5951, %f5949;
	ld.global.f32 	%f5953, [%rd7+7932];
	ld.global.f32 	%f5954, [%rd9+32489472];
	fma.rn.f32 	%f5955, %f5953, %f5954, %f5952;
	ld.global.f32 	%f5956, [%rd7+7936];
	ld.global.f32 	%f5957, [%rd9+32505856];
	fma.rn.f32 	%f5958, %f5956, %f5957, %f5955;
	ld.global.f32 	%f5959, [%rd7+7940];
	ld.global.f32 	%f5960, [%rd9+32522240];
	fma.rn.f32 	%f5961, %f5959, %f5960, %f5958;
	ld.global.f32 	%f5962, [%rd7+7944];
	ld.global.f32 	%f5963, [%rd9+32538624];
	fma.rn.f32 	%f5964, %f5962, %f5963, %f5961;
	ld.global.f32 	%f5965, [%rd7+7948];
	ld.global.f32 	%f5966, [%rd9+32555008];
	fma.rn.f32 	%f5967, %f5965, %f5966, %f5964;
	ld.global.f32 	%f5968, [%rd7+7952];
	ld.global.f32 	%f5969, [%rd9+32571392];
	fma.rn.f32 	%f5970, %f5968, %f5969, %f5967;
	ld.global.f32 	%f5971, [%rd7+7956];
	ld.global.f32 	%f5972, [%rd9+32587776];
	fma.rn.f32 	%f5973, %f5971, %f5972, %f5970;
	ld.global.f32 	%f5974, [%rd7+7960];
	ld.global.f32 	%f5975, [%rd9+32604160];
	fma.rn.f32 	%f5976, %f5974, %f5975, %f5973;
	ld.global.f32 	%f5977, [%rd7+7964];
	ld.global.f32 	%f5978, [%rd9+32620544];
	fma.rn.f32 	%f5979, %f5977, %f5978, %f5976;
	ld.global.f32 	%f5980, [%rd7+7968];
	ld.global.f32 	%f5981, [%rd9+32636928];
	fma.rn.f32 	%f5982, %f5980, %f5981, %f5979;
	ld.global.f32 	%f5983, [%rd7+7972];
	ld.global.f32 	%f5984, [%rd9+32653312];
	fma.rn.f32 	%f5985, %f5983, %f5984, %f5982;
	ld.global.f32 	%f5986, [%rd7+7976];
	ld.global.f32 	%f5987, [%rd9+32669696];
	fma.rn.f32 	%f5988, %f5986, %f5987, %f5985;
	ld.global.f32 	%f5989, [%rd7+7980];
	ld.global.f32 	%f5990, [%rd9+32686080];
	fma.rn.f32 	%f5991, %f5989, %f5990, %f5988;
	ld.global.f32 	%f5992, [%rd7+7984];
	ld.global.f32 	%f5993, [%rd9+32702464];
	fma.rn.f32 	%f5994, %f5992, %f5993, %f5991;
	ld.global.f32 	%f5995, [%rd7+7988];
	ld.global.f32 	%f5996, [%rd9+32718848];
	fma.rn.f32 	%f5997, %f5995, %f5996, %f5994;
	ld.global.f32 	%f5998, [%rd7+7992];
	ld.global.f32 	%f5999, [%rd9+32735232];
	fma.rn.f32 	%f6000, %f5998, %f5999, %f5997;
	ld.global.f32 	%f6001, [%rd7+7996];
	ld.global.f32 	%f6002, [%rd9+32751616];
	fma.rn.f32 	%f6003, %f6001, %f6002, %f6000;
	ld.global.f32 	%f6004, [%rd7+8000];
	ld.global.f32 	%f6005, [%rd9+32768000];
	fma.rn.f32 	%f6006, %f6004, %f6005, %f6003;
	ld.global.f32 	%f6007, [%rd7+8004];
	ld.global.f32 	%f6008, [%rd9+32784384];
	fma.rn.f32 	%f6009, %f6007, %f6008, %f6006;
	ld.global.f32 	%f6010, [%rd7+8008];
	ld.global.f32 	%f6011, [%rd9+32800768];
	fma.rn.f32 	%f6012, %f6010, %f6011, %f6009;
	ld.global.f32 	%f6013, [%rd7+8012];
	ld.global.f32 	%f6014, [%rd9+32817152];
	fma.rn.f32 	%f6015, %f6013, %f6014, %f6012;
	ld.global.f32 	%f6016, [%rd7+8016];
	ld.global.f32 	%f6017, [%rd9+32833536];
	fma.rn.f32 	%f6018, %f6016, %f6017, %f6015;
	ld.global.f32 	%f6019, [%rd7+8020];
	ld.global.f32 	%f6020, [%rd9+32849920];
	fma.rn.f32 	%f6021, %f6019, %f6020, %f6018;
	ld.global.f32 	%f6022, [%rd7+8024];
	ld.global.f32 	%f6023, [%rd9+32866304];
	fma.rn.f32 	%f6024, %f6022, %f6023, %f6021;
	ld.global.f32 	%f6025, [%rd7+8028];
	ld.global.f32 	%f6026, [%rd9+32882688];
	fma.rn.f32 	%f6027, %f6025, %f6026, %f6024;
	ld.global.f32 	%f6028, [%rd7+8032];
	ld.global.f32 	%f6029, [%rd9+32899072];
	fma.rn.f32 	%f6030, %f6028, %f6029, %f6027;
	ld.global.f32 	%f6031, [%rd7+8036];
	ld.global.f32 	%f6032, [%rd9+32915456];
	fma.rn.f32 	%f6033, %f6031, %f6032, %f6030;
	ld.global.f32 	%f6034, [%rd7+8040];
	ld.global.f32 	%f6035, [%rd9+32931840];
	fma.rn.f32 	%f6036, %f6034, %f6035, %f6033;
	ld.global.f32 	%f6037, [%rd7+8044];
	ld.global.f32 	%f6038, [%rd9+32948224];
	fma.rn.f32 	%f6039, %f6037, %f6038, %f6036;
	ld.global.f32 	%f6040, [%rd7+8048];
	ld.global.f32 	%f6041, [%rd9+32964608];
	fma.rn.f32 	%f6042, %f6040, %f6041, %f6039;
	ld.global.f32 	%f6043, [%rd7+8052];
	ld.global.f32 	%f6044, [%rd9+32980992];
	fma.rn.f32 	%f6045, %f6043, %f6044, %f6042;
	ld.global.f32 	%f6046, [%rd7+8056];
	ld.global.f32 	%f6047, [%rd9+32997376];
	fma.rn.f32 	%f6048, %f6046, %f6047, %f6045;
	ld.global.f32 	%f6049, [%rd7+8060];
	ld.global.f32 	%f6050, [%rd9+33013760];
	fma.rn.f32 	%f6051, %f6049, %f6050, %f6048;
	ld.global.f32 	%f6052, [%rd7+8064];
	ld.global.f32 	%f6053, [%rd9+33030144];
	fma.rn.f32 	%f6054, %f6052, %f6053, %f6051;
	ld.global.f32 	%f6055, [%rd7+8068];
	ld.global.f32 	%f6056, [%rd9+33046528];
	fma.rn.f32 	%f6057, %f6055, %f6056, %f6054;
	ld.global.f32 	%f6058, [%rd7+8072];
	ld.global.f32 	%f6059, [%rd9+33062912];
	fma.rn.f32 	%f6060, %f6058, %f6059, %f6057;
	ld.global.f32 	%f6061, [%rd7+8076];
	ld.global.f32 	%f6062, [%rd9+33079296];
	fma.rn.f32 	%f6063, %f6061, %f6062, %f6060;
	ld.global.f32 	%f6064, [%rd7+8080];
	ld.global.f32 	%f6065, [%rd9+33095680];
	fma.rn.f32 	%f6066, %f6064, %f6065, %f6063;
	ld.global.f32 	%f6067, [%rd7+8084];
	ld.global.f32 	%f6068, [%rd9+33112064];
	fma.rn.f32 	%f6069, %f6067, %f6068, %f6066;
	ld.global.f32 	%f6070, [%rd7+8088];
	ld.global.f32 	%f6071, [%rd9+33128448];
	fma.rn.f32 	%f6072, %f6070, %f6071, %f6069;
	ld.global.f32 	%f6073, [%rd7+8092];
	ld.global.f32 	%f6074, [%rd9+33144832];
	fma.rn.f32 	%f6075, %f6073, %f6074, %f6072;
	ld.global.f32 	%f6076, [%rd7+8096];
	ld.global.f32 	%f6077, [%rd9+33161216];
	fma.rn.f32 	%f6078, %f6076, %f6077, %f6075;
	ld.global.f32 	%f6079, [%rd7+8100];
	ld.global.f32 	%f6080, [%rd9+33177600];
	fma.rn.f32 	%f6081, %f6079, %f6080, %f6078;
	ld.global.f32 	%f6082, [%rd7+8104];
	ld.global.f32 	%f6083, [%rd9+33193984];
	fma.rn.f32 	%f6084, %f6082, %f6083, %f6081;
	ld.global.f32 	%f6085, [%rd7+8108];
	ld.global.f32 	%f6086, [%rd9+33210368];
	fma.rn.f32 	%f6087, %f6085, %f6086, %f6084;
	ld.global.f32 	%f6088, [%rd7+8112];
	ld.global.f32 	%f6089, [%rd9+33226752];
	fma.rn.f32 	%f6090, %f6088, %f6089, %f6087;
	ld.global.f32 	%f6091, [%rd7+8116];
	ld.global.f32 	%f6092, [%rd9+33243136];
	fma.rn.f32 	%f6093, %f6091, %f6092, %f6090;
	ld.global.f32 	%f6094, [%rd7+8120];
	ld.global.f32 	%f6095, [%rd9+33259520];
	fma.rn.f32 	%f6096, %f6094, %f6095, %f6093;
	ld.global.f32 	%f6097, [%rd7+8124];
	ld.global.f32 	%f6098, [%rd9+33275904];
	fma.rn.f32 	%f6099, %f6097, %f6098, %f6096;
	ld.global.f32 	%f6100, [%rd7+8128];
	ld.global.f32 	%f6101, [%rd9+33292288];
	fma.rn.f32 	%f6102, %f6100, %f6101, %f6099;
	ld.global.f32 	%f6103, [%rd7+8132];
	ld.global.f32 	%f6104, [%rd9+33308672];
	fma.rn.f32 	%f6105, %f6103, %f6104, %f6102;
	ld.global.f32 	%f6106, [%rd7+8136];
	ld.global.f32 	%f6107, [%rd9+33325056];
	fma.rn.f32 	%f6108, %f6106, %f6107, %f6105;
	ld.global.f32 	%f6109, [%rd7+8140];
	ld.global.f32 	%f6110, [%rd9+33341440];
	fma.rn.f32 	%f6111, %f6109, %f6110, %f6108;
	ld.global.f32 	%f6112, [%rd7+8144];
	ld.global.f32 	%f6113, [%rd9+33357824];
	fma.rn.f32 	%f6114, %f6112, %f6113, %f6111;
	ld.global.f32 	%f6115, [%rd7+8148];
	ld.global.f32 	%f6116, [%rd9+33374208];
	fma.rn.f32 	%f6117, %f6115, %f6116, %f6114;
	ld.global.f32 	%f6118, [%rd7+8152];
	ld.global.f32 	%f6119, [%rd9+33390592];
	fma.rn.f32 	%f6120, %f6118, %f6119, %f6117;
	ld.global.f32 	%f6121, [%rd7+8156];
	ld.global.f32 	%f6122, [%rd9+33406976];
	fma.rn.f32 	%f6123, %f6121, %f6122, %f6120;
	ld.global.f32 	%f6124, [%rd7+8160];
	ld.global.f32 	%f6125, [%rd9+33423360];
	fma.rn.f32 	%f6126, %f6124, %f6125, %f6123;
	ld.global.f32 	%f6127, [%rd7+8164];
	ld.global.f32 	%f6128, [%rd9+33439744];
	fma.rn.f32 	%f6129, %f6127, %f6128, %f6126;
	ld.global.f32 	%f6130, [%rd7+8168];
	ld.global.f32 	%f6131, [%rd9+33456128];
	fma.rn.f32 	%f6132, %f6130, %f6131, %f6129;
	ld.global.f32 	%f6133, [%rd7+8172];
	ld.global.f32 	%f6134, [%rd9+33472512];
	fma.rn.f32 	%f6135, %f6133, %f6134, %f6132;
	ld.global.f32 	%f6136, [%rd7+8176];
	ld.global.f32 	%f6137, [%rd9+33488896];
	fma.rn.f32 	%f6138, %f6136, %f6137, %f6135;
	ld.global.f32 	%f6139, [%rd7+8180];
	ld.global.f32 	%f6140, [%rd9+33505280];
	fma.rn.f32 	%f6141, %f6139, %f6140, %f6138;
	ld.global.f32 	%f6142, [%rd7+8184];
	ld.global.f32 	%f6143, [%rd9+33521664];
	fma.rn.f32 	%f6144, %f6142, %f6143, %f6141;
	ld.global.f32 	%f6145, [%rd7+8188];
	ld.global.f32 	%f6146, [%rd9+33538048];
	fma.rn.f32 	%f6147, %f6145, %f6146, %f6144;
	add.s32 	%r17, %r17, 2048;
	setp.ne.s32 	%p1, %r17, 4096;
	@%p1 bra 	$L__BB0_1;
	cvta.to.global.u64 	%rd10, %rd3;
	add.s32 	%r16, %r2, %r1;
	mul.wide.s32 	%rd11, %r16, 4;
	add.s64 	%rd12, %rd10, %rd11;
	st.global.f32 	[%rd12], %f6147;
	ret;

}
	// .globl	_Z9multiply26MatrixS_S_
.visible .entry _Z9multiply26MatrixS_S_(
	.param .align 8 .b8 _Z9multiply26MatrixS_S__param_0[8],
	.param .align 8 .b8 _Z9multiply26MatrixS_S__param_1[8],
	.param .align 8 .b8 _Z9multiply26MatrixS_S__param_2[8]
)
{
	.reg .pred 	%p<2>;
	.reg .b32 	%r<18>;
	.reg .b32 	%f<6148>;
	.reg .b64 	%rd<13>;

	ld.param.u64 	%rd3, [_Z9multiply26MatrixS_S__param_2];
	ld.param.u64 	%rd4, [_Z9multiply26MatrixS_S__param_1];
	ld.param.u64 	%rd5, [_Z9multiply26MatrixS_S__param_0];
	cvta.to.global.u64 	%rd1, %rd5;
	cvta.to.global.u64 	%rd2, %rd4;
	mov.u32 	%r7, %ctaid.y;
	mov.u32 	%r8, %ntid.y;
	mov.u32 	%r9, %tid.y;
	mad.lo.s32 	%r10, %r7, %r8, %r9;
	mov.u32 	%r11, %ctaid.x;
	mov.u32 	%r12, %ntid.x;
	mov.u32 	%r13, %tid.x;
	mad.lo.s32 	%r1, %r11, %r12, %r13;
	shl.b32 	%r2, %r10, 12;
	shl.b32 	%r3, %r1, 12;
	mov.b32 	%r17, 0;
	mov.f32 	%f6147, 0f00000000;
$L__BB1_1:
	.pragma "nounroll";
	add.s32 	%r14, %r2, %r17;
	mul.wide.u32 	%rd6, %r14, 4;
	add.s64 	%rd7, %rd1, %rd6;
	ld.global.f32 	%f4, [%rd7];
	add.s32 	%r15, %r3, %r17;
	mul.wide.s32 	%rd8, %r15, 4;
	add.s64 	%rd9, %rd2, %rd8;
	ld.global.f32 	%f5, [%rd9];
	fma.rn.f32 	%f6, %f4, %f5, %f6147;
	ld.global.f32 	%f7, [%rd7+4];
	ld.global.f32 	%f8, [%rd9+4];
	fma.rn.f32 	%f9, %f7, %f8, %f6;
	ld.global.f32 	%f10, [%rd7+8];
	ld.global.f32 	%f11, [%rd9+8];
	fma.rn.f32 	%f12, %f10, %f11, %f9;
	ld.global.f32 	%f13, [%rd7+12];
	ld.global.f32 	%f14, [%rd9+12];
	fma.rn.f32 	%f15, %f13, %f14, %f12;
	ld.global.f32 	%f16, [%rd7+16];
	ld.global.f32 	%f17, [%rd9+16];
	fma.rn.f32 	%f18, %f16, %f17, %f15;
	ld.global.f32 	%f19, [%rd7+20];
	ld.global.f32 	%f20, [%rd9+20];
	fma.rn.f32 	%f21, %f19, %f20, %f18;
	ld.global.f32 	%f22, [%rd7+24];
	ld.global.f32 	%f23, [%rd9+24];
	fma.rn.f32 	%f24, %f22, %f23, %f21;
	ld.global.f32 	%f25, [%rd7+28];
	ld.global.f32 	%f26, [%rd9+28];
	fma.rn.f32 	%f27, %f25, %f26, %f24;
	ld.global.f32 	%f28, [%rd7+32];
	ld.global.f32 	%f29, [%rd9+32];
	fma.rn.f32 	%f30, %f28, %f29, %f27;
	ld.global.f32 	%f31, [%rd7+36];
	ld.global.f32 	%f32, [%rd9+36];
	fma.rn.f32 	%f33, %f31, %f32, %f30;
	ld.global.f32 	%f34, [%rd7+40];
	ld.global.f32 	%f35, [%rd9+40];
	fma.rn.f32 	%f36, %f34, %f35, %f33;
	ld.global.f32 	%f37, [%rd7+44];
	ld.global.f32 	%f38, [%rd9+44];
	fma.rn.f32 	%f39, %f37, %f38, %f36;
	ld.global.f32 	%f40, [%rd7+48];
	ld.global.f32 	%f41, [%rd9+48];
	fma.rn.f32 	%f42, %f40, %f41, %f39;
	ld.global.f32 	%f43, [%rd7+52];
	ld.global.f32 	%f44, [%rd9+52];
	fma.rn.f32 	%f45, %f43, %f44, %f42;
	ld.global.f32 	%f46, [%rd7+56];
	ld.global.f32 	%f47, [%rd9+56];
	fma.rn.f32 	%f48, %f46, %f47, %f45;
	ld.global.f32 	%f49, [%rd7+60];
	ld.global.f32 	%f50, [%rd9+60];
	fma.rn.f32 	%f51, %f49, %f50, %f48;
	ld.global.f32 	%f52, [%rd7+64];
	ld.global.f32 	%f53, [%rd9+64];
	fma.rn.f32 	%f54, %f52, %f53, %f51;
	ld.global.f32 	%f55, [%rd7+68];
	ld.global.f32 	%f56, [%rd9+68];
	fma.rn.f32 	%f57, %f55, %f56, %f54;
	ld.global.f32 	%f58, [%rd7+72];
	ld.global.f32 	%f59, [%rd9+72];
	fma.rn.f32 	%f60, %f58, %f59, %f57;
	ld.global.f32 	%f61, [%rd7+76];
	ld.global.f32 	%f62, [%rd9+76];
	fma.rn.f32 	%f63, %f61, %f62, %f60;
	ld.global.f32 	%f64, [%rd7+80];
	ld.global.f32 	%f65, [%rd9+80];
	fma.rn.f32 	%f66, %f64, %f65, %f63;
	ld.global.f32 	%f67, [%rd7+84];
	ld.global.f32 	%f68, [%rd9+84];
	fma.rn.f32 	%f69, %f67, %f68, %f66;
	ld.global.f32 	%f70, [%rd7+88];
	ld.global.f32 	%f71, [%rd9+88];
	fma.rn.f32 	%f72, %f70, %f71, %f69;
	ld.global.f32 	%f73, [%rd7+92];
	ld.global.f32 	%f74, [%rd9+92];
	fma.rn.f32 	%f75, %f73, %f74, %f72;
	ld.global.f32 	%f76, [%rd7+96];
	ld.global.f32 	%f77, [%rd9+96];
	fma.rn.f32 	%f78, %f76, %f77, %f75;
	ld.global.f32 	%f79, [%rd7+100];
	ld.global.f32 	%f80, [%rd9+100];
	fma.rn.f32 	%f81, %f79, %f80, %f78;
	ld.global.f32 	%f82, [%rd7+104];
	ld.global.f32 	%f83, [%rd9+104];
	fma.rn.f32 	%f84, %f82, %f83, %f81;
	ld.global.f32 	%f85, [%rd7+108];
	ld.global.f32 	%f86, [%rd9+108];
	fma.rn.f32 	%f87, %f85, %f86, %f84;
	ld.global.f32 	%f88, [%rd7+112];
	ld.global.f32 	%f89, [%rd9+112];
	fma.rn.f32 	%f90, %f88, %f89, %f87;
	ld.global.f32 	%f91, [%rd7+116];
	ld.global.f32 	%f92, [%rd9+116];
	fma.rn.f32 	%f93, %f91, %f92, %f90;
	ld.global.f32 	%f94, [%rd7+120];
	ld.global.f32 	%f95, [%rd9+120];
	fma.rn.f32 	%f96, %f94, %f95, %f93;
	ld.global.f32 	%f97, [%rd7+124];
	ld.global.f32 	%f98, [%rd9+124];
	fma.rn.f32 	%f99, %f97, %f98, %f96;
	ld.global.f32 	%f100, [%rd7+128];
	ld.global.f32 	%f101, [%rd9+128];
	fma.rn.f32 	%f102, %f100, %f101, %f99;
	ld.global.f32 	%f103, [%rd7+132];
	ld.global.f32 	%f104, [%rd9+132];
	fma.rn.f32 	%f105, %f103, %f104, %f102;
	ld.global.f32 	%f106, [%rd7+136];
	ld.global.f32 	%f107, [%rd9+136];
	fma.rn.f32 	%f108, %f106, %f107, %f105;
	ld.global.f32 	%f109, [%rd7+140];
	ld.global.f32 	%f110, [%rd9+140];
	fma.rn.f32 	%f111, %f109, %f110, %f108;
	ld.global.f32 	%f112, [%rd7+144];
	ld.global.f32 	%f113, [%rd9+144];
	fma.rn.f32 	%f114, %f112, %f113, %f111;
	ld.global.f32 	%f115, [%rd7+148];
	ld.global.f32 	%f116, [%rd9+148];
	fma.rn.f32 	%f117, %f115, %f116, %f114;
	ld.global.f32 	%f118, [%rd7+152];
	ld.global.f32 	%f119, [%rd9+152];
	fma.rn.f32 	%f120, %f118, %f119, %f117;
	ld.global.f32 	%f121, [%rd7+156];
	ld.global.f32 	%f122, [%rd9+156];
	fma.rn.f32 	%f123, %f121, %f122, %f120;
	ld.global.f32 	%f124, [%rd7+160];
	ld.global.f32 	%f125, [%rd9+160];
	fma.rn.f32 	%f126, %f124, %f125, %f123;
	ld.global.f32 	%f127, [%rd7+164];
	ld.global.f32 	%f128, [%rd9+164];
	fma.rn.f32 	%f129, %f127, %f128, %f126;
	ld.global.f32 	%f130, [%rd7+168];
	ld.global.f32 	%f131, [%rd9+168];
	fma.rn.f32 	%f132, %f130, %f131, %f129;
	ld.global.f32 	%f133, [%rd7+172];
	ld.global.f32 	%f134, [%rd9+172];
	fma.rn.f32 	%f135, %f133, %f134, %f132;
	ld.global.f32 	%f136, [%rd7+176];
	ld.global.f32 	%f137, [%rd9+176];
	fma.rn.f32 	%f138, %f136, %f137, %f135;
	ld.global.f32 	%f139, [%rd7+180];
	ld.global.f32 	%f140, [%rd9+180];
	fma.rn.f32 	%f141, %f139, %f140, %f138;
	ld.global.f32 	%f142, [%rd7+184];
	ld.global.f32 	%f143, [%rd9+184];
	fma.rn.f32 	%f144, %f142, %f143, %f141;
	ld.global.f32 	%f145, [%rd7+188];
	ld.global.f32 	%f146, [%rd9+188];
	fma.rn.f32 	%f147, %f145, %f146, %f144;
	ld.global.f32 	%f148, [%rd7+192];
	ld.global.f32 	%f149, [%rd9+192];
	fma.rn.f32 	%f150, %f148, %f149, %f147;
	ld.global.f32 	%f151, [%rd7+196];
	ld.global.f32 	%f152, [%rd9+196];
	fma.rn.f32 	%f153, %f151, %f152, %f150;
	ld.global.f32 	%f154, [%rd7+200];
	ld.global.f32 	%f155, [%rd9+200];
	fma.rn.f32 	%f156, %f154, %f155, %f153;
	ld.global.f32 	%f157, [%rd7+204];
	ld.global.f32 	%f158, [%rd9+204];
	fma.rn.f32 	%f159, %f157, %f158, %f156;
	ld.global.f32 	%f160, [%rd7+208];
	ld.global.f32 	%f161, [%rd9+208];
	fma.rn.f32 	%f162, %f160, %f161, %f159;
	ld.global.f32 	%f163, [%rd7+212];
	ld.global.f32 	%f164, [%rd9+212];
	fma.rn.f32 	%f165, %f163, %f164, %f162;
	ld.global.f32 	%f166, [%rd7+216];
	ld.global.f32 	%f167, [%rd9+216];
	fma.rn.f32 	%f168, %f166, %f167, %f165;
	ld.global.f32 	%f169, [%rd7+220];
	ld.global.f32 	%f170, [%rd9+220];
	fma.rn.f32 	%f171, %f169, %f170, %f168;
	ld.global.f32 	%f172, [%rd7+224];
	ld.global.f32 	%f173, [%rd9+224];
	fma.rn.f32 	%f174, %f172, %f173, %f171;
	ld.global.f32 	%f175, [%rd7+228];
	ld.global.f32 	%f176, [%rd9+228];
	fma.rn.f32 	%f177, %f175, %f176, %f174;
	ld.global.f32 	%f178, [%rd7+232];
	ld.global.f32 	%f179, [%rd9+232];
	fma.rn.f32 	%f180, %f178, %f179, %f177;
	ld.global.f32 	%f181, [%rd7+236];
	ld.global.f32 	%f182, [%rd9+236];
	fma.rn.f32 	%f183, %f181, %f182, %f180;
	ld.global.f32 	%f184, [%rd7+240];
	ld.global.f32 	%f185, [%rd9+240];
	fma.rn.f32 	%f186, %f184, %f185, %f183;
	ld.global.f32 	%f187, [%rd7+244];
	ld.global.f32 	%f188, [%rd9+244];
	fma.rn.f32 	%f189, %f187, %f188, %f186;
	ld.global.f32 	%f190, [%rd7+248];
	ld.global.f32 	%f191, [%rd9+248];
	fma.rn.f32 	%f192, %f190, %f191, %f189;
	ld.global.f32 	%f193, [%rd7+252];
	ld.global.f32 	%f194, [%rd9+252];
	fma.rn.f32 	%f195, %f193, %f194, %f192;
	ld.global.f32 	%f196, [%rd7+256];
	ld.global.f32 	%f197, [%rd9+256];
	fma.rn.f32 	%f198, %f196, %f197, %f195;
	ld.global.f32 	%f199, [%rd7+260];
	ld.global.f32 	%f200, [%rd9+260];
	fma.rn.f32 	%f201, %f199, %f200, %f198;
	ld.global.f32 	%f202, [%rd7+264];
	ld.global.f32 	%f203, [%rd9+264];
	fma.rn.f32 	%f204, %f202, %f203, %f201;
	ld.global.f32 	%f205, [%rd7+268];
	ld.global.f32 	%f206, [%rd9+268];
	fma.rn.f32 	%f207, %f205, %f206, %f204;
	ld.global.f32 	%f208, [%rd7+272];
	ld.global.f32 	%f209, [%rd9+272];
	fma.rn.f32 	%f210, %f208, %f209, %f207;
	ld.global.f32 	%f211, [%rd7+276];
	ld.global.f32 	%f212, [%rd9+276];
	fma.rn.f32 	%f213, %f211, %f212, %f210;
	ld.global.f32 	%f214, [%rd7+280];
	ld.global.f32 	%f215, [%rd9+280];
	fma.rn.f32 	%f216, %f214, %f215, %f213;
	ld.global.f32 	%f217, [%rd7+284];
	ld.global.f32 	%f218, [%rd9+284];
	fma.rn.f32 	%f219, %f217, %f218, %f216;
	ld.global.f32 	%f220, [%rd7+288];
	ld.global.f32 	%f221, [%rd9+288];
	fma.rn.f32 	%f222, %f220, %f221, %f219;
	ld.global.f32 	%f223, [%rd7+292];
	ld.global.f32 	%f224, [%rd9+292];
	fma.rn.f32 	%f225, %f223, %f224, %f222;
	ld.global.f32 	%f226, [%rd7+296];
	ld.global.f32 	%f227, [%rd9+296];
	fma.rn.f32 	%f228, %f226, %f227, %f225;
	ld.global.f32 	%f229, [%rd7+300];
	ld.global.f32 	%f230, [%rd9+300];
	fma.rn.f32 	%f231, %f229, %f230, %f228;
	ld.global.f32 	%f232, [%rd7+304];
	ld.global.f32 	%f233, [%rd9+304];
	fma.rn.f32 	%f234, %f232, %f233, %f231;
	ld.global.f32 	%f235, [%rd7+308];
	ld.global.f32 	%f236, [%rd9+308];
	fma.rn.f32 	%f237, %f235, %f236, %f234;
	ld.global.f32 	%f238, [%rd7+312];
	ld.global.f32 	%f239, [%rd9+312];
	fma.rn.f32 	%f240, %f238, %f239, %f237;
	ld.global.f32 	%f241, [%rd7+316];
	ld.global.f32 	%f242, [%rd9+316];
	fma.rn.f32 	%f243, %f241, %f242, %f240;
	ld.global.f32 	%f244, [%rd7+320];
	ld.global.f32 	%f245, [%rd9+320];
	fma.rn.f32 	%f246, %f244, %f245, %f243;
	ld.global.f32 	%f247, [%rd7+324];
	ld.global.f32 	%f248, [%rd9+324];
	fma.rn.f32 	%f249, %f247, %f248, %f246;
	ld.global.f32 	%f250, [%rd7+328];
	ld.global.f32 	%f251, [%rd9+328];
	fma.rn.f32 	%f252, %f250, %f251, %f249;
	ld.global.f32 	%f253, [%rd7+332];
	ld.global.f32 	%f254, [%rd9+332];
	fma.rn.f32 	%f255, %f253, %f254, %f252;
	ld.global.f32 	%f256, [%rd7+336];
	ld.global.f32 	%f257, [%rd9+336];
	fma.rn.f32 	%f258, %f256, %f257, %f255;
	ld.global.f32 	%f259, [%rd7+340];
	ld.global.f32 	%f260, [%rd9+340];
	fma.rn.f32 	%f261, %f259, %f260, %f258;
	ld.global.f32 	%f262, [%rd7+344];
	ld.global.f32 	%f263, [%rd9+344];
	fma.rn.f32 	%f264, %f262, %f263, %f261;
	ld.global.f32 	%f265, [%rd7+348];
	ld.global.f32 	%f266, [%rd9+348];
	fma.rn.f32 	%f267, %f265, %f266, %f264;
	ld.global.f32 	%f268, [%rd7+352];
	ld.global.f32 	%f269, [%rd9+352];
	fma.rn.f32 	%f270, %f268, %f269, %f267;
	ld.global.f32 	%f271, [%rd7+356];
	ld.global.f32 	%f272, [%rd9+356];
	fma.rn.f32 	%f273, %f271, %f272, %f270;
	ld.global.f32 	%f274, [%rd7+360];
	ld.global.f32 	%f275, [%rd9+360];
	fma.rn.f32 	%f276, %f274, %f275, %f273;
	ld.global.f32 	%f277, [%rd7+364];
	ld.global.f32 	%f278, [%rd9+364];
	fma.rn.f32 	%f279, %f277, %f278, %f276;
	ld.global.f32 	%f280, [%rd7+368];
	ld.global.f32 	%f281, [%rd9+368];
	fma.rn.f32 	%f282, %f280, %f281, %f279;
	ld.global.f32 	%f283, [%rd7+372];
	ld.global.f32 	%f284, [%rd9+372];
	fma.rn.f32 	%f285, %f283, %f284, %f282;
	ld.global.f32 	%f286, [%rd7+376];
	ld.global.f32 	%f287, [%rd9+376];
	fma.rn.f32 	%f288, %f286, %f287, %f285;
	ld.global.f32 	%f289, [%rd7+380];
	ld.global.f32 	%f290, [%rd9+380];
	fma.rn.f32 	%f291, %f289, %f290, %f288;
	ld.global.f32 	%f292, [%rd7+384];
	ld.global.f32 	%f293, [%rd9+384];
	fma.rn.f32 	%f294, %f292, %f293, %f291;
	ld.global.f32 	%f295, [%rd7+388];
	ld.global.f32 	%f296, [%rd9+388];
	fma.rn.f32 	%f297, %f295, %f296, %f294;
	ld.global.f32 	%f298, [%rd7+392];
	ld.global.f32 	%f299, [%rd9+392];
	fma.rn.f32 	%f300, %f298, %f299, %f297;
	ld.global.f32 	%f301, [%rd7+396];
	ld.global.f32 	%f302, [%rd9+396];
	fma.rn.f32 	%f303, %f301, %f302, %f300;
	ld.global.f32 	%f304, [%rd7+400];
	ld.global.f32 	%f305, [%rd9+400];
	fma.rn.f32 	%f306, %f304, %f305, %f303;
	ld.global.f32 	%f307, [%rd7+404];
	ld.global.f32 	%f308, [%rd9+404];
	fma.rn.f32 	%f309, %f307, %f308, %f306;
	ld.global.f32 	%f310, [%rd7+408];
	ld.global.f32 	%f311, [%rd9+408];
	fma.rn.f32 	%f312, %f310, %f311, %f309;
	ld.global.f32 	%f313, [%rd7+412];
	ld.global.f32 	%f314, [%rd9+412];
	fma.rn.f32 	%f315, %f313, %f314, %f312;
	ld.global.f32 	%f316, [%rd7+416];
	ld.global.f32 	%f317, [%rd9+416];
	fma.rn.f32 	%f318, %f316, %f317, %f315;
	ld.global.f32 	%f319, [%rd7+420];
	ld.global.f32 	%f320, [%rd9+420];
	fma.rn.f32 	%f321, %f319, %f320, %f318;
	ld.global.f32 	%f322, [%rd7+424];
	ld.global.f32 	%f323, [%rd9+424];
	fma.rn.f32 	%f324, %f322, %f323, %f321;
	ld.global.f32 	%f325, [%rd7+428];
	ld.global.f32 	%f326, [%rd9+428];
	fma.rn.f32 	%f327, %f325, %f326, %f324;
	ld.global.f32 	%f328, [%rd7+432];
	ld.global.f32 	%f329, [%rd9+432];
	fma.rn.f32 	%f330, %f328, %f329, %f327;
	ld.global.f32 	%f331, [%rd7+436];
	ld.global.f32 	%f332, [%rd9+436];
	fma.rn.f32 	%f333, %f331, %f332, %f330;
	ld.global.f32 	%f334, [%rd7+440];
	ld.global.f32 	%f335, [%rd9+440];
	fma.rn.f32 	%f336, %f334, %f335, %f333;
	ld.global.f32 	%f337, [%rd7+444];
	ld.global.f32 	%f338, [%rd9+444];
	fma.rn.f32 	%f339, %f337, %f338, %f336;
	ld.global.f32 	%f340, [%rd7+448];
	ld.global.f32 	%f341, [%rd9+448];
	fma.rn.f32 	%f342, %f340, %f341, %f339;
	ld.global.f32 	%f343, [%rd7+452];
	ld.global.f32 	%f344, [%rd9+452];
	fma.rn.f32 	%f345, %f343, %f344, %f342;
	ld.global.f32 	%f346, [%rd7+456];
	ld.global.f32 	%f347, [%rd9+456];
	fma.rn.f32 	%f348, %f346, %f347, %f345;
	ld.global.f32 	%f349, [%rd7+460];
	ld.global.f32 	%f350, [%rd9+460];
	fma.rn.f32 	%f351, %f349, %f350, %f348;
	ld.global.f32 	%f352, [%rd7+464];
	ld.global.f32 	%f353, [%rd9+464];
	fma.rn.f32 	%f354, %f352, %f353, %f351;
	ld.global.f32 	%f355, [%rd7+468];
	ld.global.f32 	%f356, [%rd9+468];
	fma.rn.f32 	%f357, %f355, %f356, %f354;
	ld.global.f32 	%f358, [%rd7+472];
	ld.global.f32 	%f359, [%rd9+472];
	fma.rn.f32 	%f360, %f358, %f359, %f357;
	ld.global.f32 	%f361, [%rd7+476];
	ld.global.f32 	%f362, [%rd9+476];
	fma.rn.f32 	%f363, %f361, %f362, %f360;
	ld.global.f32 	%f364, [%rd7+480];
	ld.global.f32 	%f365, [%rd9+480];
	fma.rn.f32 	%f366, %f364, %f365, %f363;
	ld.global.f32 	%f367, [%rd7+484];
	ld.global.f32 	%f368, [%rd9+484];
	fma.rn.f32 	%f369, %f367, %f368, %f366;
	ld.global.f32 	%f370, [%rd7+488];
	ld.global.f32 	%f371, [%rd9+488];
	fma.rn.f32 	%f372, %f370, %f371, %f369;
	ld.global.f32 	%f373, [%rd7+492];
	ld.global.f32 	%f374, [%rd9+492];
	fma.rn.f32 	%f375, %f373, %f374, %f372;
	ld.global.f32 	%f376, [%rd7+496];
	ld.global.f32 	%f377, [%rd9+496];
	fma.rn.f32 	%f378, %f376, %f377, %f375;
	ld.global.f32 	%f379, [%rd7+500];
	ld.global.f32 	%f380, [%rd9+500];
	fma.rn.f32 	%f381, %f379, %f380, %f378;
	ld.global.f32 	%f382, [%rd7+504];
	ld.global.f32 	%f383, [%rd9+504];
	fma.rn.f32 	%f384, %f382, %f383, %f381;
	ld.global.f32 	%f385, [%rd7+508];
	ld.global.f32 	%f386, [%rd9+508];
	fma.rn.f32 	%f387, %f385, %f386, %f384;
	ld.global.f32 	%f388, [%rd7+512];
	ld.global.f32 	%f389, [%rd9+512];
	fma.rn.f32 	%f390, %f388, %f389, %f387;
	ld.global.f32 	%f391, [%rd7+516];
	ld.global.f32 	%f392, [%rd9+516];
	fma.rn.f32 	%f393, %f391, %f392, %f390;
	ld.global.f32 	%f394, [%rd7+520];
	ld.global.f32 	%f395, [%rd9+520];
	fma.rn.f32 	%f396, %f394, %f395, %f393;
	ld.global.f32 	%f397, [%rd7+524];
	ld.global.f32 	%f398, [%rd9+524];
	fma.rn.f32 	%f399, %f397, %f398, %f396;
	ld.global.f32 	%f400, [%rd7+528];
	ld.global.f32 	%f401, [%rd9+528];
	fma.rn.f32 	%f402, %f400, %f401, %f399;
	ld.global.f32 	%f403, [%rd7+532];
	ld.global.f32 	%f404, [%rd9+532];
	fma.rn.f32 	%f405, %f403, %f404, %f402;
	ld.global.f32 	%f406, [%rd7+536];
	ld.global.f32 	%f407, [%rd9+536];
	fma.rn.f32 	%f408, %f406, %f407, %f405;
	ld.global.f32 	%f409, [%rd7+540];
	ld.global.f32 	%f410, [%rd9+540];
	fma.rn.f32 	%f411, %f409, %f410, %f408;
	ld.global.f32 	%f412, [%rd7+544];
	ld.global.f32 	%f413, [%rd9+544];
	fma.rn.f32 	%f414, %f412, %f413, %f411;
	ld.global.f32 	%f415, [%rd7+548];
	ld.global.f32 	%f416, [%rd9+548];
	fma.rn.f32 	%f417, %f415, %f416, %f414;
	ld.global.f32 	%f418, [%rd7+552];
	ld.global.f32 	%f419, [%rd9+552];
	fma.rn.f32 	%f420, %f418, %f419, %f417;
	ld.global.f32 	%f421, [%rd7+556];
	ld.global.f32 	%f422, [%rd9+556];
	fma.rn.f32 	%f423, %f421, %f422, %f420;
	ld.global.f32 	%f424, [%rd7+560];
	ld.global.f32 	%f425, [%rd9+560];
	fma.rn.f32 	%f426, %f424, %f425, %f423;
	ld.global.f32 	%f427, [%rd7+564];
	ld.global.f32 	%f428, [%rd9+564];
	fma.rn.f32 	%f429, %f427, %f428, %f426;
	ld.global.f32 	%f430, [%rd7+568];
	ld.global.f32 	%f431, [%rd9+568];
	fma.rn.f32 	%f432, %f430, %f431, %f429;
	ld.global.f32 	%f433, [%rd7+572];
	ld.global.f32 	%f434, [%rd9+572];
	fma.rn.f32 	%f435, %f433, %f434, %f432;
	ld.global.f32 	%f436, [%rd7+576];
	ld.global.f32 	%f437, [%rd9+576];
	fma.rn.f32 	%f438, %f436, %f437, %f435;
	ld.global.f32 	%f439, [%rd7+580];
	ld.global.f32 	%f440, [%rd9+580];
	fma.rn.f32 	%f441, %f439, %f440, %f438;
	ld.global.f32 	%f442, [%rd7+584];
	ld.global.f32 	%f443, [%rd9+584];
	fma.rn.f32 	%f444, %f442, %f443, %f441;
	ld.global.f32 	%f445, [%rd7+588];
	ld.global.f32 	%f446, [%rd9+588];
	fma.rn.f32 	%f447, %f445, %f446, %f444;
	ld.global.f32 	%f448, [%rd7+592];
	ld.global.f32 	%f449, [%rd9+592];
	fma.rn.f32 	%f450, %f448, %f449, %f447;
	ld.global.f32 	%f451, [%rd7+596];
	ld.global.f32 	%f452, [%rd9+596];
	fma.rn.f32 	%f453, %f451, %f452, %f450;
	ld.global.f32 	%f454, [%rd7+600];
	ld.global.f32 	%f455, [%rd9+600];
	fma.rn.f32 	%f456, %f454, %f455, %f453;
	ld.global.f32 	%f457, [%rd7+604];
	ld.global.f32 	%f458, [%rd9+604];
	fma.rn.f32 	%f459, %f457, %f458, %f456;
	ld.global.f32 	%f460, [%rd7+608];
	ld.global.f32 	%f461, [%rd9+608];
	fma.rn.f32 	%f462, %f460, %f461, %f459;
	ld.global.f32 	%f463, [%rd7+612];
	ld.global.f32 	%f464, [%rd9+612];
	fma.rn.f32 	%f465, %f463, %f464, %f462;
	ld.global.f32 	%f466, [%rd7+616];
	ld.global.f32 	%f467, [%rd9+616];
	fma.rn.f32 	%f468, %f466, %f467, %f465;
	ld.global.f32 	%f469, [%rd7+620];
	ld.global.f32 	%f470, [%rd9+620];
	fma.rn.f32 	%f471, %f469, %f470, %f468;
	ld.global.f32 	%f472, [%rd7+624];
	ld.global.f32 	%f473, [%rd9+624];
	fma.rn.f32 	%f474, %f472, %f473, %f471;
	ld.global.f32 	%f475, [%rd7+628];
	ld.global.f32 	%f476, [%rd9+628];
	fma.rn.f32 	%f477, %f475, %f476, %f474;
	ld.global.f32 	%f478, [%rd7+632];
	ld.global.f32 	%f479, [%rd9+632];
	fma.rn.f32 	%f480, %f478, %f479, %f477;
	ld.global.f32 	%f481, [%rd7+636];
	ld.global.f32 	%f482, [%rd9+636];
	fma.rn.f32 	%f483, %f481, %f482, %f480;
	ld.global.f32 	%f484, [%rd7+640];
	ld.global.f32 	%f485, [%rd9+640];
	fma.rn.f32 	%f486, %f484, %f485, %f483;
	ld.global.f32 	%f487, [%rd7+644];
	ld.global.f32 	%f488, [%rd9+644];
	fma.rn.f32 	%f489, %f487, %f488, %f486;
	ld.global.f32 	%f490, [%rd7+648];
	ld.global.f32 	%f491, [%rd9+648];
	fma.rn.f32 	%f492, %f490, %f491, %f489;
	ld.global.f32 	%f493, [%rd7+652];
	ld.global.f32 	%f494, [%rd9+652];
	fma.rn.f32 	%f495, %f493, %f494, %f492;
	ld.global.f32 	%f496, [%rd7+656];
	ld.global.f32 	%f497, [%rd9+656];
	fma.rn.f32 	%f498, %f496, %f497, %f495;
	ld.global.f32 	%f499, [%rd7+660];
	ld.global.f32 	%f500, [%rd9+660];
	fma.rn.f32 	%f501, %f499, %f500, %f498;
	ld.global.f32 	%f502, [%rd7+664];
	ld.global.f32 	%f503, [%rd9+664];
	fma.rn.f32 	%f504, %f502, %f503, %f501;
	ld.global.f32 	%f505, [%rd7+668];
	ld.global.f32 	%f506, [%rd9+668];
	fma.rn.f32 	%f507, %f505, %f506, %f504;
	ld.global.f32 	%f508, [%rd7+672];
	ld.global.f32 	%f509, [%rd9+672];
	fma.rn.f32 	%f510, %f508, %f509, %f507;
	ld.global.f32 	%f511, [%rd7+676];
	ld.global.f32 	%f512, [%rd9+676];
	fma.rn.f32 	%f513, %f511, %f512, %f510;
	ld.global.f32 	%f514, [%rd7+680];
	ld.global.f32 	%f515, [%rd9+680];
	fma.rn.f32 	%f516, %f514, %f515, %f513;
	ld.global.f32 	%f517, [%rd7+684];
	ld.global.f32 	%f518, [%rd9+684];
	fma.rn.f32 	%f519, %f517, %f518, %f516;
	ld.global.f32 	%f520, [%rd7+688];
	ld.global.f32 	%f521, [%rd9+688];
	fma.rn.f32 	%f522, %f520, %f521, %f519;
	ld.global.f32 	%f523, [%rd7+692];
	ld.global.f32 	%f524, [%rd9+692];
	fma.rn.f32 	%f525, %f523, %f524, %f522;
	ld.global.f32 	%f526, [%rd7+696];
	ld.global.f32 	%f527, [%rd9+696];
	fma.rn.f32 	%f528, %f526, %f527, %f525;
	ld.global.f32 	%f529, [%rd7+700];
	ld.global.f32 	%f530, [%rd9+700];
	fma.rn.f32 	%f531, %f529, %f530, %f528;
	ld.global.f32 	%f532, [%rd7+704];
	ld.global.f32 	%f533, [%rd9+704];
	fma.rn.f32 	%f534, %f532, %f533, %f531;
	ld.global.f32 	%f535, [%rd7+708];
	ld.global.f32 	%f536, [%rd9+708];
	fma.rn.f32 	%f537, %f535, %f536, %f534;
	ld.global.f32 	%f538, [%rd7+712];
	ld.global.f32 	%f539, [%rd9+712];
	fma.rn.f32 	%f540, %f538, %f539, %f537;
	ld.global.f32 	%f541, [%rd7+716];
	ld.global.f32 	%f542, [%rd9+716];
	fma.rn.f32 	%f543, %f541, %f542, %f540;
	ld.global.f32 	%f544, [%rd7+720];
	ld.global.f32 	%f545, [%rd9+720];
	fma.rn.f32 	%f546, %f544, %f545, %f543;
	ld.global.f32 	%f547, [%rd7+724];
	ld.global.f32 	%f548, [%rd9+724];
	fma.rn.f32 	%f549, %f547, %f548, %f546;
	ld.global.f32 	%f550, [%rd7+728];
	ld.global.f32 	%f551, [%rd9+728];
	fma.rn.f32 	%f552, %f550, %f551, %f549;
	ld.global.f32 	%f553, [%rd7+732];
	ld.global.f32 	%f554, [%rd9+732];
	fma.rn.f32 	%f555, %f553, %f554, %f552;
	ld.global.f32 	%f556, [%rd7+736];
	ld.global.f32 	%f557, [%rd9+736];
	fma.rn.f32 	%f558, %f556, %f557, %f555;
	ld.global.f32 	%f559, [%rd7+740];
	ld.global.f32 	%f560, [%rd9+740];
	fma.rn.f32 	%f561, %f559, %f560, %f558;
	ld.global.f32 	%f562, [%rd7+744];
	ld.global.f32 	%f563, [%rd9+744];
	fma.rn.f32 	%f564, %f562, %f563, %f561;
	ld.global.f32 	%f565, [%rd7+748];
	ld.global.f32 	%f566, [%rd9+748];
	fma.rn.f32 	%f567, %f565, %f566, %f564;
	ld.global.f32 	%f568, [%rd7+752];
	ld.global.f32 	%f569, [%rd9+752];
	fma.rn.f32 	%f570, %f568, %f569, %f567;
	ld.global.f32 	%f571, [%rd7+756];
	ld.global.f32 	%f572, [%rd9+756];
	fma.rn.f32 	%f573, %f571, %f572, %f570;
	ld.global.f32 	%f574, [%rd7+760];
	ld.global.f32 	%f575, [%rd9+760];
	fma.rn.f32 	%f576, %f574, %f575, %f573;
	ld.global.f32 	%f577, [%rd7+764];
	ld.global.f32 	%f578, [%rd9+764];
	fma.rn.f32 	%f579, %f577, %f578, %f576;
	ld.global.f32 	%f580, [%rd7+768];
	ld.global.f32 	%f581, [%rd9+768];
	fma.rn.f32 	%f582, %f580, %f581, %f579;
	ld.global.f32 	%f583, [%rd7+772];
	ld.global.f32 	%f584, [%rd9+772];
	fma.rn.f32 	%f585, %f583, %f584, %f582;
	ld.global.f32 	%f586, [%rd7+776];
	ld.global.f32 	%f587, [%rd9+776];
	fma.rn.f32 	%f588, %f586, %f587, %f585;
	ld.global.f32 	%f589, [%rd7+780];
	ld.global.f32 	%f590, [%rd9+780];
	fma.rn.f32 	%f591, %f589, %f590, %f588;
	ld.global.f32 	%f592, [%rd7+784];
	ld.global.f32 	%f593, [%rd9+784];
	fma.rn.f32 	%f594, %f592, %f593, %f591;
	ld.global.f32 	%f595, [%rd7+788];
	ld.global.f32 	%f596, [%rd9+788];
	fma.rn.f32 	%f597, %f595, %f596, %f594;
	ld.global.f32 	%f598, [%rd7+792];
	ld.global.f32 	%f599, [%rd9+792];
	fma.rn.f32 	%f600, %f598, %f599, %f597;
	ld.global.f32 	%f601, [%rd7+796];
	ld.global.f32 	%f602, [%rd9+796];
	fma.rn.f32 	%f603, %f601, %f602, %f600;
	ld.global.f32 	%f604, [%rd7+800];
	ld.global.f32 	%f605, [%rd9+800];
	fma.rn.f32 	%f606, %f604, %f605, %f603;
	ld.global.f32 	%f607, [%rd7+804];
	ld.global.f32 	%f608, [%rd9+804];
	fma.rn.f32 	%f609, %f607, %f608, %f606;
	ld.global.f32 	%f610, [%rd7+808];
	ld.global.f32 	%f611, [%rd9+808];
	fma.rn.f32 	%f612, %f610, %f611, %f609;
	ld.global.f32 	%f613, [%rd7+812];
	ld.global.f32 	%f614, [%rd9+812];
	fma.rn.f32 	%f615, %f613, %f614, %f612;
	ld.global.f32 	%f616, [%rd7+816];
	ld.global.f32 	%f617, [%rd9+816];
	fma.rn.f32 	%f618, %f616, %f617, %f615;
	ld.global.f32 	%f619, [%rd7+820];
	ld.global.f32 	%f620, [%rd9+820];
	fma.rn.f32 	%f621, %f619, %f620, %f618;
	ld.global.f32 	%f622, [%rd7+824];
	ld.global.f32 	%f623, [%rd9+824];
	fma.rn.f32 	%f624, %f622, %f623, %f621;
	ld.global.f32 	%f625, [%rd7+828];
	ld.global.f32 	%f626, [%rd9+828];
	fma.rn.f32 	%f627, %f625, %f626, %f624;
	ld.global.f32 	%f628, [%rd7+832];
	ld.global.f32 	%f629, [%rd9+832];
	fma.rn.f32 	%f630, %f628, %f629, %f627;
	ld.global.f32 	%f631, [%rd7+836];
	ld.global.f32 	%f632, [%rd9+836];
	fma.rn.f32 	%f633, %f631, %f632, %f630;
	ld.global.f32 	%f634, [%rd7+840];
	ld.global.f32 	%f635, [%rd9+840];
	fma.rn.f32 	%f636, %f634, %f635, %f633;
	ld.global.f32 	%f637, [%rd7+844];
	ld.global.f32 	%f638, [%rd9+844];
	fma.rn.f32 	%f639, %f637, %f638, %f636;
	ld.global.f32 	%f640, [%rd7+848];
	ld.global.f32 	%f641, [%rd9+848];
	fma.rn.f32 	%f642, %f640, %f641, %f639;
	ld.global.f32 	%f643, [%rd7+852];
	ld.global.f32 	%f644, [%rd9+852];
	fma.rn.f32 	%f645, %f643, %f644, %f642;
	ld.global.f32 	%f646, [%rd7+856];
	ld.global.f32 	%f647, [%rd9+856];
	fma.rn.f32 	%f648, %f646, %f647, %f645;
	ld.global.f32 	%f649, [%rd7+860];
	ld.global.f32 	%f650, [%rd9+860];
	fma.rn.f32 	%f651, %f649, %f650, %f648;
	ld.global.f32 	%f652, [%rd7+864];
	ld.global.f32 	%f653, [%rd9+864];
	fma.rn.f32 	%f654, %f652, %f653, %f651;
	ld.global.f32 	%f655, [%rd7+868];
	ld.global.f32 	%f656, [%rd9+868];
	fma.rn.f32 	%f657, %f655, %f656, %f654;
	ld.global.f32 	%f658, [%rd7+872];
	ld.global.f32 	%f659, [%rd9+872];
	fma.rn.f32 	%f660, %f658, %f659, %f657;
	ld.global.f32 	%f661, [%rd7+876];
	ld.global.f32 	%f662, [%rd9+876];
	fma.rn.f32 	%f663, %f661, %f662, %f660;
	ld.global.f32 	%f664, [%rd7+880];
	ld.global.f32 	%f665, [%rd9+880];
	fma.rn.f32 	%f666, %f664, %f665, %f663;
	ld.global.f32 	%f667, [%rd7+884];
	ld.global.f32 	%f668, [%rd9+884];
	fma.rn.f32 	%f669, %f667, %f668, %f666;
	ld.global.f32 	%f670, [%rd7+888];
	ld.global.f32 	%f671, [%rd9+888];
	fma.rn.f32 	%f672, %f670, %f671, %f669;
	ld.global.f32 	%f673, [%rd7+892];
	ld.global.f32 	%f674, [%rd9+892];
	fma.rn.f32 	%f675, %f673, %f674, %f672;
	ld.global.f32 	%f676, [%rd7+896];
	ld.global.f32 	%f677, [%rd9+896];
	fma.rn.f32 	%f678, %f676, %f677, %f675;
	ld.global.f32 	%f679, [%rd7+900];
	ld.global.f32 	%f680, [%rd9+900];
	fma.rn.f32 	%f681, %f679, %f680, %f678;
	ld.global.f32 	%f682, [%rd7+904];
	ld.global.f32 	%f683, [%rd9+904];
	fma.rn.f32 	%f684, %f682, %f683, %f681;
	ld.global.f32 	%f685, [%rd7+908];
	ld.global.f32 	%f686, [%rd9+908];
	fma.rn.f32 	%f687, %f685, %f686, %f684;
	ld.global.f32 	%f688, [%rd7+912];
	ld.global.f32 	%f689, [%rd9+912];
	fma.rn.f32 	%f690, %f688, %f689, %f687;
	ld.global.f32 	%f691, [%rd7+916];
	ld.global.f32 	%f692, [%rd9+916];
	fma.rn.f32 	%f693, %f691, %f692, %f690;
	ld.global.f32 	%f694, [%rd7+920];
	ld.global.f32 	%f695, [%rd9+920];
	fma.rn.f32 	%f696, %f694, %f695, %f693;
	ld.global.f32 	%f697, [%rd7+924];
	ld.global.f32 	%f698, [%rd9+924];
	fma.rn.f32 	%f699, %f697, %f698, %f696;
	ld.global.f32 	%f700, [%rd7+928];
	ld.global.f32 	%f701, [%rd9+928];
	fma.rn.f32 	%f702, %f700, %f701, %f699;
	ld.global.f32 	%f703, [%rd7+932];
	ld.global.f32 	%f704, [%rd9+932];
	fma.rn.f32 	%f705, %f703, %f704, %f702;
	ld.global.f32 	%f706, [%rd7+936];
	ld.global.f32 	%f707, [%rd9+936];
	fma.rn.f32 	%f708, %f706, %f707, %f705;
	ld.global.f32 	%f709, [%rd7+940];
	ld.global.f32 	%f710, [%rd9+940];
	fma.rn.f32 	%f711, %f709, %f710, %f708;
	ld.global.f32 	%f712, [%rd7+944];
	ld.global.f32 	%f713, [%rd9+944];
	fma.rn.f32 	%f714, %f712, %f713, %f711;
	ld.global.f32 	%f715, [%rd7+948];
	ld.global.f32 	%f716, [%rd9+948];
	fma.rn.f32 	%f717, %f715, %f716, %f714;
	ld.global.f32 	%f718, [%rd7+952];
	ld.global.f32 	%f719, [%rd9+952];
	fma.rn.f32 	%f720, %f718, %f719, %f717;
	ld.global.f32 	%f721, [%rd7+956];
	ld.global.f32 	%f722, [%rd9+956];
	fma.rn.f32 	%f723, %f721, %f722, %f720;
	ld.global.f32 	%f724, [%rd7+960];
	ld.global.f32 	%f725, [%rd9+960];
	fma.rn.f32 	%f726, %f724, %f725, %f723;
	ld.global.f32 	%f727, [%rd7+964];
	ld.global.f32 	%f728, [%rd9+964];
	fma.rn.f32 	%f729, %f727, %f728, %f726;
	ld.global.f32 	%f730, [%rd7+968];
	ld.global.f32 	%f731, [%rd9+968];
	fma.rn.f32 	%f732, %f730, %f731, %f729;
	ld.global.f32 	%f733, [%rd7+972];
	ld.global.f32 	%f734, [%rd9+972];
	fma.rn.f32 	%f735, %f733, %f734, %f732;
	ld.global.f32 	%f736, [%rd7+976];
	ld.global.f32 	%f737, [%rd9+976];
	fma.rn.f32 	%f738, %f736, %f737, %f735;
	ld.global.f32 	%f739, [%rd7+980];
	ld.global.f32 	%f740, [%rd9+980];
	fma.rn.f32 	%f741, %f739, %f740, %f738;
	ld.global.f32 	%f742, [%rd7+984];
	ld.global.f32 	%f743, [%rd9+984];
	fma.rn.f32 	%f744, %f742, %f743, %f741;
	ld.global.f32 	%f745, [%rd7+988];
	ld.global.f32 	%f746, [%rd9+988];
	fma.rn.f32 	%f747, %f745, %f746, %f744;
	ld.global.f32 	%f748, [%rd7+992];
	ld.global.f32 	%f749, [%rd9+992];
	fma.rn.f32 	%f750, %f748, %f749, %f747;
	ld.global.f32 	%f751, [%rd7+996];
	ld.global.f32 	%f752, [%rd9+996];
	fma.rn.f32 	%f753, %f751, %f752, %f750;
	ld.global.f32 	%f754, [%rd7+1000];
	ld.global.f32 	%f755, [%rd9+1000];
	fma.rn.f32 	%f756, %f754, %f755, %f753;
	ld.global.f32 	%f757, [%rd7+1004];
	ld.global.f32 	%f758, [%rd9+1004];
	fma.rn.f32 	%f759, %f757, %f758, %f756;
	ld.global.f32 	%f760, [%rd7+1008];
	ld.global.f32 	%f761, [%rd9+1008];
	fma.rn.f32 	%f762, %f760, %f761, %f759;
	ld.global.f32 	%f763, [%rd7+1012];
	ld.global.f32 	%f764, [%rd9+1012];
	fma.rn.f32 	%f765, %f763, %f764, %f762;
	ld.global.f32 	%f766, [%rd7+1016];
	ld.global.f32 	%f767, [%rd9+1016];
	fma.rn.f32 	%f768, %f766, %f767, %f765;
	ld.global.f32 	%f769, [%rd7+1020];
	ld.global.f32 	%f770, [%rd9+1020];
	fma.rn.f32 	%f771, %f769, %f770, %f768;
	ld.global.f32 	%f772, [%rd7+1024];
	ld.global.f32 	%f773, [%rd9+1024];
	fma.rn.f32 	%f774, %f772, %f773, %f771;
	ld.global.f32 	%f775, [%rd7+1028];
	ld.global.f32 	%f776, [%rd9+1028];
	fma.rn.f32 	%f777, %f775, %f776, %f774;
	ld.global.f32 	%f778, [%rd7+1032];
	ld.global.f32 	%f779, [%rd9+1032];
	fma.rn.f32 	%f780, %f778, %f779, %f777;
	ld.global.f32 	%f781, [%rd7+1036];
	ld.global.f32 	%f782, [%rd9+1036];
	fma.rn.f32 	%f783, %f781, %f782, %f780;
	ld.global.f32 	%f784, [%rd7+1040];
	ld.global.f32 	%f785, [%rd9+1040];
	fma.rn.f32 	%f786, %f784, %f785, %f783;
	ld.global.f32 	%f787, [%rd7+1044];
	ld.global.f32 	%f788, [%rd9+1044];
	fma.rn.f32 	%f789, %f787, %f788, %f786;
	ld.global.f32 	%f790, [%rd7+1048];
	ld.global.f32 	%f791, [%rd9+1048];
	fma.rn.f32 	%f792, %f790, %f791, %f789;
	ld.global.f32 	%f793, [%rd7+1052];
	ld.global.f32 	%f794, [%rd9+1052];
	fma.rn.f32 	%f795, %f793, %f794, %f792;
	ld.global.f32 	%f796, [%rd7+1056];
	ld.global.f32 	%f797, [%rd9+1056];
	fma.rn.f32 	%f798, %f796, %f797, %f795;
	ld.global.f32 	%f799, [%rd7+1060];
	ld.global.f32 	%f800, [%rd9+1060];
	fma.rn.f32 	%f801, %f799, %f800, %f798;
	ld.global.f32 	%f802, [%rd7+1064];
	ld.global.f32 	%f803, [%rd9+1064];
	fma.rn.f32 	%f804, %f802, %f803, %f801;
	ld.global.f32 	%f805, [%rd7+1068];
	ld.global.f32 	%f806, [%rd9+1068];
	fma.rn.f32 	%f807, %f805, %f806, %f804;
	ld.global.f32 	%f808, [%rd7+1072];
	ld.global.f32 	%f809, [%rd9+1072];
	fma.rn.f32 	%f810, %f808, %f809, %f807;
	ld.global.f32 	%f811, [%rd7+1076];
	ld.global.f32 	%f812, [%rd9+1076];
	fma.rn.f32 	%f813, %f811, %f812, %f810;
	ld.global.f32 	%f814, [%rd7+1080];
	ld.global.f32 	%f815, [%rd9+1080];
	fma.rn.f32 	%f816, %f814, %f815, %f813;
	ld.global.f32 	%f817, [%rd7+1084];
	ld.global.f32 	%f818, [%rd9+1084];
	fma.rn.f32 	%f819, %f817, %f818, %f816;
	ld.global.f32 	%f820, [%rd7+1088];
	ld.global.f32 	%f821, [%rd9+1088];
	fma.rn.f32 	%f822, %f820, %f821, %f819;
	ld.global.f32 	%f823, [%rd7+1092];
	ld.global.f32 	%f824, [%rd9+1092];
	fma.rn.f32 	%f825, %f823, %f824, %f822;
	ld.global.f32 	%f826, [%rd7+1096];
	ld.global.f32 	%f827, [%rd9+1096];
	fma.rn.f32 	%f828, %f826, %f827, %f825;
	ld.global.f32 	%f829, [%rd7+1100];
	ld.global.f32 	%f830, [%rd9+1100];
	fma.rn.f32 	%f831, %f829, %f830, %f828;
	ld.global.f32 	%f832, [%rd7+1104];
	ld.global.f32 	%f833, [%rd9+1104];
	fma.rn.f32 	%f834, %f832, %f833, %f831;
	ld.global.f32 	%f835, [%rd7+1108];
	ld.global.f32 	%f836, [%rd9+1108];
	fma.rn.f32 	%f837, %f835, %f836, %f834;
	ld.global.f32 	%f838, [%rd7+1112];
	ld.global.f32 	%f839, [%rd9+1112];
	fma.rn.f32 	%f840, %f838, %f839, %f837;
	ld.global.f32 	%f841, [%rd7+1116];
	ld.global.f32 	%f842, [%rd9+1116];
	fma.rn.f32 	%f843, %f841, %f842, %f840;
	ld.global.f32 	%f844, [%rd7+1120];
	ld.global.f32 	%f845, [%rd9+1120];
	fma.rn.f32 	%f846, %f844, %f845, %f843;
	ld.global.f32 	%f847, [%rd7+1124];
	ld.global.f32 	%f848, [%rd9+1124];
	fma.rn.f32 	%f849, %f847, %f848, %f846;
	ld.global.f32 	%f850, [%rd7+1128];
	ld.global.f32 	%f851, [%rd9+1128];
	fma.rn.f32 	%f852, %f850, %f851, %f849;
	ld.global.f32 	%f853, [%rd7+1132];
	ld.global.f32 	%f854, [%rd9+1132];
	fma.rn.f32 	%f855, %f853, %f854, %f852;
	ld.global.f32 	%f856, [%rd7+1136];
	ld.global.f32 	%f857, [%rd9+1136];
	fma.rn.f32 	%f858, %f856, %f857, %f855;
	ld.global.f32 	%f859, [%rd7+1140];
	ld.global.f32 	%f860, [%rd9+1140];
	fma.rn.f32 	%f861, %f859, %f860, %f858;
	ld.global.f32 	%f862, [%rd7+1144];
	ld.global.f32 	%f863, [%rd9+1144];
	fma.rn.f32 	%f864, %f862, %f863, %f861;
	ld.global.f32 	%f865, [%rd7+1148];
	ld.global.f32 	%f866, [%rd9+1148];
	fma.rn.f32 	%f867, %f865, %f866, %f864;
	ld.global.f32 	%f868, [%rd7+1152];
	ld.global.f32 	%f869, [%rd9+1152];
	fma.rn.f32 	%f870, %f868, %f869, %f867;
	ld.global.f32 	%f871, [%rd7+1156];
	ld.global.f32 	%f872, [%rd9+1156];
	fma.rn.f32 	%f873, %f871, %f872, %f870;
	ld.global.f32 	%f874, [%rd7+1160];
	ld.global.f32 	%f875, [%rd9+1160];
	fma.rn.f32 	%f876, %f874, %f875, %f873;
	ld.global.f32 	%f877, [%rd7+1164];
	ld.global.f32 	%f878, [%rd9+1164];
	fma.rn.f32 	%f879, %f877, %f878, %f876;
	ld.global.f32 	%f880, [%rd7+1168];
	ld.global.f32 	%f881, [%rd9+1168];
	fma.rn.f32 	%f882, %f880, %f881, %f879;
	ld.global.f32 	%f883, [%rd7+1172];
	ld.global.f32 	%f884, [%rd9+1172];
	fma.rn.f32 	%f885, %f883, %f884, %f882;
	ld.global.f32 	%f886, [%rd7+1176];
	ld.global.f32 	%f887, [%rd9+1176];
	fma.rn.f32 	%f888, %f886, %f887, %f885;
	ld.global.f32 	%f889, [%rd7+1180];
	ld.global.f32 	%f890, [%rd9+1180];
	fma.rn.f32 	%f891, %f889, %f890, %f888;
	ld.global.f32 	%f892, [%rd7+1184];
	ld.global.f32 	%f893, [%rd9+1184];
	fma.rn.f32 	%f894, %f892, %f893, %f891;
	ld.global.f32 	%f895, [%rd7+1188];
	ld.global.f32 	%f896, [%rd9+1188];
	fma.rn.f32 	%f897, %f895, %f896, %f894;
	ld.global.f32 	%f898, [%rd7+1192];
	ld.global.f32 	%f899, [%rd9+1192];
	fma.rn.f32 	%f900, %f898, %f899, %f897;
	ld.global.f32 	%f901, [%rd7+1196];
	ld.global.f32 	%f902, [%rd9+1196];
	fma.rn.f32 	%f903, %f901, %f902, %f900;
	ld.global.f32 	%f904, [%rd7+1200];
	ld.global.f32 	%f905, [%rd9+1200];
	fma.rn.f32 	%f906, %f904, %f905, %f903;
	ld.global.f32 	%f907, [%rd7+1204];
	ld.global.f32 	%f908, [%rd9+1204];
	fma.rn.f32 	%f909, %f907, %f908, %f906;
	ld.global.f32 	%f910, [%rd7+1208];
	ld.global.f32 	%f911, [%rd9+1208];
	fma.rn.f32 	%f912, %f910, %f911, %f909;
	ld.global.f32 	%f913, [%rd7+1212];
	ld.global.f32 	%f914, [%rd9+1212];
	fma.rn.f32 	%f915, %f913, %f914, %f912;
	ld.global.f32 	%f916, [%rd7+1216];
	ld.global.f32 	%f917, [%rd9+1216];
	fma.rn.f32 	%f918, %f916, %f917, %f915;
	ld.global.f32 	%f919, [%rd7+1220];
	ld.global.f32 	%f920, [%rd9+1220];
	fma.rn.f32 	%f921, %f919, %f920, %f918;
	ld.global.f32 	%f922, [%rd7+1224];
	ld.global.f32 	%f923, [%rd9+1224];
	fma.rn.f32 	%f924, %f922, %f923, %f921;
	ld.global.f32 	%f925, [%rd7+1228];
	ld.global.f32 	%f926, [%rd9+1228];
	fma.rn.f32 	%f927, %f925, %f926, %f924;
	ld.global.f32 	%f928, [%rd7+1232];
	ld.global.f32 	%f929, [%rd9+1232];
	fma.rn.f32 	%f930, %f928, %f929, %f927;
	ld.global.f32 	%f931, [%rd7+1236];
	ld.global.f32 	%f932, [%rd9+1236];
	fma.rn.f32 	%f933, %f931, %f932, %f930;
	ld.global.f32 	%f934, [%rd7+1240];
	ld.global.f32 	%f935, [%rd9+1240];
	fma.rn.f32 	%f936, %f934, %f935, %f933;
	ld.global.f32 	%f937, [%rd7+1244];
	ld.global.f32 	%f938, [%rd9+1244];
	fma.rn.f32 	%f939, %f937, %f938, %f936;
	ld.global.f32 	%f940, [%rd7+1248];
	ld.global.f32 	%f941, [%rd9+1248];
	fma.rn.f32 	%f942, %f940, %f941, %f939;
	ld.global.f32 	%f943, [%rd7+1252];
	ld.global.f32 	%f944, [%rd9+1252];
	fma.rn.f32 	%f945, %f943, %f944, %f942;
	ld.global.f32 	%f946, [%rd7+1256];
	ld.global.f32 	%f947, [%rd9+1256];
	fma.rn.f32 	%f948, %f946, %f947, %f945;
	ld.global.f32 	%f949, [%rd7+1260];
	ld.global.f32 	%f950, [%rd9+1260];
	fma.rn.f32 	%f951, %f949, %f950, %f948;
	ld.global.f32 	%f952, [%rd7+1264];
	ld.global.f32 	%f953, [%rd9+1264];
	fma.rn.f32 	%f954, %f952, %f953, %f951;
	ld.global.f32 	%f955, [%rd7+1268];
	ld.global.f32 	%f956, [%rd9+1268];
	fma.rn.f32 	%f957, %f955, %f956, %f954;
	ld.global.f32 	%f958, [%rd7+1272];
	ld.global.f32 	%f959, [%rd9+1272];
	fma.rn.f32 	%f960, %f958, %f959, %f957;
	ld.global.f32 	%f961, [%rd7+1276];
	ld.global.f32 	%f962, [%rd9+1276];
	fma.rn.f32 	%f963, %f961, %f962, %f960;
	ld.global.f32 	%f964, [%rd7+1280];
	ld.global.f32 	%f965, [%rd9+1280];
	fma.rn.f32 	%f966, %f964, %f965, %f963;
	ld.global.f32 	%f967, [%rd7+1284];
	ld.global.f32 	%f968, [%rd9+1284];
	fma.rn.f32 	%f969, %f967, %f968, %f966;
	ld.global.f32 	%f970, [%rd7+1288];
	ld.global.f32 	%f971, [%rd9+1288];
	fma.rn.f32 	%f972, %f970, %f971, %f969;
	ld.global.f32 	%f973, [%rd7+1292];
	ld.global.f32 	%f974, [%rd9+1292];
	fma.rn.f32 	%f975, %f973, %f974, %f972;
	ld.global.f32 	%f976, [%rd7+1296];
	ld.global.f32 	%f977, [%rd9+1296];
	fma.rn.f32 	%f978, %f976, %f977, %f975;
	ld.global.f32 	%f979, [%rd7+1300];
	ld.global.f32 	%f980, [%rd9+1300];
	fma.rn.f32 	%f981, %f979, %f980, %f978;
	ld.global.f32 	%f982, [%rd7+1304];
	ld.global.f32 	%f983, [%rd9+1304];
	fma.rn.f32 	%f984, %f982, %f983, %f981;
	ld.global.f32 	%f985, [%rd7+1308];
	ld.global.f32 	%f986, [%rd9+1308];
	fma.rn.f32 	%f987, %f985, %f986, %f984;
	ld.global.f32 	%f988, [%rd7+1312];
	ld.global.f32 	%f989, [%rd9+1312];
	fma.rn.f32 	%f990, %f988, %f989, %f987;
	ld.global.f32 	%f991, [%rd7+1316];
	ld.global.f32 	%f992, [%rd9+1316];
	fma.rn.f32 	%f993, %f991, %f992, %f990;
	ld.global.f32 	%f994, [%rd7+1320];
	ld.global.f32 	%f995, [%rd9+1320];
	fma.rn.f32 	%f996, %f994, %f995, %f993;
	ld.global.f32 	%f997, [%rd7+1324];
	ld.global.f32 	%f998, [%rd9+1324];
	fma.rn.f32 	%f999, %f997, %f998, %f996;
	ld.global.f32 	%f1000, [%rd7+1328];
	ld.global.f32 	%f1001, [%rd9+1328];
	fma.rn.f32 	%f1002, %f1000, %f1001, %f999;
	ld.global.f32 	%f1003, [%rd7+1332];
	ld.global.f32 	%f1004, [%rd9+1332];
	fma.rn.f32 	%f1005, %f1003, %f1004, %f1002;
	ld.global.f32 	%f1006, [%rd7+1336];
	ld.global.f32 	%f1007, [%rd9+1336];
	fma.rn.f32 	%f1008, %f1006, %f1007, %f1005;
	ld.global.f32 	%f1009, [%rd7+1340];
	ld.global.f32 	%f1010, [%rd9+1340];
	fma.rn.f32 	%f1011, %f1009, %f1010, %f1008;
	ld.global.f32 	%f1012, [%rd7+1344];
	ld.global.f32 	%f1013, [%rd9+1344];
	fma.rn.f32 	%f1014, %f1012, %f1013, %f1011;
	ld.global.f32 	%f1015, [%rd7+1348];
	ld.global.f32 	%f1016, [%rd9+1348];
	fma.rn.f32 	%f1017, %f1015, %f1016, %f1014;
	ld.global.f32 	%f1018, [%rd7+1352];
	ld.global.f32 	%f1019, [%rd9+1352];
	fma.rn.f32 	%f1020, %f1018, %f1019, %f1017;
	ld.global.f32 	%f1021, [%rd7+1356];
	ld.global.f32 	%f1022, [%rd9+1356];
	fma.rn.f32 	%f1023, %f1021, %f1022, %f1020;
	ld.global.f32 	%f1024, [%rd7+1360];
	ld.global.f32 	%f1025, [%rd9+1360];
	fma.rn.f32 	%f1026, %f1024, %f1025, %f1023;
	ld.global.f32 	%f1027, [%rd7+1364];
	ld.global.f32 	%f1028, [%rd9+1364];
	fma.rn.f32 	%f1029, %f1027, %f1028, %f1026;
	ld.global.f32 	%f1030, [%rd7+1368];
	ld.global.f32 	%f1031, [%rd9+1368];
	fma.rn.f32 	%f1032, %f1030, %f1031, %f1029;
	ld.global.f32 	%f1033, [%rd7+1372];
	ld.global.f32 	%f1034, [%rd9+1372];
	fma.rn.f32 	%f1035, %f1033, %f1034, %f1032;
	ld.global.f32 	%f1036, [%rd7+1376];
	ld.global.f32 	%f1037, [%rd9+1376];
	fma.rn.f32 	%f1038, %f1036, %f1037, %f1035;
	ld.global.f32 	%f1039, [%rd7+1380];
	ld.global.f32 	%f1040, [%rd9+1380];
	fma.rn.f32 	%f1041, %f1039, %f1040, %f1038;
	ld.global.f32 	%f1042, [%rd7+1384];
	ld.global.f32 	%f1043, [%rd9+1384];
	fma.rn.f32 	%f1044, %f1042, %f1043, %f1041;
	ld.global.f32 	%f1045, [%rd7+1388];
	ld.global.f32 	%f1046, [%rd9+1388];
	fma.rn.f32 	%f1047, %f1045, %f1046, %f1044;
	ld.global.f32 	%f1048, [%rd7+1392];
	ld.global.f32 	%f1049, [%rd9+1392];
	fma.rn.f32 	%f1050, %f1048, %f1049, %f1047;
	ld.global.f32 	%f1051, [%rd7+1396];
	ld.global.f32 	%f1052, [%rd9+1396];
	fma.rn.f32 	%f1053, %f1051, %f1052, %f1050;
	ld.global.f32 	%f1054, [%rd7+1400];
	ld.global.f32 	%f1055, [%rd9+1400];
	fma.rn.f32 	%f1056, %f1054, %f1055, %f1053;
	ld.global.f32 	%f1057, [%rd7+1404];
	ld.global.f32 	%f1058, [%rd9+1404];
	fma.rn.f32 	%f1059, %f1057, %f1058, %f1056;
	ld.global.f32 	%f1060, [%rd7+1408];
	ld.global.f32 	%f1061, [%rd9+1408];
	fma.rn.f32 	%f1062, %f1060, %f1061, %f1059;
	ld.global.f32 	%f1063, [%rd7+1412];
	ld.global.f32 	%f1064, [%rd9+1412];
	fma.rn.f32 	%f1065, %f1063, %f1064, %f1062;
	ld.global.f32 	%f1066, [%rd7+1416];
	ld.global.f32 	%f1067, [%rd9+1416];
	fma.rn.f32 	%f1068, %f1066, %f1067, %f1065;
	ld.global.f32 	%f1069, [%rd7+1420];
	ld.global.f32 	%f1070, [%rd9+1420];
	fma.rn.f32 	%f1071, %f1069, %f1070, %f1068;
	ld.global.f32 	%f1072, [%rd7+1424];
	ld.global.f32 	%f1073, [%rd9+1424];
	fma.rn.f32 	%f1074, %f1072, %f1073, %f1071;
	ld.global.f32 	%f1075, [%rd7+1428];
	ld.global.f32 	%f1076, [%rd9+1428];
	fma.rn.f32 	%f1077, %f1075, %f1076, %f1074;
	ld.global.f32 	%f1078, [%rd7+1432];
	ld.global.f32 	%f1079, [%rd9+1432];
	fma.rn.f32 	%f1080, %f1078, %f1079, %f1077;
	ld.global.f32 	%f1081, [%rd7+1436];
	ld.global.f32 	%f1082, [%rd9+1436];
	fma.rn.f32 	%f1083, %f1081, %f1082, %f1080;
	ld.global.f32 	%f1084, [%rd7+1440];
	ld.global.f32 	%f1085, [%rd9+1440];
	fma.rn.f32 	%f1086, %f1084, %f1085, %f1083;
	ld.global.f32 	%f1087, [%rd7+1444];
	ld.global.f32 	%f1088, [%rd9+1444];
	fma.rn.f32 	%f1089, %f1087, %f1088, %f1086;
	ld.global.f32 	%f1090, [%rd7+1448];
	ld.global.f32 	%f1091, [%rd9+1448];
	fma.rn.f32 	%f1092, %f1090, %f1091, %f1089;
	ld.global.f32 	%f1093, [%rd7+1452];
	ld.global.f32 	%f1094, [%rd9+1452];
	fma.rn.f32 	%f1095, %f1093, %f1094, %f1092;
	ld.global.f32 	%f1096, [%rd7+1456];
	ld.global.f32 	%f1097, [%rd9+1456];
	fma.rn.f32 	%f1098, %f1096, %f1097, %f1095;
	ld.global.f32 	%f1099, [%rd7+1460];
	ld.global.f32 	%f1100, [%rd9+1460];
	fma.rn.f32 	%f1101, %f1099, %f1100, %f1098;
	ld.global.f32 	%f1102, [%rd7+1464];
	ld.global.f32 	%f1103, [%rd9+1464];
	fma.rn.f32 	%f1104, %f1102, %f1103, %f1101;
	ld.global.f32 	%f1105, [%rd7+1468];
	ld.global.f32 	%f1106, [%rd9+1468];
	fma.rn.f32 	%f1107, %f1105, %f1106, %f1104;
	ld.global.f32 	%f1108, [%rd7+1472];
	ld.global.f32 	%f1109, [%rd9+1472];
	fma.rn.f32 	%f1110, %f1108, %f1109, %f1107;
	ld.global.f32 	%f1111, [%rd7+1476];
	ld.global.f32 	%f1112, [%rd9+1476];
	fma.rn.f32 	%f1113, %f1111, %f1112, %f1110;
	ld.global.f32 	%f1114, [%rd7+1480];
	ld.global.f32 	%f1115, [%rd9+1480];
	fma.rn.f32 	%f1116, %f1114, %f1115, %f1113;
	ld.global.f32 	%f1117, [%rd7+1484];
	ld.global.f32 	%f1118, [%rd9+1484];
	fma.rn.f32 	%f1119, %f1117, %f1118, %f1116;
	ld.global.f32 	%f1120, [%rd7+1488];
	ld.global.f32 	%f1121, [%rd9+1488];
	fma.rn.f32 	%f1122, %f1120, %f1121, %f1119;
	ld.global.f32 	%f1123, [%rd7+1492];
	ld.global.f32 	%f1124, [%rd9+1492];
	fma.rn.f32 	%f1125, %f1123, %f1124, %f1122;
	ld.global.f32 	%f1126, [%rd7+1496];
	ld.global.f32 	%f1127, [%rd9+1496];
	fma.rn.f32 	%f1128, %f1126, %f1127, %f1125;
	ld.global.f32 	%f1129, [%rd7+1500];
	ld.global.f32 	%f1130, [%rd9+1500];
	fma.rn.f32 	%f1131, %f1129, %f1130, %f1128;
	ld.global.f32 	%f1132, [%rd7+1504];
	ld.global.f32 	%f1133, [%rd9+1504];
	fma.rn.f32 	%f1134, %f1132, %f1133, %f1131;
	ld.global.f32 	%f1135, [%rd7+1508];
	ld.global.f32 	%f1136, [%rd9+1508];
	fma.rn.f32 	%f1137, %f1135, %f1136, %f1134;
	ld.global.f32 	%f1138, [%rd7+1512];
	ld.global.f32 	%f1139, [%rd9+1512];
	fma.rn.f32 	%f1140, %f1138, %f1139, %f1137;
	ld.global.f32 	%f1141, [%rd7+1516];
	ld.global.f32 	%f1142, [%rd9+1516];
	fma.rn.f32 	%f1143, %f1141, %f1142, %f1140;
	ld.global.f32 	%f1144, [%rd7+1520];
	ld.global.f32 	%f1145, [%rd9+1520];
	fma.rn.f32 	%f1146, %f1144, %f1145, %f1143;
	ld.global.f32 	%f1147, [%rd7+1524];
	ld.global.f32 	%f1148, [%rd9+1524];
	fma.rn.f32 	%f1149, %f1147, %f1148, %f1146;
	ld.global.f32 	%f1150, [%rd7+1528];
	ld.global.f32 	%f1151, [%rd9+1528];
	fma.rn.f32 	%f1152, %f1150, %f1151, %f1149;
	ld.global.f32 	%f1153, [%rd7+1532];
	ld.global.f32 	%f1154, [%rd9+1532];
	fma.rn.f32 	%f1155, %f1153, %f1154, %f1152;
	ld.global.f32 	%f1156, [%rd7+1536];
	ld.global.f32 	%f1157, [%rd9+1536];
	fma.rn.f32 	%f1158, %f1156, %f1157, %f1155;
	ld.global.f32 	%f1159, [%rd7+1540];
	ld.global.f32 	%f1160, [%rd9+1540];
	fma.rn.f32 	%f1161, %f1159, %f1160, %f1158;
	ld.global.f32 	%f1162, [%rd7+1544];
	ld.global.f32 	%f1163, [%rd9+1544];
	fma.rn.f32 	%f1164, %f1162, %f1163, %f1161;
	ld.global.f32 	%f1165, [%rd7+1548];
	ld.global.f32 	%f1166, [%rd9+1548];
	fma.rn.f32 	%f1167, %f1165, %f1166, %f1164;
	ld.global.f32 	%f1168, [%rd7+1552];
	ld.global.f32 	%f1169, [%rd9+1552];
	fma.rn.f32 	%f1170, %f1168, %f1169, %f1167;
	ld.global.f32 	%f1171, [%rd7+1556];
	ld.global.f32 	%f1172, [%rd9+1556];
	fma.rn.f32 	%f1173, %f1171, %f1172, %f1170;
	ld.global.f32 	%f1174, [%rd7+1560];
	ld.global.f32 	%f1175, [%rd9+1560];
	fma.rn.f32 	%f1176, %f1174, %f1175, %f1173;
	ld.global.f32 	%f1177, [%rd7+1564];
	ld.global.f32 	%f1178, [%rd9+1564];
	fma.rn.f32 	%f1179, %f1177, %f1178, %f1176;
	ld.global.f32 	%f1180, [%rd7+1568];
	ld.global.f32 	%f1181, [%rd9+1568];
	fma.rn.f32 	%f1182, %f1180, %f1181, %f1179;
	ld.global.f32 	%f1183, [%rd7+1572];
	ld.global.f32 	%f1184, [%rd9+1572];
	fma.rn.f32 	%f1185, %f1183, %f1184, %f1182;
	ld.global.f32 	%f1186, [%rd7+1576];
	ld.global.f32 	%f1187, [%rd9+1576];
	fma.rn.f32 	%f1188, %f1186, %f1187, %f1185;
	ld.global.f32 	%f1189, [%rd7+1580];
	ld.global.f32 	%f1190, [%rd9+1580];
	fma.rn.f32 	%f1191, %f1189, %f1190, %f1188;
	ld.global.f32 	%f1192, [%rd7+1584];
	ld.global.f32 	%f1193, [%rd9+1584];
	fma.rn.f32 	%f1194, %f1192, %f1193, %f1191;
	ld.global.f32 	%f1195, [%rd7+1588];
	ld.global.f32 	%f1196, [%rd9+1588];
	fma.rn.f32 	%f1197, %f1195, %f1196, %f1194;
	ld.global.f32 	%f1198, [%rd7+1592];
	ld.global.f32 	%f1199, [%rd9+1592];
	fma.rn.f32 	%f1200, %f1198, %f1199, %f1197;
	ld.global.f32 	%f1201, [%rd7+1596];
	ld.global.f32 	%f1202, [%rd9+1596];
	fma.rn.f32 	%f1203, %f1201, %f1202, %f1200;
	ld.global.f32 	%f1204, [%rd7+1600];
	ld.global.f32 	%f1205, [%rd9+1600];
	fma.rn.f32 	%f1206, %f1204, %f1205, %f1203;
	ld.global.f32 	%f1207, [%rd7+1604];
	ld.global.f32 	%f1208, [%rd9+1604];
	fma.rn.f32 	%f1209, %f1207, %f1208, %f1206;
	ld.global.f32 	%f1210, [%rd7+1608];
	ld.global.f32 	%f1211, [%rd9+1608];
	fma.rn.f32 	%f1212, %f1210, %f1211, %f1209;
	ld.global.f32 	%f1213, [%rd7+1612];
	ld.global.f32 	%f1214, [%rd9+1612];
	fma.rn.f32 	%f1215, %f1213, %f1214, %f1212;
	ld.global.f32 	%f1216, [%rd7+1616];
	ld.global.f32 	%f1217, [%rd9+1616];
	fma.rn.f32 	%f1218, %f1216, %f1217, %f1215;
	ld.global.f32 	%f1219, [%rd7+1620];
	ld.global.f32 	%f1220, [%rd9+1620];
	fma.rn.f32 	%f1221, %f1219, %f1220, %f1218;
	ld.global.f32 	%f1222, [%rd7+1624];
	ld.global.f32 	%f1223, [%rd9+1624];
	fma.rn.f32 	%f1224, %f1222, %f1223, %f1221;
	ld.global.f32 	%f1225, [%rd7+1628];
	ld.global.f32 	%f1226, [%rd9+1628];
	fma.rn.f32 	%f1227, %f1225, %f1226, %f1224;
	ld.global.f32 	%f1228, [%rd7+1632];
	ld.global.f32 	%f1229, [%rd9+1632];
	fma.rn.f32 	%f1230, %f1228, %f1229, %f1227;
	ld.global.f32 	%f1231, [%rd7+1636];
	ld.global.f32 	%f1232, [%rd9+1636];
	fma.rn.f32 	%f1233, %f1231, %f1232, %f1230;
	ld.global.f32 	%f1234, [%rd7+1640];
	ld.global.f32 	%f1235, [%rd9+1640];
	fma.rn.f32 	%f1236, %f1234, %f1235, %f1233;
	ld.global.f32 	%f1237, [%rd7+1644];
	ld.global.f32 	%f1238, [%rd9+1644];
	fma.rn.f32 	%f1239, %f1237, %f1238, %f1236;
	ld.global.f32 	%f1240, [%rd7+1648];
	ld.global.f32 	%f1241, [%rd9+1648];
	fma.rn.f32 	%f1242, %f1240, %f1241, %f1239;
	ld.global.f32 	%f1243, [%rd7+1652];
	ld.global.f32 	%f1244, [%rd9+1652];
	fma.rn.f32 	%f1245, %f1243, %f1244, %f1242;
	ld.global.f32 	%f1246, [%rd7+1656];
	ld.global.f32 	%f1247, [%rd9+1656];
	fma.rn.f32 	%f1248, %f1246, %f1247, %f1245;
	ld.global.f32 	%f1249, [%rd7+1660];
	ld.global.f32 	%f1250, [%rd9+1660];
	fma.rn.f32 	%f1251, %f1249, %f1250, %f1248;
	ld.global.f32 	%f1252, [%rd7+1664];
	ld.global.f32 	%f1253, [%rd9+1664];
	fma.rn.f32 	%f1254, %f1252, %f1253, %f1251;
	ld.global.f32 	%f1255, [%rd7+1668];
	ld.global.f32 	%f1256, [%rd9+1668];
	fma.rn.f32 	%f1257, %f1255, %f1256, %f1254;
	ld.global.f32 	%f1258, [%rd7+1672];
	ld.global.f32 	%f1259, [%rd9+1672];
	fma.rn.f32 	%f1260, %f1258, %f1259, %f1257;
	ld.global.f32 	%f1261, [%rd7+1676];
	ld.global.f32 	%f1262, [%rd9+1676];
	fma.rn.f32 	%f1263, %f1261, %f1262, %f1260;
	ld.global.f32 	%f1264, [%rd7+1680];
	ld.global.f32 	%f1265, [%rd9+1680];
	fma.rn.f32 	%f1266, %f1264, %f1265, %f1263;
	ld.global.f32 	%f1267, [%rd7+1684];
	ld.global.f32 	%f1268, [%rd9+1684];
	fma.rn.f32 	%f1269, %f1267, %f1268, %f1266;
	ld.global.f32 	%f1270, [%rd7+1688];
	ld.global.f32 	%f1271, [%rd9+1688];
	fma.rn.f32 	%f1272, %f1270, %f1271, %f1269;
	ld.global.f32 	%f1273, [%rd7+1692];
	ld.global.f32 	%f1274, [%rd9+1692];
	fma.rn.f32 	%f1275, %f1273, %f1274, %f1272;
	ld.global.f32 	%f1276, [%rd7+1696];
	ld.global.f32 	%f1277, [%rd9+1696];
	fma.rn.f32 	%f1278, %f1276, %f1277, %f1275;
	ld.global.f32 	%f1279, [%rd7+1700];
	ld.global.f32 	%f1280, [%rd9+1700];
	fma.rn.f32 	%f1281, %f1279, %f1280, %f1278;
	ld.global.f32 	%f1282, [%rd7+1704];
	ld.global.f32 	%f1283, [%rd9+1704];
	fma.rn.f32 	%f1284, %f1282, %f1283, %f1281;
	ld.global.f32 	%f1285, [%rd7+1708];
	ld.global.f32 	%f1286, [%rd9+1708];
	fma.rn.f32 	%f1287, %f1285, %f1286, %f1284;
	ld.global.f32 	%f1288, [%rd7+1712];
	ld.global.f32 	%f1289, [%rd9+1712];
	fma.rn.f32 	%f1290, %f1288, %f1289, %f1287;
	ld.global.f32 	%f1291, [%rd7+1716];
	ld.global.f32 	%f1292, [%rd9+1716];
	fma.rn.f32 	%f1293, %f1291, %f1292, %f1290;
	ld.global.f32 	%f1294, [%rd7+1720];
	ld.global.f32 	%f1295, [%rd9+1720];
	fma.rn.f32 	%f1296, %f1294, %f1295, %f1293;
	ld.global.f32 	%f1297, [%rd7+1724];
	ld.global.f32 	%f1298, [%rd9+1724];
	fma.rn.f32 	%f1299, %f1297, %f1298, %f1296;
	ld.global.f32 	%f1300, [%rd7+1728];
	ld.global.f32 	%f1301, [%rd9+1728];
	fma.rn.f32 	%f1302, %f1300, %f1301, %f1299;
	ld.global.f32 	%f1303, [%rd7+1732];
	ld.global.f32 	%f1304, [%rd9+1732];
	fma.rn.f32 	%f1305, %f1303, %f1304, %f1302;
	ld.global.f32 	%f1306, [%rd7+1736];
	ld.global.f32 	%f1307, [%rd9+1736];
	fma.rn.f32 	%f1308, %f1306, %f1307, %f1305;
	ld.global.f32 	%f1309, [%rd7+1740];
	ld.global.f32 	%f1310, [%rd9+1740];
	fma.rn.f32 	%f1311, %f1309, %f1310, %f1308;
	ld.global.f32 	%f1312, [%rd7+1744];
	ld.global.f32 	%f1313, [%rd9+1744];
	fma.rn.f32 	%f1314, %f1312, %f1313, %f1311;
	ld.global.f32 	%f1315, [%rd7+1748];
	ld.global.f32 	%f1316, [%rd9+1748];
	fma.rn.f32 	%f1317, %f1315, %f1316, %f1314;
	ld.global.f32 	%f1318, [%rd7+1752];
	ld.global.f32 	%f1319, [%rd9+1752];
	fma.rn.f32 	%f1320, %f1318, %f1319, %f1317;
	ld.global.f32 	%f1321, [%rd7+1756];
	ld.global.f32 	%f1322, [%rd9+1756];
	fma.rn.f32 	%f1323, %f1321, %f1322, %f1320;
	ld.global.f32 	%f1324, [%rd7+1760];
	ld.global.f32 	%f1325, [%rd9+1760];
	fma.rn.f32 	%f1326, %f1324, %f1325, %f1323;
	ld.global.f32 	%f1327, [%rd7+1764];
	ld.global.f32 	%f1328, [%rd9+1764];
	fma.rn.f32 	%f1329, %f1327, %f1328, %f1326;
	ld.global.f32 	%f1330, [%rd7+1768];
	ld.global.f32 	%f1331, [%rd9+1768];
	fma.rn.f32 	%f1332, %f1330, %f1331, %f1329;
	ld.global.f32 	%f1333, [%rd7+1772];
	ld.global.f32 	%f1334, [%rd9+1772];
	fma.rn.f32 	%f1335, %f1333, %f1334, %f1332;
	ld.global.f32 	%f1336, [%rd7+1776];
	ld.global.f32 	%f1337, [%rd9+1776];
	fma.rn.f32 	%f1338, %f1336, %f1337, %f1335;
	ld.global.f32 	%f1339, [%rd7+1780];
	ld.global.f32 	%f1340, [%rd9+1780];
	fma.rn.f32 	%f1341, %f1339, %f1340, %f1338;
	ld.global.f32 	%f1342, [%rd7+1784];
	ld.global.f32 	%f1343, [%rd9+1784];
	fma.rn.f32 	%f1344, %f1342, %f1343, %f1341;
	ld.global.f32 	%f1345, [%rd7+1788];
	ld.global.f32 	%f1346, [%rd9+1788];
	fma.rn.f32 	%f1347, %f1345, %f1346, %f1344;
	ld.global.f32 	%f1348, [%rd7+1792];
	ld.global.f32 	%f1349, [%rd9+1792];
	fma.rn.f32 	%f1350, %f1348, %f1349, %f1347;
	ld.global.f32 	%f1351, [%rd7+1796];
	ld.global.f32 	%f1352, [%rd9+1796];
	fma.rn.f32 	%f1353, %f1351, %f1352, %f1350;
	ld.global.f32 	%f1354, [%rd7+1800];
	ld.global.f32 	%f1355, [%rd9+1800];
	fma.rn.f32 	%f1356, %f1354, %f1355, %f1353;
	ld.global.f32 	%f1357, [%rd7+1804];
	ld.global.f32 	%f1358, [%rd9+1804];
	fma.rn.f32 	%f1359, %f1357, %f1358, %f1356;
	ld.global.f32 	%f1360, [%rd7+1808];
	ld.global.f32 	%f1361, [%rd9+1808];
	fma.rn.f32 	%f1362, %f1360, %f1361, %f1359;
	ld.global.f32 	%f1363, [%rd7+1812];
	ld.global.f32 	%f1364, [%rd9+1812];
	fma.rn.f32 	%f1365, %f1363, %f1364, %f1362;
	ld.global.f32 	%f1366, [%rd7+1816];
	ld.global.f32 	%f1367, [%rd9+1816];
	fma.rn.f32 	%f1368, %f1366, %f1367, %f1365;
	ld.global.f32 	%f1369, [%rd7+1820];
	ld.global.f32 	%f1370, [%rd9+1820];
	fma.rn.f32 	%f1371, %f1369, %f1370, %f1368;
	ld.global.f32 	%f1372, [%rd7+1824];
	ld.global.f32 	%f1373, [%rd9+1824];
	fma.rn.f32 	%f1374, %f1372, %f1373, %f1371;
	ld.global.f32 	%f1375, [%rd7+1828];
	ld.global.f32 	%f1376, [%rd9+1828];
	fma.rn.f32 	%f1377, %f1375, %f1376, %f1374;
	ld.global.f32 	%f1378, [%rd7+1832];
	ld.global.f32 	%f1379, [%rd9+1832];
	fma.rn.f32 	%f1380, %f1378, %f1379, %f1377;
	ld.global.f32 	%f1381, [%rd7+1836];
	ld.global.f32 	%f1382, [%rd9+1836];
	fma.rn.f32 	%f1383, %f1381, %f1382, %f1380;
	ld.global.f32 	%f1384, [%rd7+1840];
	ld.global.f32 	%f1385, [%rd9+1840];
	fma.rn.f32 	%f1386, %f1384, %f1385, %f1383;
	ld.global.f32 	%f1387, [%rd7+1844];
	ld.global.f32 	%f1388, [%rd9+1844];
	fma.rn.f32 	%f1389, %f1387, %f1388, %f1386;
	ld.global.f32 	%f1390, [%rd7+1848];
	ld.global.f32 	%f1391, [%rd9+1848];
	fma.rn.f32 	%f1392, %f1390, %f1391, %f1389;
	ld.global.f32 	%f1393, [%rd7+1852];
	ld.global.f32 	%f1394, [%rd9+1852];
	fma.rn.f32 	%f1395, %f1393, %f1394, %f1392;
	ld.global.f32 	%f1396, [%rd7+1856];
	ld.global.f32 	%f1397, [%rd9+1856];
	fma.rn.f32 	%f1398, %f1396, %f1397, %f1395;
	ld.global.f32 	%f1399, [%rd7+1860];
	ld.global.f32 	%f1400, [%rd9+1860];
	fma.rn.f32 	%f1401, %f1399, %f1400, %f1398;
	ld.global.f32 	%f1402, [%rd7+1864];
	ld.global.f32 	%f1403, [%rd9+1864];
	fma.rn.f32 	%f1404, %f1402, %f1403, %f1401;
	ld.global.f32 	%f1405, [%rd7+1868];
	ld.global.f32 	%f1406, [%rd9+1868];
	fma.rn.f32 	%f1407, %f1405, %f1406, %f1404;
	ld.global.f32 	%f1408, [%rd7+1872];
	ld.global.f32 	%f1409, [%rd9+1872];
	fma.rn.f32 	%f1410, %f1408, %f1409, %f1407;
	ld.global.f32 	%f1411, [%rd7+1876];
	ld.global.f32 	%f1412, [%rd9+1876];
	fma.rn.f32 	%f1413, %f1411, %f1412, %f1410;
	ld.global.f32 	%f1414, [%rd7+1880];
	ld.global.f32 	%f1415, [%rd9+1880];
	fma.rn.f32 	%f1416, %f1414, %f1415, %f1413;
	ld.global.f32 	%f1417, [%rd7+1884];
	ld.global.f32 	%f1418, [%rd9+1884];
	fma.rn.f32 	%f1419, %f1417, %f1418, %f1416;
	ld.global.f32 	%f1420, [%rd7+1888];
	ld.global.f32 	%f1421, [%rd9+1888];
	fma.rn.f32 	%f1422, %f1420, %f1421, %f1419;
	ld.global.f32 	%f1423, [%rd7+1892];
	ld.global.f32 	%f1424, [%rd9+1892];
	fma.rn.f32 	%f1425, %f1423, %f1424, %f1422;
	ld.global.f32 	%f1426, [%rd7+1896];
	ld.global.f32 	%f1427, [%rd9+1896];
	fma.rn.f32 	%f1428, %f1426, %f1427, %f1425;
	ld.global.f32 	%f1429, [%rd7+1900];
	ld.global.f32 	%f1430, [%rd9+1900];
	fma.rn.f32 	%f1431, %f1429, %f1430, %f1428;
	ld.global.f32 	%f1432, [%rd7+1904];
	ld.global.f32 	%f1433, [%rd9+1904];
	fma.rn.f32 	%f1434, %f1432, %f1433, %f1431;
	ld.global.f32 	%f1435, [%rd7+1908];
	ld.global.f32 	%f1436, [%rd9+1908];
	fma.rn.f32 	%f1437, %f1435, %f1436, %f1434;
	ld.global.f32 	%f1438, [%rd7+1912];
	ld.global.f32 	%f1439, [%rd9+1912];
	fma.rn.f32 	%f1440, %f1438, %f1439, %f1437;
	ld.global.f32 	%f1441, [%rd7+1916];
	ld.global.f32 	%f1442, [%rd9+1916];
	fma.rn.f32 	%f1443, %f1441, %f1442, %f1440;
	ld.global.f32 	%f1444, [%rd7+1920];
	ld.global.f32 	%f1445, [%rd9+1920];
	fma.rn.f32 	%f1446, %f1444, %f1445, %f1443;
	ld.global.f32 	%f1447, [%rd7+1924];
	ld.global.f32 	%f1448, [%rd9+1924];
	fma.rn.f32 	%f1449, %f1447, %f1448, %f1446;
	ld.global.f32 	%f1450, [%rd7+1928];
	ld.global.f32 	%f1451, [%rd9+1928];
	fma.rn.f32 	%f1452, %f1450, %f1451, %f1449;
	ld.global.f32 	%f1453, [%rd7+1932];
	ld.global.f32 	%f1454, [%rd9+1932];
	fma.rn.f32 	%f1455, %f1453, %f1454, %f1452;
	ld.global.f32 	%f1456, [%rd7+1936];
	ld.global.f32 	%f1457, [%rd9+1936];
	fma.rn.f32 	%f1458, %f1456, %f1457, %f1455;
	ld.global.f32 	%f1459, [%rd7+1940];
	ld.global.f32 	%f1460, [%rd9+1940];
	fma.rn.f32 	%f1461, %f1459, %f1460, %f1458;
	ld.global.f32 	%f1462, [%rd7+1944];
	ld.global.f32 	%f1463, [%rd9+1944];
	fma.rn.f32 	%f1464, %f1462, %f1463, %f1461;
	ld.global.f32 	%f1465, [%rd7+1948];
	ld.global.f32 	%f1466, [%rd9+1948];
	fma.rn.f32 	%f1467, %f1465, %f1466, %f1464;
	ld.global.f32 	%f1468, [%rd7+1952];
	ld.global.f32 	%f1469, [%rd9+1952];
	fma.rn.f32 	%f1470, %f1468, %f1469, %f1467;
	ld.global.f32 	%f1471, [%rd7+1956];
	ld.global.f32 	%f1472, [%rd9+1956];
	fma.rn.f32 	%f1473, %f1471, %f1472, %f1470;
	ld.global.f32 	%f1474, [%rd7+1960];
	ld.global.f32 	%f1475, [%rd9+1960];
	fma.rn.f32 	%f1476, %f1474, %f1475, %f1473;
	ld.global.f32 	%f1477, [%rd7+1964];
	ld.global.f32 	%f1478, [%rd9+1964];
	fma.rn.f32 	%f1479, %f1477, %f1478, %f1476;
	ld.global.f32 	%f1480, [%rd7+1968];
	ld.global.f32 	%f1481, [%rd9+1968];
	fma.rn.f32 	%f1482, %f1480, %f1481, %f1479;
	ld.global.f32 	%f1483, [%rd7+1972];
	ld.global.f32 	%f1484, [%rd9+1972];
	fma.rn.f32 	%f1485, %f1483, %f1484, %f1482;
	ld.global.f32 	%f1486, [%rd7+1976];
	ld.global.f32 	%f1487, [%rd9+1976];
	fma.rn.f32 	%f1488, %f1486, %f1487, %f1485;
	ld.global.f32 	%f1489, [%rd7+1980];
	ld.global.f32 	%f1490, [%rd9+1980];
	fma.rn.f32 	%f1491, %f1489, %f1490, %f1488;
	ld.global.f32 	%f1492, [%rd7+1984];
	ld.global.f32 	%f1493, [%rd9+1984];
	fma.rn.f32 	%f1494, %f1492, %f1493, %f1491;
	ld.global.f32 	%f1495, [%rd7+1988];
	ld.global.f32 	%f1496, [%rd9+1988];
	fma.rn.f32 	%f1497, %f1495, %f1496, %f1494;
	ld.global.f32 	%f1498, [%rd7+1992];
	ld.global.f32 	%f1499, [%rd9+1992];
	fma.rn.f32 	%f1500, %f1498, %f1499, %f1497;
	ld.global.f32 	%f1501, [%rd7+1996];
	ld.global.f32 	%f1502, [%rd9+1996];
	fma.rn.f32 	%f1503, %f1501, %f1502, %f1500;
	ld.global.f32 	%f1504, [%rd7+2000];
	ld.global.f32 	%f1505, [%rd9+2000];
	fma.rn.f32 	%f1506, %f1504, %f1505, %f1503;
	ld.global.f32 	%f1507, [%rd7+2004];
	ld.global.f32 	%f1508, [%rd9+2004];
	fma.rn.f32 	%f1509, %f1507, %f1508, %f1506;
	ld.global.f32 	%f1510, [%rd7+2008];
	ld.global.f32 	%f1511, [%rd9+2008];
	fma.rn.f32 	%f1512, %f1510, %f1511, %f1509;
	ld.global.f32 	%f1513, [%rd7+2012];
	ld.global.f32 	%f1514, [%rd9+2012];
	fma.rn.f32 	%f1515, %f1513, %f1514, %f1512;
	ld.global.f32 	%f1516, [%rd7+2016];
	ld.global.f32 	%f1517, [%rd9+2016];
	fma.rn.f32 	%f1518, %f1516, %f1517, %f1515;
	ld.global.f32 	%f1519, [%rd7+2020];
	ld.global.f32 	%f1520, [%rd9+2020];
	fma.rn.f32 	%f1521, %f1519, %f1520, %f1518;
	ld.global.f32 	%f1522, [%rd7+2024];
	ld.global.f32 	%f1523, [%rd9+2024];
	fma.rn.f32 	%f1524, %f1522, %f1523, %f1521;
	ld.global.f32 	%f1525, [%rd7+2028];
	ld.global.f32 	%f1526, [%rd9+2028];
	fma.rn.f32 	%f1527, %f1525, %f1526, %f1524;
	ld.global.f32 	%f1528, [%rd7+2032];
	ld.global.f32 	%f1529, [%rd9+2032];
	fma.rn.f32 	%f1530, %f1528, %f1529, %f1527;
	ld.global.f32 	%f1531, [%rd7+2036];
	ld.global.f32 	%f1532, [%rd9+2036];
	fma.rn.f32 	%f1533, %f1531, %f1532, %f1530;
	ld.global.f32 	%f1534, [%rd7+2040];
	ld.global.f32 	%f1535, [%rd9+2040];
	fma.rn.f32 	%f1536, %f1534, %f1535, %f1533;
	ld.global.f32 	%f1537, [%rd7+2044];
	ld.global.f32 	%f1538, [%rd9+2044];
	fma.rn.f32 	%f1539, %f1537, %f1538, %f1536;
	ld.global.f32 	%f1540, [%rd7+2048];
	ld.global.f32 	%f1541, [%rd9+2048];
	fma.rn.f32 	%f1542, %f1540, %f1541, %f1539;
	ld.global.f32 	%f1543, [%rd7+2052];
	ld.global.f32 	%f1544, [%rd9+2052];
	fma.rn.f32 	%f1545, %f1543, %f1544, %f1542;
	ld.global.f32 	%f1546, [%rd7+2056];
	ld.global.f32 	%f1547, [%rd9+2056];
	fma.rn.f32 	%f1548, %f1546, %f1547, %f1545;
	ld.global.f32 	%f1549, [%rd7+2060];
	ld.global.f32 	%f1550, [%rd9+2060];
	fma.rn.f32 	%f1551, %f1549, %f1550, %f1548;
	ld.global.f32 	%f1552, [%rd7+2064];
	ld.global.f32 	%f1553, [%rd9+2064];
	fma.rn.f32 	%f1554, %f1552, %f1553, %f1551;
	ld.global.f32 	%f1555, [%rd7+2068];
	ld.global.f32 	%f1556, [%rd9+2068];
	fma.rn.f32 	%f1557, %f1555, %f1556, %f1554;
	ld.global.f32 	%f1558, [%rd7+2072];
	ld.global.f32 	%f1559, [%rd9+2072];
	fma.rn.f32 	%f1560, %f1558, %f1559, %f1557;
	ld.global.f32 	%f1561, [%rd7+2076];
	ld.global.f32 	%f1562, [%rd9+2076];
	fma.rn.f32 	%f1563, %f1561, %f1562, %f1560;
	ld.global.f32 	%f1564, [%rd7+2080];
	ld.global.f32 	%f1565, [%rd9+2080];
	fma.rn.f32 	%f1566, %f1564, %f1565, %f1563;
	ld.global.f32 	%f1567, [%rd7+2084];
	ld.global.f32 	%f1568, [%rd9+2084];
	fma.rn.f32 	%f1569, %f1567, %f1568, %f1566;
	ld.global.f32 	%f1570, [%rd7+2088];
	ld.global.f32 	%f1571, [%rd9+2088];
	fma.rn.f32 	%f1572, %f1570, %f1571, %f1569;
	ld.global.f32 	%f1573, [%rd7+2092];
	ld.global.f32 	%f1574, [%rd9+2092];
	fma.rn.f32 	%f1575, %f1573, %f1574, %f1572;
	ld.global.f32 	%f1576, [%rd7+2096];
	ld.global.f32 	%f1577, [%rd9+2096];
	fma.rn.f32 	%f1578, %f1576, %f1577, %f1575;
	ld.global.f32 	%f1579, [%rd7+2100];
	ld.global.f32 	%f1580, [%rd9+2100];
	fma.rn.f32 	%f1581, %f1579, %f1580, %f1578;
	ld.global.f32 	%f1582, [%rd7+2104];
	ld.global.f32 	%f1583, [%rd9+2104];
	fma.rn.f32 	%f1584, %f1582, %f1583, %f1581;
	ld.global.f32 	%f1585, [%rd7+2108];
	ld.global.f32 	%f1586, [%rd9+2108];
	fma.rn.f32 	%f1587, %f1585, %f1586, %f1584;
	ld.global.f32 	%f1588, [%rd7+2112];
	ld.global.f32 	%f1589, [%rd9+2112];
	fma.rn.f32 	%f1590, %f1588, %f1589, %f1587;
	ld.global.f32 	%f1591, [%rd7+2116];
	ld.global.f32 	%f1592, [%rd9+2116];
	fma.rn.f32 	%f1593, %f1591, %f1592, %f1590;
	ld.global.f32 	%f1594, [%rd7+2120];
	ld.global.f32 	%f1595, [%rd9+2120];
	fma.rn.f32 	%f1596, %f1594, %f1595, %f1593;
	ld.global.f32 	%f1597, [%rd7+2124];
	ld.global.f32 	%f1598, [%rd9+2124];
	fma.rn.f32 	%f1599, %f1597, %f1598, %f1596;
	ld.global.f32 	%f1600, [%rd7+2128];
	ld.global.f32 	%f1601, [%rd9+2128];
	fma.rn.f32 	%f1602, %f1600, %f1601, %f1599;
	ld.global.f32 	%f1603, [%rd7+2132];
	ld.global.f32 	%f1604, [%rd9+2132];
	fma.rn.f32 	%f1605, %f1603, %f1604, %f1602;
	ld.global.f32 	%f1606, [%rd7+2136];
	ld.global.f32 	%f1607, [%rd9+2136];
	fma.rn.f32 	%f1608, %f1606, %f1607, %f1605;
	ld.global.f32 	%f1609, [%rd7+2140];
	ld.global.f32 	%f1610, [%rd9+2140];
	fma.rn.f32 	%f1611, %f1609, %f1610, %f1608;
	ld.global.f32 	%f1612, [%rd7+2144];
	ld.global.f32 	%f1613, [%rd9+2144];
	fma.rn.f32 	%f1614, %f1612, %f1613, %f1611;
	ld.global.f32 	%f1615, [%rd7+2148];
	ld.global.f32 	%f1616, [%rd9+2148];
	fma.rn.f32 	%f1617, %f1615, %f1616, %f1614;
	ld.global.f32 	%f1618, [%rd7+2152];
	ld.global.f32 	%f1619, [%rd9+2152];
	fma.rn.f32 	%f1620, %f1618, %f1619, %f1617;
	ld.global.f32 	%f1621, [%rd7+2156];
	ld.global.f32 	%f1622, [%rd9+2156];
	fma.rn.f32 	%f1623, %f1621, %f1622, %f1620;
	ld.global.f32 	%f1624, [%rd7+2160];
	ld.global.f32 	%f1625, [%rd9+2160];
	fma.rn.f32 	%f1626, %f1624, %f1625, %f1623;
	ld.global.f32 	%f1627, [%rd7+2164];
	ld.global.f32 	%f1628, [%rd9+2164];
	fma.rn.f32 	%f1629, %f1627, %f1628, %f1626;
	ld.global.f32 	%f1630, [%rd7+2168];
	ld.global.f32 	%f1631, [%rd9+2168];
	fma.rn.f32 	%f1632, %f1630, %f1631, %f1629;
	ld.global.f32 	%f1633, [%rd7+2172];
	ld.global.f32 	%f1634, [%rd9+2172];
	fma.rn.f32 	%f1635, %f1633, %f1634, %f1632;
	ld.global.f32 	%f1636, [%rd7+2176];
	ld.global.f32 	%f1637, [%rd9+2176];
	fma.rn.f32 	%f1638, %f1636, %f1637, %f1635;
	ld.global.f32 	%f1639, [%rd7+2180];
	ld.global.f32 	%f1640, [%rd9+2180];
	fma.rn.f32 	%f1641, %f1639, %f1640, %f1638;
	ld.global.f32 	%f1642, [%rd7+2184];
	ld.global.f32 	%f1643, [%rd9+2184];
	fma.rn.f32 	%f1644, %f1642, %f1643, %f1641;
	ld.global.f32 	%f1645, [%rd7+2188];
	ld.global.f32 	%f1646, [%rd9+2188];
	fma.rn.f32 	%f1647, %f1645, %f1646, %f1644;
	ld.global.f32 	%f1648, [%rd7+2192];
	ld.global.f32 	%f1649, [%rd9+2192];
	fma.rn.f32 	%f1650, %f1648, %f1649, %f1647;
	ld.global.f32 	%f1651, [%rd7+2196];
	ld.global.f32 	%f1652, [%rd9+2196];
	fma.rn.f32 	%f1653, %f1651, %f1652, %f1650;
	ld.global.f32 	%f1654, [%rd7+2200];
	ld.global.f32 	%f1655, [%rd9+2200];
	fma.rn.f32 	%f1656, %f1654, %f1655, %f1653;
	ld.global.f32 	%f1657, [%rd7+2204];
	ld.global.f32 	%f1658, [%rd9+2204];
	fma.rn.f32 	%f1659, %f1657, %f1658, %f1656;
	ld.global.f32 	%f1660, [%rd7+2208];
	ld.global.f32 	%f1661, [%rd9+2208];
	fma.rn.f32 	%f1662, %f1660, %f1661, %f1659;
	ld.global.f32 	%f1663, [%rd7+2212];
	ld.global.f32 	%f1664, [%rd9+2212];
	fma.rn.f32 	%f1665, %f1663, %f1664, %f1662;
	ld.global.f32 	%f1666, [%rd7+2216];
	ld.global.f32 	%f1667, [%rd9+2216];
	fma.rn.f32 	%f1668, %f1666, %f1667, %f1665;
	ld.global.f32 	%f1669, [%rd7+2220];
	ld.global.f32 	%f1670, [%rd9+2220];
	fma.rn.f32 	%f1671, %f1669, %f1670, %f1668;
	ld.global.f32 	%f1672, [%rd7+2224];
	ld.global.f32 	%f1673, [%rd9+2224];
	fma.rn.f32 	%f1674, %f1672, %f1673, %f1671;
	ld.global.f32 	%f1675, [%rd7+2228];
	ld.global.f32 	%f1676, [%rd9+2228];
	fma.rn.f32 	%f1677, %f1675, %f1676, %f1674;
	ld.global.f32 	%f1678, [%rd7+2232];
	ld.global.f32 	%f1679, [%rd9+2232];
	fma.rn.f32 	%f1680, %f1678, %f1679, %f1677;
	ld.global.f32 	%f1681, [%rd7+2236];
	ld.global.f32 	%f1682, [%rd9+2236];
	fma.rn.f32 	%f1683, %f1681, %f1682, %f1680;
	ld.global.f32 	%f1684, [%rd7+2240];
	ld.global.f32 	%f1685, [%rd9+2240];
	fma.rn.f32 	%f1686, %f1684, %f1685, %f1683;
	ld.global.f32 	%f1687, [%rd7+2244];
	ld.global.f32 	%f1688, [%rd9+2244];
	fma.rn.f32 	%f1689, %f1687, %f1688, %f1686;
	ld.global.f32 	%f1690, [%rd7+2248];
	ld.global.f32 	%f1691, [%rd9+2248];
	fma.rn.f32 	%f1692, %f1690, %f1691, %f1689;
	ld.global.f32 	%f1693, [%rd7+2252];
	ld.global.f32 	%f1694, [%rd9+2252];
	fma.rn.f32 	%f1695, %f1693, %f1694, %f1692;
	ld.global.f32 	%f1696, [%rd7+2256];
	ld.global.f32 	%f1697, [%rd9+2256];
	fma.rn.f32 	%f1698, %f1696, %f1697, %f1695;
	ld.global.f32 	%f1699, [%rd7+2260];
	ld.global.f32 	%f1700, [%rd9+2260];
	fma.rn.f32 	%f1701, %f1699, %f1700, %f1698;
	ld.global.f32 	%f1702, [%rd7+2264];
	ld.global.f32 	%f1703, [%rd9+2264];
	fma.rn.f32 	%f1704, %f1702, %f1703, %f1701;
	ld.global.f32 	%f1705, [%rd7+2268];
	ld.global.f32 	%f1706, [%rd9+2268];
	fma.rn.f32 	%f1707, %f1705, %f1706, %f1704;
	ld.global.f32 	%f1708, [%rd7+2272];
	ld.global.f32 	%f1709, [%rd9+2272];
	fma.rn.f32 	%f1710, %f1708, %f1709, %f1707;
	ld.global.f32 	%f1711, [%rd7+2276];
	ld.global.f32 	%f1712, [%rd9+2276];
	fma.rn.f32 	%f1713, %f1711, %f1712, %f1710;
	ld.global.f32 	%f1714, [%rd7+2280];
	ld.global.f32 	%f1715, [%rd9+2280];
	fma.rn.f32 	%f1716, %f1714, %f1715, %f1713;
	ld.global.f32 	%f1717, [%rd7+2284];
	ld.global.f32 	%f1718, [%rd9+2284];
	fma.rn.f32 	%f1719, %f1717, %f1718, %f1716;
	ld.global.f32 	%f1720, [%rd7+2288];
	ld.global.f32 	%f1721, [%rd9+2288];
	fma.rn.f32 	%f1722, %f1720, %f1721, %f1719;
	ld.global.f32 	%f1723, [%rd7+2292];
	ld.global.f32 	%f1724, [%rd9+2292];
	fma.rn.f32 	%f1725, %f1723, %f1724, %f1722;
	ld.global.f32 	%f1726, [%rd7+2296];
	ld.global.f32 	%f1727, [%rd9+2296];
	fma.rn.f32 	%f1728, %f1726, %f1727, %f1725;
	ld.global.f32 	%f1729, [%rd7+2300];
	ld.global.f32 	%f1730, [%rd9+2300];
	fma.rn.f32 	%f1731, %f1729, %f1730, %f1728;
	ld.global.f32 	%f1732, [%rd7+2304];
	ld.global.f32 	%f1733, [%rd9+2304];
	fma.rn.f32 	%f1734, %f1732, %f1733, %f1731;
	ld.global.f32 	%f1735, [%rd7+2308];
	ld.global.f32 	%f1736, [%rd9+2308];
	fma.rn.f32 	%f1737, %f1735, %f1736, %f1734;
	ld.global.f32 	%f1738, [%rd7+2312];
	ld.global.f32 	%f1739, [%rd9+2312];
	fma.rn.f32 	%f1740, %f1738, %f1739, %f1737;
	ld.global.f32 	%f1741, [%rd7+2316];
	ld.global.f32 	%f1742, [%rd9+2316];
	fma.rn.f32 	%f1743, %f1741, %f1742, %f1740;
	ld.global.f32 	%f1744, [%rd7+2320];
	ld.global.f32 	%f1745, [%rd9+2320];
	fma.rn.f32 	%f1746, %f1744, %f1745, %f1743;
	ld.global.f32 	%f1747, [%rd7+2324];
	ld.global.f32 	%f1748, [%rd9+2324];
	fma.rn.f32 	%f1749, %f1747, %f1748, %f1746;
	ld.global.f32 	%f1750, [%rd7+2328];
	ld.global.f32 	%f1751, [%rd9+2328];
	fma.rn.f32 	%f1752, %f1750, %f1751, %f1749;
	ld.global.f32 	%f1753, [%rd7+2332];
	ld.global.f32 	%f1754, [%rd9+2332];
	fma.rn.f32 	%f1755, %f1753, %f1754, %f1752;
	ld.global.f32 	%f1756, [%rd7+2336];
	ld.global.f32 	%f1757, [%rd9+2336];
	fma.rn.f32 	%f1758, %f1756, %f1757, %f1755;
	ld.global.f32 	%f1759, [%rd7+2340];
	ld.global.f32 	%f1760, [%rd9+2340];
	fma.rn.f32 	%f1761, %f1759, %f1760, %f1758;
	ld.global.f32 	%f1762, [%rd7+2344];
	ld.global.f32 	%f1763, [%rd9+2344];
	fma.rn.f32 	%f1764, %f1762, %f1763, %f1761;
	ld.global.f32 	%f1765, [%rd7+2348];
	ld.global.f32 	%f1766, [%rd9+2348];
	fma.rn.f32 	%f1767, %f1765, %f1766, %f1764;
	ld.global.f32 	%f1768, [%rd7+2352];
	ld.global.f32 	%f1769, [%rd9+2352];
	fma.rn.f32 	%f1770, %f1768, %f1769, %f1767;
	ld.global.f32 	%f1771, [%rd7+2356];
	ld.global.f32 	%f1772, [%rd9+2356];
	fma.rn.f32 	%f1773, %f1771, %f1772, %f1770;
	ld.global.f32 	%f1774, [%rd7+2360];
	ld.global.f32 	%f1775, [%rd9+2360];
	fma.rn.f32 	%f1776, %f1774, %f1775, %f1773;
	ld.global.f32 	%f1777, [%rd7+2364];
	ld.global.f32 	%f1778, [%rd9+2364];
	fma.rn.f32 	%f1779, %f1777, %f1778, %f1776;
	ld.global.f32 	%f1780, [%rd7+2368];
	ld.global.f32 	%f1781, [%rd9+2368];
	fma.rn.f32 	%f1782, %f1780, %f1781, %f1779;
	ld.global.f32 	%f1783, [%rd7+2372];
	ld.global.f32 	%f1784, [%rd9+2372];
	fma.rn.f32 	%f1785, %f1783, %f1784, %f1782;
	ld.global.f32 	%f1786, [%rd7+2376];
	ld.global.f32 	%f1787, [%rd9+2376];
	fma.rn.f32 	%f1788, %f1786, %f1787, %f1785;
	ld.global.f32 	%f1789, [%rd7+2380];
	ld.global.f32 	%f1790, [%rd9+2380];
	fma.rn.f32 	%f1791, %f1789, %f1790, %f1788;
	ld.global.f32 	%f1792, [%rd7+2384];
	ld.global.f32 	%f1793, [%rd9+2384];
	fma.rn.f32 	%f1794, %f1792, %f1793, %f1791;
	ld.global.f32 	%f1795, [%rd7+2388];
	ld.global.f32 	%f1796, [%rd9+2388];
	fma.rn.f32 	%f1797, %f1795, %f1796, %f1794;
	ld.global.f32 	%f1798, [%rd7+2392];
	ld.global.f32 	%f1799, [%rd9+2392];
	fma.rn.f32 	%f1800, %f1798, %f1799, %f1797;
	ld.global.f32 	%f1801, [%rd7+2396];
	ld.global.f32 	%f1802, [%rd9+2396];
	fma.rn.f32 	%f1803, %f1801, %f1802, %f1800;
	ld.global.f32 	%f1804, [%rd7+2400];
	ld.global.f32 	%f1805, [%rd9+2400];
	fma.rn.f32 	%f1806, %f1804, %f1805, %f1803;
	ld.global.f32 	%f1807, [%rd7+2404];
	ld.global.f32 	%f1808, [%rd9+2404];
	fma.rn.f32 	%f1809, %f1807, %f1808, %f1806;
	ld.global.f32 	%f1810, [%rd7+2408];
	ld.global.f32 	%f1811, [%rd9+2408];
	fma.rn.f32 	%f1812, %f1810, %f1811, %f1809;
	ld.global.f32 	%f1813, [%rd7+2412];
	ld.global.f32 	%f1814, [%rd9+2412];
	fma.rn.f32 	%f1815, %f1813, %f1814, %f1812;
	ld.global.f32 	%f1816, [%rd7+2416];
	ld.global.f32 	%f1817, [%rd9+2416];
	fma.rn.f32 	%f1818, %f1816, %f1817, %f1815;
	ld.global.f32 	%f1819, [%rd7+2420];
	ld.global.f32 	%f1820, [%rd9+2420];
	fma.rn.f32 	%f1821, %f1819, %f1820, %f1818;
	ld.global.f32 	%f1822, [%rd7+2424];
	ld.global.f32 	%f1823, [%rd9+2424];
	fma.rn.f32 	%f1824, %f1822, %f1823, %f1821;
	ld.global.f32 	%f1825, [%rd7+2428];
	ld.global.f32 	%f1826, [%rd9+2428];
	fma.rn.f32 	%f1827, %f1825, %f1826, %f1824;
	ld.global.f32 	%f1828, [%rd7+2432];
	ld.global.f32 	%f1829, [%rd9+2432];
	fma.rn.f32 	%f1830, %f1828, %f1829, %f1827;
	ld.global.f32 	%f1831, [%rd7+2436];
	ld.global.f32 	%f1832, [%rd9+2436];
	fma.rn.f32 	%f1833, %f1831, %f1832, %f1830;
	ld.global.f32 	%f1834, [%rd7+2440];
	ld.global.f32 	%f1835, [%rd9+2440];
	fma.rn.f32 	%f1836, %f1834, %f1835, %f1833;
	ld.global.f32 	%f1837, [%rd7+2444];
	ld.global.f32 	%f1838, [%rd9+2444];
	fma.rn.f32 	%f1839, %f1837, %f1838, %f1836;
	ld.global.f32 	%f1840, [%rd7+2448];
	ld.global.f32 	%f1841, [%rd9+2448];
	fma.rn.f32 	%f1842, %f1840, %f1841, %f1839;
	ld.global.f32 	%f1843, [%rd7+2452];
	ld.global.f32 	%f1844, [%rd9+2452];
	fma.rn.f32 	%f1845, %f1843, %f1844, %f1842;
	ld.global.f32 	%f1846, [%rd7+2456];
	ld.global.f32 	%f1847, [%rd9+2456];
	fma.rn.f32 	%f1848, %f1846, %f1847, %f1845;
	ld.global.f32 	%f1849, [%rd7+2460];
	ld.global.f32 	%f1850, [%rd9+2460];
	fma.rn.f32 	%f1851, %f1849, %f1850, %f1848;
	ld.global.f32 	%f1852, [%rd7+2464];
	ld.global.f32 	%f1853, [%rd9+2464];
	fma.rn.f32 	%f1854, %f1852, %f1853, %f1851;
	ld.global.f32 	%f1855, [%rd7+2468];
	ld.global.f32 	%f1856, [%rd9+2468];
	fma.rn.f32 	%f1857, %f1855, %f1856, %f1854;
	ld.global.f32 	%f1858, [%rd7+2472];
	ld.global.f32 	%f1859, [%rd9+2472];
	fma.rn.f32 	%f1860, %f1858, %f1859, %f1857;
	ld.global.f32 	%f1861, [%rd7+2476];
	ld.global.f32 	%f1862, [%rd9+2476];
	fma.rn.f32 	%f1863, %f1861, %f1862, %f1860;
	ld.global.f32 	%f1864, [%rd7+2480];
	ld.global.f32 	%f1865, [%rd9+2480];
	fma.rn.f32 	%f1866, %f1864, %f1865, %f1863;
	ld.global.f32 	%f1867, [%rd7+2484];
	ld.global.f32 	%f1868, [%rd9+2484];
	fma.rn.f32 	%f1869, %f1867, %f1868, %f1866;
	ld.global.f32 	%f1870, [%rd7+2488];
	ld.global.f32 	%f1871, [%rd9+2488];
	fma.rn.f32 	%f1872, %f1870, %f1871, %f1869;
	ld.global.f32 	%f1873, [%rd7+2492];
	ld.global.f32 	%f1874, [%rd9+2492];
	fma.rn.f32 	%f1875, %f1873, %f1874, %f1872;
	ld.global.f32 	%f1876, [%rd7+2496];
	ld.global.f32 	%f1877, [%rd9+2496];
	fma.rn.f32 	%f1878, %f1876, %f1877, %f1875;
	ld.global.f32 	%f1879, [%rd7+2500];
	ld.global.f32 	%f1880, [%rd9+2500];
	fma.rn.f32 	%f1881, %f1879, %f1880, %f1878;
	ld.global.f32 	%f1882, [%rd7+2504];
	ld.global.f32 	%f1883, [%rd9+2504];
	fma.rn.f32 	%f1884, %f1882, %f1883, %f1881;
	ld.global.f32 	%f1885, [%rd7+2508];
	ld.global.f32 	%f1886, [%rd9+2508];
	fma.rn.f32 	%f1887, %f1885, %f1886, %f1884;
	ld.global.f32 	%f1888, [%rd7+2512];
	ld.global.f32 	%f1889, [%rd9+2512];
	fma.rn.f32 	%f1890, %f1888, %f1889, %f1887;
	ld.global.f32 	%f1891, [%rd7+2516];
	ld.global.f32 	%f1892, [%rd9+2516];
	fma.rn.f32 	%f1893, %f1891, %f1892, %f1890;
	ld.global.f32 	%f1894, [%rd7+2520];
	ld.global.f32 	%f1895, [%rd9+2520];
	fma.rn.f32 	%f1896, %f1894, %f1895, %f1893;
	ld.global.f32 	%f1897, [%rd7+2524];
	ld.global.f32 	%f1898, [%rd9+2524];
	fma.rn.f32 	%f1899, %f1897, %f1898, %f1896;
	ld.global.f32 	%f1900, [%rd7+2528];
	ld.global.f32 	%f1901, [%rd9+2528];
	fma.rn.f32 	%f1902, %f1900, %f1901, %f1899;
	ld.global.f32 	%f1903, [%rd7+2532];
	ld.global.f32 	%f1904, [%rd9+2532];
	fma.rn.f32 	%f1905, %f1903, %f1904, %f1902;
	ld.global.f32 	%f1906, [%rd7+2536];
	ld.global.f32 	%f1907, [%rd9+2536];
	fma.rn.f32 	%f1908, %f1906, %f1907, %f1905;
	ld.global.f32 	%f1909, [%rd7+2540];
	ld.global.f32 	%f1910, [%rd9+2540];
	fma.rn.f32 	%f1911, %f1909, %f1910, %f1908;
	ld.global.f32 	%f1912, [%rd7+2544];
	ld.global.f32 	%f1913, [%rd9+2544];
	fma.rn.f32 	%f1914, %f1912, %f1913, %f1911;
	ld.global.f32 	%f1915, [%rd7+2548];
	ld.global.f32 	%f1916, [%rd9+2548];
	fma.rn.f32 	%f1917, %f1915, %f1916, %f1914;
	ld.global.f32 	%f1918, [%rd7+2552];
	ld.global.f32 	%f1919, [%rd9+2552];
	fma.rn.f32 	%f1920, %f1918, %f1919, %f1917;
	ld.global.f32 	%f1921, [%rd7+2556];
	ld.global.f32 	%f1922, [%rd9+2556];
	fma.rn.f32 	%f1923, %f1921, %f1922, %f1920;
	ld.global.f32 	%f1924, [%rd7+2560];
	ld.global.f32 	%f1925, [%rd9+2560];
	fma.rn.f32 	%f1926, %f1924, %f1925, %f1923;
	ld.global.f32 	%f1927, [%rd7+2564];
	ld.global.f32 	%f1928, [%rd9+2564];
	fma.rn.f32 	%f1929, %f1927, %f1928, %f1926;
	ld.global.f32 	%f1930, [%rd7+2568];
	ld.global.f32 	%f1931, [%rd9+2568];
	fma.rn.f32 	%f1932, %f1930, %f1931, %f1929;
	ld.global.f32 	%f1933, [%rd7+2572];
	ld.global.f32 	%f1934, [%rd9+2572];
	fma.rn.f32 	%f1935, %f1933, %f1934, %f1932;
	ld.global.f32 	%f1936, [%rd7+2576];
	ld.global.f32 	%f1937, [%rd9+2576];
	fma.rn.f32 	%f1938, %f1936, %f1937, %f1935;
	ld.global.f32 	%f1939, [%rd7+2580];
	ld.global.f32 	%f1940, [%rd9+2580];
	fma.rn.f32 	%f1941, %f1939, %f1940, %f1938;
	ld.global.f32 	%f1942, [%rd7+2584];
	ld.global.f32 	%f1943, [%rd9+2584];
	fma.rn.f32 	%f1944, %f1942, %f1943, %f1941;
	ld.global.f32 	%f1945, [%rd7+2588];
	ld.global.f32 	%f1946, [%rd9+2588];
	fma.rn.f32 	%f1947, %f1945, %f1946, %f1944;
	ld.global.f32 	%f1948, [%rd7+2592];
	ld.global.f32 	%f1949, [%rd9+2592];
	fma.rn.f32 	%f1950, %f1948, %f1949, %f1947;
	ld.global.f32 	%f1951, [%rd7+2596];
	ld.global.f32 	%f1952, [%rd9+2596];
	fma.rn.f32 	%f1953, %f1951, %f1952, %f1950;
	ld.global.f32 	%f1954, [%rd7+2600];
	ld.global.f32 	%f1955, [%rd9+2600];
	fma.rn.f32 	%f1956, %f1954, %f1955, %f1953;
	ld.global.f32 	%f1957, [%rd7+2604];
	ld.global.f32 	%f1958, [%rd9+2604];
	fma.rn.f32 	%f1959, %f1957, %f1958, %f1956;
	ld.global.f32 	%f1960, [%rd7+2608];
	ld.global.f32 	%f1961, [%rd9+2608];
	fma.rn.f32 	%f1962, %f1960, %f1961, %f1959;
	ld.global.f32 	%f1963, [%rd7+2612];
	ld.global.f32 	%f1964, [%rd9+2612];
	fma.rn.f32 	%f1965, %f1963, %f1964, %f1962;
	ld.global.f32 	%f1966, [%rd7+2616];
	ld.global.f32 	%f1967, [%rd9+2616];
	fma.rn.f32 	%f1968, %f1966, %f1967, %f1965;
	ld.global.f32 	%f1969, [%rd7+2620];
	ld.global.f32 	%f1970, [%rd9+2620];
	fma.rn.f32 	%f1971, %f1969, %f1970, %f1968;
	ld.global.f32 	%f1972, [%rd7+2624];
	ld.global.f32 	%f1973, [%rd9+2624];
	fma.rn.f32 	%f1974, %f1972, %f1973, %f1971;
	ld.global.f32 	%f1975, [%rd7+2628];
	ld.global.f32 	%f1976, [%rd9+2628];
	fma.rn.f32 	%f1977, %f1975, %f1976, %f1974;
	ld.global.f32 	%f1978, [%rd7+2632];
	ld.global.f32 	%f1979, [%rd9+2632];
	fma.rn.f32 	%f1980, %f1978, %f1979, %f1977;
	ld.global.f32 	%f1981, [%rd7+2636];
	ld.global.f32 	%f1982, [%rd9+2636];
	fma.rn.f32 	%f1983, %f1981, %f1982, %f1980;
	ld.global.f32 	%f1984, [%rd7+2640];
	ld.global.f32 	%f1985, [%rd9+2640];
	fma.rn.f32 	%f1986, %f1984, %f1985, %f1983;
	ld.global.f32 	%f1987, [%rd7+2644];
	ld.global.f32 	%f1988, [%rd9+2644];
	fma.rn.f32 	%f1989, %f1987, %f1988, %f1986;
	ld.global.f32 	%f1990, [%rd7+2648];
	ld.global.f32 	%f1991, [%rd9+2648];
	fma.rn.f32 	%f1992, %f1990, %f1991, %f1989;
	ld.global.f32 	%f1993, [%rd7+2652];
	ld.global.f32 	%f1994, [%rd9+2652];
	fma.rn.f32 	%f1995, %f1993, %f1994, %f1992;
	ld.global.f32 	%f1996, [%rd7+2656];
	ld.global.f32 	%f1997, [%rd9+2656];
	fma.rn.f32 	%f1998, %f1996, %f1997, %f1995;
	ld.global.f32 	%f1999, [%rd7+2660];
	ld.global.f32 	%f2000, [%rd9+2660];
	fma.rn.f32 	%f2001, %f1999, %f2000, %f1998;
	ld.global.f32 	%f2002, [%rd7+2664];
	ld.global.f32 	%f2003, [%rd9+2664];
	fma.rn.f32 	%f2004, %f2002, %f2003, %f2001;
	ld.global.f32 	%f2005, [%rd7+2668];
	ld.global.f32 	%f2006, [%rd9+2668];
	fma.rn.f32 	%f2007, %f2005, %f2006, %f2004;
	ld.global.f32 	%f2008, [%rd7+2672];
	ld.global.f32 	%f2009, [%rd9+2672];
	fma.rn.f32 	%f2010, %f2008, %f2009, %f2007;
	ld.global.f32 	%f2011, [%rd7+2676];
	ld.global.f32 	%f2012, [%rd9+2676];
	fma.rn.f32 	%f2013, %f2011, %f2012, %f2010;
	ld.global.f32 	%f2014, [%rd7+2680];
	ld.global.f32 	%f2015, [%rd9+2680];
	fma.rn.f32 	%f2016, %f2014, %f2015, %f2013;
	ld.global.f32 	%f2017, [%rd7+2684];
	ld.global.f32 	%f2018, [%rd9+2684];
	fma.rn.f32 	%f2019, %f2017, %f2018, %f2016;
	ld.global.f32 	%f2020, [%rd7+2688];
	ld.global.f32 	%f2021, [%rd9+2688];
	fma.rn.f32 	%f2022, %f2020, %f2021, %f2019;
	ld.global.f32 	%f2023, [%rd7+2692];
	ld.global.f32 	%f2024, [%rd9+2692];
	fma.rn.f32 	%f2025, %f2023, %f2024, %f2022;
	ld.global.f32 	%f2026, [%rd7+2696];
	ld.global.f32 	%f2027, [%rd9+2696];
	fma.rn.f32 	%f2028, %f2026, %f2027, %f2025;
	ld.global.f32 	%f2029, [%rd7+2700];
	ld.global.f32 	%f2030, [%rd9+2700];
	fma.rn.f32 	%f2031, %f2029, %f2030, %f2028;
	ld.global.f32 	%f2032, [%rd7+2704];
	ld.global.f32 	%f2033, [%rd9+2704];
	fma.rn.f32 	%f2034, %f2032, %f2033, %f2031;
	ld.global.f32 	%f2035, [%rd7+2708];
	ld.global.f32 	%f2036, [%rd9+2708];
	fma.rn.f32 	%f2037, %f2035, %f2036, %f2034;
	ld.global.f32 	%f2038, [%rd7+2712];
	ld.global.f32 	%f2039, [%rd9+2712];
	fma.rn.f32 	%f2040, %f2038, %f2039, %f2037;
	ld.global.f32 	%f2041, [%rd7+2716];
	ld.global.f32 	%f2042, [%rd9+2716];
	fma.rn.f32 	%f2043, %f2041, %f2042, %f2040;
	ld.global.f32 	%f2044, [%rd7+2720];
	ld.global.f32 	%f2045, [%rd9+2720];
	fma.rn.f32 	%f2046, %f2044, %f2045, %f2043;
	ld.global.f32 	%f2047, [%rd7+2724];
	ld.global.f32 	%f2048, [%rd9+2724];
	fma.rn.f32 	%f2049, %f2047, %f2048, %f2046;
	ld.global.f32 	%f2050, [%rd7+2728];
	ld.global.f32 	%f2051, [%rd9+2728];
	fma.rn.f32 	%f2052, %f2050, %f2051, %f2049;
	ld.global.f32 	%f2053, [%rd7+2732];
	ld.global.f32 	%f2054, [%rd9+2732];
	fma.rn.f32 	%f2055, %f2053, %f2054, %f2052;
	ld.global.f32 	%f2056, [%rd7+2736];
	ld.global.f32 	%f2057, [%rd9+2736];
	fma.rn.f32 	%f2058, %f2056, %f2057, %f2055;
	ld.global.f32 	%f2059, [%rd7+2740];
	ld.global.f32 	%f2060, [%rd9+2740];
	fma.rn.f32 	%f2061, %f2059, %f2060, %f2058;
	ld.global.f32 	%f2062, [%rd7+2744];
	ld.global.f32 	%f2063, [%rd9+2744];
	fma.rn.f32 	%f2064, %f2062, %f2063, %f2061;
	ld.global.f32 	%f2065, [%rd7+2748];
	ld.global.f32 	%f2066, [%rd9+2748];
	fma.rn.f32 	%f2067, %f2065, %f2066, %f2064;
	ld.global.f32 	%f2068, [%rd7+2752];
	ld.global.f32 	%f2069, [%rd9+2752];
	fma.rn.f32 	%f2070, %f2068, %f2069, %f2067;
	ld.global.f32 	%f2071, [%rd7+2756];
	ld.global.f32 	%f2072, [%rd9+2756];
	fma.rn.f32 	%f2073, %f2071, %f2072, %f2070;
	ld.global.f32 	%f2074, [%rd7+2760];
	ld.global.f32 	%f2075, [%rd9+2760];
	fma.rn.f32 	%f2076, %f2074, %f2075, %f2073;
	ld.global.f32 	%f2077, [%rd7+2764];
	ld.global.f32 	%f2078, [%rd9+2764];
	fma.rn.f32 	%f2079, %f2077, %f2078, %f2076;
	ld.global.f32 	%f2080, [%rd7+2768];
	ld.global.f32 	%f2081, [%rd9+2768];
	fma.rn.f32 	%f2082, %f2080, %f2081, %f2079;
	ld.global.f32 	%f2083, [%rd7+2772];
	ld.global.f32 	%f2084, [%rd9+2772];
	fma.rn.f32 	%f2085, %f2083, %f2084, %f2082;
	ld.global.f32 	%f2086, [%rd7+2776];
	ld.global.f32 	%f2087, [%rd9+2776];
	fma.rn.f32 	%f2088, %f2086, %f2087, %f2085;
	ld.global.f32 	%f2089, [%rd7+2780];
	ld.global.f32 	%f2090, [%rd9+2780];
	fma.rn.f32 	%f2091, %f2089, %f2090, %f2088;
	ld.global.f32 	%f2092, [%rd7+2784];
	ld.global.f32 	%f2093, [%rd9+2784];
	fma.rn.f32 	%f2094, %f2092, %f2093, %f2091;
	ld.global.f32 	%f2095, [%rd7+2788];
	ld.global.f32 	%f2096, [%rd9+2788];
	fma.rn.f32 	%f2097, %f2095, %f2096, %f2094;
	ld.global.f32 	%f2098, [%rd7+2792];
	ld.global.f32 	%f2099, [%rd9+2792];
	fma.rn.f32 	%f2100, %f2098, %f2099, %f2097;
	ld.global.f32 	%f2101, [%rd7+2796];
	ld.global.f32 	%f2102, [%rd9+2796];
	fma.rn.f32 	%f2103, %f2101, %f2102, %f2100;
	ld.global.f32 	%f2104, [%rd7+2800];
	ld.global.f32 	%f2105, [%rd9+2800];
	fma.rn.f32 	%f2106, %f2104, %f2105, %f2103;
	ld.global.f32 	%f2107, [%rd7+2804];
	ld.global.f32 	%f2108, [%rd9+2804];
	fma.rn.f32 	%f2109, %f2107, %f2108, %f2106;
	ld.global.f32 	%f2110, [%rd7+2808];
	ld.global.f32 	%f2111, [%rd9+2808];
	fma.rn.f32 	%f2112, %f2110, %f2111, %f2109;
	ld.global.f32 	%f2113, [%rd7+2812];
	ld.global.f32 	%f2114, [%rd9+2812];
	fma.rn.f32 	%f2115, %f2113, %f2114, %f2112;
	ld.global.f32 	%f2116, [%rd7+2816];
	ld.global.f32 	%f2117, [%rd9+2816];
	fma.rn.f32 	%f2118, %f2116, %f2117, %f2115;
	ld.global.f32 	%f2119, [%rd7+2820];
	ld.global.f32 	%f2120, [%rd9+2820];
	fma.rn.f32 	%f2121, %f2119, %f2120, %f2118;
	ld.global.f32 	%f2122, [%rd7+2824];
	ld.global.f32 	%f2123, [%rd9+2824];
	fma.rn.f32 	%f2124, %f2122, %f2123, %f2121;
	ld.global.f32 	%f2125, [%rd7+2828];
	ld.global.f32 	%f2126, [%rd9+2828];
	fma.rn.f32 	%f2127, %f2125, %f2126, %f2124;
	ld.global.f32 	%f2128, [%rd7+2832];
	ld.global.f32 	%f2129, [%rd9+2832];
	fma.rn.f32 	%f2130, %f2128, %f2129, %f2127;
	ld.global.f32 	%f2131, [%rd7+2836];
	ld.global.f32 	%f2132, [%rd9+2836];
	fma.rn.f32 	%f2133, %f2131, %f2132, %f2130;
	ld.global.f32 	%f2134, [%rd7+2840];
	ld.global.f32 	%f2135, [%rd9+2840];
	fma.rn.f32 	%f2136, %f2134, %f2135, %f2133;
	ld.global.f32 	%f2137, [%rd7+2844];
	ld.global.f32 	%f2138, [%rd9+2844];
	fma.rn.f32 	%f2139, %f2137, %f2138, %f2136;
	ld.global.f32 	%f2140, [%rd7+2848];
	ld.global.f32 	%f2141, [%rd9+2848];
	fma.rn.f32 	%f2142, %f2140, %f2141, %f2139;
	ld.global.f32 	%f2143, [%rd7+2852];
	ld.global.f32 	%f2144, [%rd9+2852];
	fma.rn.f32 	%f2145, %f2143, %f2144, %f2142;
	ld.global.f32 	%f2146, [%rd7+2856];
	ld.global.f32 	%f2147, [%rd9+2856];
	fma.rn.f32 	%f2148, %f2146, %f2147, %f2145;
	ld.global.f32 	%f2149, [%rd7+2860];
	ld.global.f32 	%f2150, [%rd9+2860];
	fma.rn.f32 	%f2151, %f2149, %f2150, %f2148;
	ld.global.f32 	%f2152, [%rd7+2864];
	ld.global.f32 	%f2153, [%rd9+2864];
	fma.rn.f32 	%f2154, %f2152, %f2153, %f2151;
	ld.global.f32 	%f2155, [%rd7+2868];
	ld.global.f32 	%f2156, [%rd9+2868];
	fma.rn.f32 	%f2157, %f2155, %f2156, %f2154;
	ld.global.f32 	%f2158, [%rd7+2872];
	ld.global.f32 	%f2159, [%rd9+2872];
	fma.rn.f32 	%f2160, %f2158, %f2159, %f2157;
	ld.global.f32 	%f2161, [%rd7+2876];
	ld.global.f32 	%f2162, [%rd9+2876];
	fma.rn.f32 	%f2163, %f2161, %f2162, %f2160;
	ld.global.f32 	%f2164, [%rd7+2880];
	ld.global.f32 	%f2165, [%rd9+2880];
	fma.rn.f32 	%f2166, %f2164, %f2165, %f2163;
	ld.global.f32 	%f2167, [%rd7+2884];
	ld.global.f32 	%f2168, [%rd9+2884];
	fma.rn.f32 	%f2169, %f2167, %f2168, %f2166;
	ld.global.f32 	%f2170, [%rd7+2888];
	ld.global.f32 	%f2171, [%rd9+2888];
	fma.rn.f32 	%f2172, %f2170, %f2171, %f2169;
	ld.global.f32 	%f2173, [%rd7+2892];
	ld.global.f32 	%f2174, [%rd9+2892];
	fma.rn.f32 	%f2175, %f2173, %f2174, %f2172;
	ld.global.f32 	%f2176, [%rd7+2896];
	ld.global.f32 	%f2177, [%rd9+2896];
	fma.rn.f32 	%f2178, %f2176, %f2177, %f2175;
	ld.global.f32 	%f2179, [%rd7+2900];
	ld.global.f32 	%f2180, [%rd9+2900];
	fma.rn.f32 	%f2181, %f2179, %f2180, %f2178;
	ld.global.f32 	%f2182, [%rd7+2904];
	ld.global.f32 	%f2183, [%rd9+2904];
	fma.rn.f32 	%f2184, %f2182, %f2183, %f2181;
	ld.global.f32 	%f2185, [%rd7+2908];
	ld.global.f32 	%f2186, [%rd9+2908];
	fma.rn.f32 	%f2187, %f2185, %f2186, %f2184;
	ld.global.f32 	%f2188, [%rd7+2912];
	ld.global.f32 	%f2189, [%rd9+2912];
	fma.rn.f32 	%f2190, %f2188, %f2189, %f2187;
	ld.global.f32 	%f2191, [%rd7+2916];
	ld.global.f32 	%f2192, [%rd9+2916];
	fma.rn.f32 	%f2193, %f2191, %f2192, %f2190;
	ld.global.f32 	%f2194, [%rd7+2920];
	ld.global.f32 	%f2195, [%rd9+2920];
	fma.rn.f32 	%f2196, %f2194, %f2195, %f2193;
	ld.global.f32 	%f2197, [%rd7+2924];
	ld.global.f32 	%f2198, [%rd9+2924];
	fma.rn.f32 	%f2199, %f2197, %f2198, %f2196;
	ld.global.f32 	%f2200, [%rd7+2928];
	ld.global.f32 	%f2201, [%rd9+2928];
	fma.rn.f32 	%f2202, %f2200, %f2201, %f2199;
	ld.global.f32 	%f2203, [%rd7+2932];
	ld.global.f32 	%f2204, [%rd9+2932];
	fma.rn.f32 	%f2205, %f2203, %f2204, %f2202;
	ld.global.f32 	%f2206, [%rd7+2936];
	ld.global.f32 	%f2207, [%rd9+2936];
	fma.rn.f32 	%f2208, %f2206, %f2207, %f2205;
	ld.global.f32 	%f2209, [%rd7+2940];
	ld.global.f32 	%f2210, [%rd9+2940];
	fma.rn.f32 	%f2211, %f2209, %f2210, %f2208;
	ld.global.f32 	%f2212, [%rd7+2944];
	ld.global.f32 	%f2213, [%rd9+2944];
	fma.rn.f32 	%f2214, %f2212, %f2213, %f2211;
	ld.global.f32 	%f2215, [%rd7+2948];
	ld.global.f32 	%f2216, [%rd9+2948];
	fma.rn.f32 	%f2217, %f2215, %f2216, %f2214;
	ld.global.f32 	%f2218, [%rd7+2952];
	ld.global.f32 	%f2219, [%rd9+2952];
	fma.rn.f32 	%f2220, %f2218, %f2219, %f2217;
	ld.global.f32 	%f2221, [%rd7+2956];
	ld.global.f32 	%f2222, [%rd9+2956];
	fma.rn.f32 	%f2223, %f2221, %f2222, %f2220;
	ld.global.f32 	%f2224, [%rd7+2960];
	ld.global.f32 	%f2225, [%rd9+2960];
	fma.rn.f32 	%f2226, %f2224, %f2225, %f2223;
	ld.global.f32 	%f2227, [%rd7+2964];
	ld.global.f32 	%f2228, [%rd9+2964];
	fma.rn.f32 	%f2229, %f2227, %f2228, %f2226;
	ld.global.f32 	%f2230, [%rd7+2968];
	ld.global.f32 	%f2231, [%rd9+2968];
	fma.rn.f32 	%f2232, %f2230, %f2231, %f2229;
	ld.global.f32 	%f2233, [%rd7+2972];
	ld.global.f32 	%f2234, [%rd9+2972];
	fma.rn.f32 	%f2235, %f2233, %f2234, %f2232;
	ld.global.f32 	%f2236, [%rd7+2976];
	ld.global.f32 	%f2237, [%rd9+2976];
	fma.rn.f32 	%f2238, %f2236, %f2237, %f2235;
	ld.global.f32 	%f2239, [%rd7+2980];
	ld.global.f32 	%f2240, [%rd9+2980];
	fma.rn.f32 	%f2241, %f2239, %f2240, %f2238;
	ld.global.f32 	%f2242, [%rd7+2984];
	ld.global.f32 	%f2243, [%rd9+2984];
	fma.rn.f32 	%f2244, %f2242, %f2243, %f2241;
	ld.global.f32 	%f2245, [%rd7+2988];
	ld.global.f32 	%f2246, [%rd9+2988];
	fma.rn.f32 	%f2247, %f2245, %f2246, %f2244;
	ld.global.f32 	%f2248, [%rd7+2992];
	ld.global.f32 	%f2249, [%rd9+2992];
	fma.rn.f32 	%f2250, %f2248, %f2249, %f2247;
	ld.global.f32 	%f2251, [%rd7+2996];
	ld.global.f32 	%f2252, [%rd9+2996];
	fma.rn.f32 	%f2253, %f2251, %f2252, %f2250;
	ld.global.f32 	%f2254, [%rd7+3000];
	ld.global.f32 	%f2255, [%rd9+3000];
	fma.rn.f32 	%f2256, %f2254, %f2255, %f2253;
	ld.global.f32 	%f2257, [%rd7+3004];
	ld.global.f32 	%f2258, [%rd9+3004];
	fma.rn.f32 	%f2259, %f2257, %f2258, %f2256;
	ld.global.f32 	%f2260, [%rd7+3008];
	ld.global.f32 	%f2261, [%rd9+3008];
	fma.rn.f32 	%f2262, %f2260, %f2261, %f2259;
	ld.global.f32 	%f2263, [%rd7+3012];
	ld.global.f32 	%f2264, [%rd9+3012];
	fma.rn.f32 	%f2265, %f2263, %f2264, %f2262;
	ld.global.f32 	%f2266, [%rd7+3016];
	ld.global.f32 	%f2267, [%rd9+3016];
	fma.rn.f32 	%f2268, %f2266, %f2267, %f2265;
	ld.global.f32 	%f2269, [%rd7+3020];
	ld.global.f32 	%f2270, [%rd9+3020];
	fma.rn.f32 	%f2271, %f2269, %f2270, %f2268;
	ld.global.f32 	%f2272, [%rd7+3024];
	ld.global.f32 	%f2273, [%rd9+3024];
	fma.rn.f32 	%f2274, %f2272, %f2273, %f2271;
	ld.global.f32 	%f2275, [%rd7+3028];
	ld.global.f32 	%f2276, [%rd9+3028];
	fma.rn.f32 	%f2277, %f2275, %f2276, %f2274;
	ld.global.f32 	%f2278, [%rd7+3032];
	ld.global.f32 	%f2279, [%rd9+3032];
	fma.rn.f32 	%f2280, %f2278, %f2279, %f2277;
	ld.global.f32 	%f2281, [%rd7+3036];
	ld.global.f32 	%f2282, [%rd9+3036];
	fma.rn.f32 	%f2283, %f2281, %f2282, %f2280;
	ld.global.f32 	%f2284, [%rd7+3040];
	ld.global.f32 	%f2285, [%rd9+3040];
	fma.rn.f32 	%f2286, %f2284, %f2285, %f2283;
	ld.global.f32 	%f2287, [%rd7+3044];
	ld.global.f32 	%f2288, [%rd9+3044];
	fma.rn.f32 	%f2289, %f2287, %f2288, %f2286;
	ld.global.f32 	%f2290, [%rd7+3048];
	ld.global.f32 	%f2291, [%rd9+3048];
	fma.rn.f32 	%f2292, %f2290, %f2291, %f2289;
	ld.global.f32 	%f2293, [%rd7+3052];
	ld.global.f32 	%f2294, [%rd9+3052];
	fma.rn.f32 	%f2295, %f2293, %f2294, %f2292;
	ld.global.f32 	%f2296, [%rd7+3056];
	ld.global.f32 	%f2297, [%rd9+3056];
	fma.rn.f32 	%f2298, %f2296, %f2297, %f2295;
	ld.global.f32 	%f2299, [%rd7+3060];
	ld.global.f32 	%f2300, [%rd9+3060];
	fma.rn.f32 	%f2301, %f2299, %f2300, %f2298;
	ld.global.f32 	%f2302, [%rd7+3064];
	ld.global.f32 	%f2303, [%rd9+3064];
	fma.rn.f32 	%f2304, %f2302, %f2303, %f2301;
	ld.global.f32 	%f2305, [%rd7+3068];
	ld.global.f32 	%f2306, [%rd9+3068];
	fma.rn.f32 	%f2307, %f2305, %f2306, %f2304;
	ld.global.f32 	%f2308, [%rd7+3072];
	ld.global.f32 	%f2309, [%rd9+3072];
	fma.rn.f32 	%f2310, %f2308, %f2309, %f2307;
	ld.global.f32 	%f2311, [%rd7+3076];
	ld.global.f32 	%f2312, [%rd9+3076];
	fma.rn.f32 	%f2313, %f2311, %f2312, %f2310;
	ld.global.f32 	%f2314, [%rd7+3080];
	ld.global.f32 	%f2315, [%rd9+3080];
	fma.rn.f32 	%f2316, %f2314, %f2315, %f2313;
	ld.global.f32 	%f2317, [%rd7+3084];
	ld.global.f32 	%f2318, [%rd9+3084];
	fma.rn.f32 	%f2319, %f2317, %f2318, %f2316;
	ld.global.f32 	%f2320, [%rd7+3088];
	ld.global.f32 	%f2321, [%rd9+3088];
	fma.rn.f32 	%f2322, %f2320, %f2321, %f2319;
	ld.global.f32 	%f2323, [%rd7+3092];
	ld.global.f32 	%f2324, [%rd9+3092];
	fma.rn.f32 	%f2325, %f2323, %f2324, %f2322;
	ld.global.f32 	%f2326, [%rd7+3096];
	ld.global.f32 	%f2327, [%rd9+3096];
	fma.rn.f32 	%f2328, %f2326, %f2327, %f2325;
	ld.global.f32 	%f2329, [%rd7+3100];
	ld.global.f32 	%f2330, [%rd9+3100];
	fma.rn.f32 	%f2331, %f2329, %f2330, %f2328;
	ld.global.f32 	%f2332, [%rd7+3104];
	ld.global.f32 	%f2333, [%rd9+3104];
	fma.rn.f32 	%f2334, %f2332, %f2333, %f2331;
	ld.global.f32 	%f2335, [%rd7+3108];
	ld.global.f32 	%f2336, [%rd9+3108];
	fma.rn.f32 	%f2337, %f2335, %f2336, %f2334;
	ld.global.f32 	%f2338, [%rd7+3112];
	ld.global.f32 	%f2339, [%rd9+3112];
	fma.rn.f32 	%f2340, %f2338, %f2339, %f2337;
	ld.global.f32 	%f2341, [%rd7+3116];
	ld.global.f32 	%f2342, [%rd9+3116];
	fma.rn.f32 	%f2343, %f2341, %f2342, %f2340;
	ld.global.f32 	%f2344, [%rd7+3120];
	ld.global.f32 	%f2345, [%rd9+3120];
	fma.rn.f32 	%f2346, %f2344, %f2345, %f2343;
	ld.global.f32 	%f2347, [%rd7+3124];
	ld.global.f32 	%f2348, [%rd9+3124];
	fma.rn.f32 	%f2349, %f2347, %f2348, %f2346;
	ld.global.f32 	%f2350, [%rd7+3128];
	ld.global.f32 	%f2351, [%rd9+3128];
	fma.rn.f32 	%f2352, %f2350, %f2351, %f2349;
	ld.global.f32 	%f2353, [%rd7+3132];
	ld.global.f32 	%f2354, [%rd9+3132];
	fma.rn.f32 	%f2355, %f2353, %f2354, %f2352;
	ld.global.f32 	%f2356, [%rd7+3136];
	ld.global.f32 	%f2357, [%rd9+3136];
	fma.rn.f32 	%f2358, %f2356, %f2357, %f2355;
	ld.global.f32 	%f2359, [%rd7+3140];
	ld.global.f32 	%f2360, [%rd9+3140];
	fma.rn.f32 	%f2361, %f2359, %f2360, %f2358;
	ld.global.f32 	%f2362, [%rd7+3144];
	ld.global.f32 	%f2363, [%rd9+3144];
	fma.rn.f32 	%f2364, %f2362, %f2363, %f2361;
	ld.global.f32 	%f2365, [%rd7+3148];
	ld.global.f32 	%f2366, [%rd9+3148];
	fma.rn.f32 	%f2367, %f2365, %f2366, %f2364;
	ld.global.f32 	%f2368, [%rd7+3152];
	ld.global.f32 	%f2369, [%rd9+3152];
	fma.rn.f32 	%f2370, %f2368, %f2369, %f2367;
	ld.global.f32 	%f2371, [%rd7+3156];
	ld.global.f32 	%f2372, [%rd9+3156];
	fma.rn.f32 	%f2373, %f2371, %f2372, %f2370;
	ld.global.f32 	%f2374, [%rd7+3160];
	ld.global.f32 	%f2375, [%rd9+3160];
	fma.rn.f32 	%f2376, %f2374, %f2375, %f2373;
	ld.global.f32 	%f2377, [%rd7+3164];
	ld.global.f32 	%f2378, [%rd9+3164];
	fma.rn.f32 	%f2379, %f2377, %f2378, %f2376;
	ld.global.f32 	%f2380, [%rd7+3168];
	ld.global.f32 	%f2381, [%rd9+3168];
	fma.rn.f32 	%f2382, %f2380, %f2381, %f2379;
	ld.global.f32 	%f2383, [%rd7+3172];
	ld.global.f32 	%f2384, [%rd9+3172];
	fma.rn.f32 	%f2385, %f2383, %f2384, %f2382;
	ld.global.f32 	%f2386, [%rd7+3176];
	ld.global.f32 	%f2387, [%rd9+3176];
	fma.rn.f32 	%f2388, %f2386, %f2387, %f2385;
	ld.global.f32 	%f2389, [%rd7+3180];
	ld.global.f32 	%f2390, [%rd9+3180];
	fma.rn.f32 	%f2391, %f2389, %f2390, %f2388;
	ld.global.f32 	%f2392, [%rd7+3184];
	ld.global.f32 	%f2393, [%rd9+3184];
	fma.rn.f32 	%f2394, %f2392, %f2393, %f2391;
	ld.global.f32 	%f2395, [%rd7+3188];
	ld.global.f32 	%f2396, [%rd9+3188];
	fma.rn.f32 	%f2397, %f2395, %f2396, %f2394;
	ld.global.f32 	%f2398, [%rd7+3192];
	ld.global.f32 	%f2399, [%rd9+3192];
	fma.rn.f32 	%f2400, %f2398, %f2399, %f2397;
	ld.global.f32 	%f2401, [%rd7+3196];
	ld.global.f32 	%f2402, [%rd9+3196];
	fma.rn.f32 	%f2403, %f2401, %f2402, %f2400;
	ld.global.f32 	%f2404, [%rd7+3200];
	ld.global.f32 	%f2405, [%rd9+3200];
	fma.rn.f32 	%f2406, %f2404, %f2405, %f2403;
	ld.global.f32 	%f2407, [%rd7+3204];
	ld.global.f32 	%f2408, [%rd9+3204];
	fma.rn.f32 	%f2409, %f2407, %f2408, %f2406;
	ld.global.f32 	%f2410, [%rd7+3208];
	ld.global.f32 	%f2411, [%rd9+3208];
	fma.rn.f32 	%f2412, %f2410, %f2411, %f2409;
	ld.global.f32 	%f2413, [%rd7+3212];
	ld.global.f32 	%f2414, [%rd9+3212];
	fma.rn.f32 	%f2415, %f2413, %f2414, %f2412;
	ld.global.f32 	%f2416, [%rd7+3216];
	ld.global.f32 	%f2417, [%rd9+3216];
	fma.rn.f32 	%f2418, %f2416, %f2417, %f2415;
	ld.global.f32 	%f2419, [%rd7+3220];
	ld.global.f32 	%f2420, [%rd9+3220];
	fma.rn.f32 	%f2421, %f2419, %f2420, %f2418;
	ld.global.f32 	%f2422, [%rd7+3224];
	ld.global.f32 	%f2423, [%rd9+3224];
	fma.rn.f32 	%f2424, %f2422, %f2423, %f2421;
	ld.global.f32 	%f2425, [%rd7+3228];
	ld.global.f32 	%f2426, [%rd9+3228];
	fma.rn.f32 	%f2427, %f2425, %f2426, %f2424;
	ld.global.f32 	%f2428, [%rd7+3232];
	ld.global.f32 	%f2429, [%rd9+3232];
	fma.rn.f32 	%f2430, %f2428, %f2429, %f2427;
	ld.global.f32 	%f2431, [%rd7+3236];
	ld.global.f32 	%f2432, [%rd9+3236];
	fma.rn.f32 	%f2433, %f2431, %f2432, %f2430;
	ld.global.f32 	%f2434, [%rd7+3240];
	ld.global.f32 	%f2435, [%rd9+3240];
	fma.rn.f32 	%f2436, %f2434, %f2435, %f2433;
	ld.global.f32 	%f2437, [%rd7+3244];
	ld.global.f32 	%f2438, [%rd9+3244];
	fma.rn.f32 	%f2439, %f2437, %f2438, %f2436;
	ld.global.f32 	%f2440, [%rd7+3248];
	ld.global.f32 	%f2441, [%rd9+3248];
	fma.rn.f32 	%f2442, %f2440, %f2441, %f2439;
	ld.global.f32 	%f2443, [%rd7+3252];
	ld.global.f32 	%f2444, [%rd9+3252];
	fma.rn.f32 	%f2445, %f2443, %f2444, %f2442;
	ld.global.f32 	%f2446, [%rd7+3256];
	ld.global.f32 	%f2447, [%rd9+3256];
	fma.rn.f32 	%f2448, %f2446, %f2447, %f2445;
	ld.global.f32 	%f2449, [%rd7+3260];
	ld.global.f32 	%f2450, [%rd9+3260];
	fma.rn.f32 	%f2451, %f2449, %f2450, %f2448;
	ld.global.f32 	%f2452, [%rd7+3264];
	ld.global.f32 	%f2453, [%rd9+3264];
	fma.rn.f32 	%f2454, %f2452, %f2453, %f2451;
	ld.global.f32 	%f2455, [%rd7+3268];
	ld.global.f32 	%f2456, [%rd9+3268];
	fma.rn.f32 	%f2457, %f2455, %f2456, %f2454;
	ld.global.f32 	%f2458, [%rd7+3272];
	ld.global.f32 	%f2459, [%rd9+3272];
	fma.rn.f32 	%f2460, %f2458, %f2459, %f2457;
	ld.global.f32 	%f2461, [%rd7+3276];
	ld.global.f32 	%f2462, [%rd9+3276];
	fma.rn.f32 	%f2463, %f2461, %f2462, %f2460;
	ld.global.f32 	%f2464, [%rd7+3280];
	ld.global.f32 	%f2465, [%rd9+3280];
	fma.rn.f32 	%f2466, %f2464, %f2465, %f2463;
	ld.global.f32 	%f2467, [%rd7+3284];
	ld.global.f32 	%f2468, [%rd9+3284];
	fma.rn.f32 	%f2469, %f2467, %f2468, %f2466;
	ld.global.f32 	%f2470, [%rd7+3288];
	ld.global.f32 	%f2471, [%rd9+3288];
	fma.rn.f32 	%f2472, %f2470, %f2471, %f2469;
	ld.global.f32 	%f2473, [%rd7+3292];
	ld.global.f32 	%f2474, [%rd9+3292];
	fma.rn.f32 	%f2475, %f2473, %f2474, %f2472;
	ld.global.f32 	%f2476, [%rd7+3296];
	ld.global.f32 	%f2477, [%rd9+3296];
	fma.rn.f32 	%f2478, %f2476, %f2477, %f2475;
	ld.global.f32 	%f2479, [%rd7+3300];
	ld.global.f32 	%f2480, [%rd9+3300];
	fma.rn.f32 	%f2481, %f2479, %f2480, %f2478;
	ld.global.f32 	%f2482, [%rd7+3304];
	ld.global.f32 	%f2483, [%rd9+3304];
	fma.rn.f32 	%f2484, %f2482, %f2483, %f2481;
	ld.global.f32 	%f2485, [%rd7+3308];
	ld.global.f32 	%f2486, [%rd9+3308];
	fma.rn.f32 	%f2487, %f2485, %f2486, %f2484;
	ld.global.f32 	%f2488, [%rd7+3312];
	ld.global.f32 	%f2489, [%rd9+3312];
	fma.rn.f32 	%f2490, %f2488, %f2489, %f2487;
	ld.global.f32 	%f2491, [%rd7+3316];
	ld.global.f32 	%f2492, [%rd9+3316];
	fma.rn.f32 	%f2493, %f2491, %f2492, %f2490;
	ld.global.f32 	%f2494, [%rd7+3320];
	ld.global.f32 	%f2495, [%rd9+3320];
	fma.rn.f32 	%f2496, %f2494, %f2495, %f2493;
	ld.global.f32 	%f2497, [%rd7+3324];
	ld.global.f32 	%f2498, [%rd9+3324];
	fma.rn.f32 	%f2499, %f2497, %f2498, %f2496;
	ld.global.f32 	%f2500, [%rd7+3328];
	ld.global.f32 	%f2501, [%rd9+3328];
	fma.rn.f32 	%f2502, %f2500, %f2501, %f2499;
	ld.global.f32 	%f2503, [%rd7+3332];
	ld.global.f32 	%f2504, [%rd9+3332];
	fma.rn.f32 	%f2505, %f2503, %f2504, %f2502;
	ld.global.f32 	%f2506, [%rd7+3336];
	ld.global.f32 	%f2507, [%rd9+3336];
	fma.rn.f32 	%f2508, %f2506, %f2507, %f2505;
	ld.global.f32 	%f2509, [%rd7+3340];
	ld.global.f32 	%f2510, [%rd9+3340];
	fma.rn.f32 	%f2511, %f2509, %f2510, %f2508;
	ld.global.f32 	%f2512, [%rd7+3344];
	ld.global.f32 	%f2513, [%rd9+3344];
	fma.rn.f32 	%f2514, %f2512, %f2513, %f2511;
	ld.global.f32 	%f2515, [%rd7+3348];
	ld.global.f32 	%f2516, [%rd9+3348];
	fma.rn.f32 	%f2517, %f2515, %f2516, %f2514;
	ld.global.f32 	%f2518, [%rd7+3352];
	ld.global.f32 	%f2519, [%rd9+3352];
	fma.rn.f32 	%f2520, %f2518, %f2519, %f2517;
	ld.global.f32 	%f2521, [%rd7+3356];
	ld.global.f32 	%f2522, [%rd9+3356];
	fma.rn.f32 	%f2523, %f2521, %f2522, %f2520;
	ld.global.f32 	%f2524, [%rd7+3360];
	ld.global.f32 	%f2525, [%rd9+3360];
	fma.rn.f32 	%f2526, %f2524, %f2525, %f2523;
	ld.global.f32 	%f2527, [%rd7+3364];
	ld.global.f32 	%f2528, [%rd9+3364];
	fma.rn.f32 	%f2529, %f2527, %f2528, %f2526;
	ld.global.f32 	%f2530, [%rd7+3368];
	ld.global.f32 	%f2531, [%rd9+3368];
	fma.rn.f32 	%f2532, %f2530, %f2531, %f2529;
	ld.global.f32 	%f2533, [%rd7+3372];
	ld.global.f32 	%f2534, [%rd9+3372];
	fma.rn.f32 	%f2535, %f2533, %f2534, %f2532;
	ld.global.f32 	%f2536, [%rd7+3376];
	ld.global.f32 	%f2537, [%rd9+3376];
	fma.rn.f32 	%f2538, %f2536, %f2537, %f2535;
	ld.global.f32 	%f2539, [%rd7+3380];
	ld.global.f32 	%f2540, [%rd9+3380];
	fma.rn.f32 	%f2541, %f2539, %f2540, %f2538;
	ld.global.f32 	%f2542, [%rd7+3384];
	ld.global.f32 	%f2543, [%rd9+3384];
	fma.rn.f32 	%f2544, %f2542, %f2543, %f2541;
	ld.global.f32 	%f2545, [%rd7+3388];
	ld.global.f32 	%f2546, [%rd9+3388];
	fma.rn.f32 	%f2547, %f2545, %f2546, %f2544;
	ld.global.f32 	%f2548, [%rd7+3392];
	ld.global.f32 	%f2549, [%rd9+3392];
	fma.rn.f32 	%f2550, %f2548, %f2549, %f2547;
	ld.global.f32 	%f2551, [%rd7+3396];
	ld.global.f32 	%f2552, [%rd9+3396];
	fma.rn.f32 	%f2553, %f2551, %f2552, %f2550;
	ld.global.f32 	%f2554, [%rd7+3400];
	ld.global.f32 	%f2555, [%rd9+3400];
	fma.rn.f32 	%f2556, %f2554, %f2555, %f2553;
	ld.global.f32 	%f2557, [%rd7+3404];
	ld.global.f32 	%f2558, [%rd9+3404];
	fma.rn.f32 	%f2559, %f2557, %f2558, %f2556;
	ld.global.f32 	%f2560, [%rd7+3408];
	ld.global.f32 	%f2561, [%rd9+3408];
	fma.rn.f32 	%f2562, %f2560, %f2561, %f2559;
	ld.global.f32 	%f2563, [%rd7+3412];
	ld.global.f32 	%f2564, [%rd9+3412];
	fma.rn.f32 	%f2565, %f2563, %f2564, %f2562;
	ld.global.f32 	%f2566, [%rd7+3416];
	ld.global.f32 	%f2567, [%rd9+3416];
	fma.rn.f32 	%f2568, %f2566, %f2567, %f2565;
	ld.global.f32 	%f2569, [%rd7+3420];
	ld.global.f32 	%f2570, [%rd9+3420];
	fma.rn.f32 	%f2571, %f2569, %f2570, %f2568;
	ld.global.f32 	%f2572, [%rd7+3424];
	ld.global.f32 	%f2573, [%rd9+3424];
	fma.rn.f32 	%f2574, %f2572, %f2573, %f2571;
	ld.global.f32 	%f2575, [%rd7+3428];
	ld.global.f32 	%f2576, [%rd9+3428];
	fma.rn.f32 	%f2577, %f2575, %f2576, %f2574;
	ld.global.f32 	%f2578, [%rd7+3432];
	ld.global.f32 	%f2579, [%rd9+3432];
	fma.rn.f32 	%f2580, %f2578, %f2579, %f2577;
	ld.global.f32 	%f2581, [%rd7+3436];
	ld.global.f32 	%f2582, [%rd9+3436];
	fma.rn.f32 	%f2583, %f2581, %f2582, %f2580;
	ld.global.f32 	%f2584, [%rd7+3440];
	ld.global.f32 	%f2585, [%rd9+3440];
	fma.rn.f32 	%f2586, %f2584, %f2585, %f2583;
	ld.global.f32 	%f2587, [%rd7+3444];
	ld.global.f32 	%f2588, [%rd9+3444];
	fma.rn.f32 	%f2589, %f2587, %f2588, %f2586;
	ld.global.f32 	%f2590, [%rd7+3448];
	ld.global.f32 	%f2591, [%rd9+3448];
	fma.rn.f32 	%f2592, %f2590, %f2591, %f2589;
	ld.global.f32 	%f2593, [%rd7+3452];
	ld.global.f32 	%f2594, [%rd9+3452];
	fma.rn.f32 	%f2595, %f2593, %f2594, %f2592;
	ld.global.f32 	%f2596, [%rd7+3456];
	ld.global.f32 	%f2597, [%rd9+3456];
	fma.rn.f32 	%f2598, %f2596, %f2597, %f2595;
	ld.global.f32 	%f2599, [%rd7+3460];
	ld.global.f32 	%f2600, [%rd9+3460];
	fma.rn.f32 	%f2601, %f2599, %f2600, %f2598;
	ld.global.f32 	%f2602, [%rd7+3464];
	ld.global.f32 	%f2603, [%rd9+3464];
	fma.rn.f32 	%f2604, %f2602, %f2603, %f2601;
	ld.global.f32 	%f2605, [%rd7+3468];
	ld.global.f32 	%f2606, [%rd9+3468];
	fma.rn.f32 	%f2607, %f2605, %f2606, %f2604;
	ld.global.f32 	%f2608, [%rd7+3472];
	ld.global.f32 	%f2609, [%rd9+3472];
	fma.rn.f32 	%f2610, %f2608, %f2609, %f2607;
	ld.global.f32 	%f2611, [%rd7+3476];
	ld.global.f32 	%f2612, [%rd9+3476];
	fma.rn.f32 	%f2613, %f2611, %f2612, %f2610;
	ld.global.f32 	%f2614, [%rd7+3480];
	ld.global.f32 	%f2615, [%rd9+3480];
	fma.rn.f32 	%f2616, %f2614, %f2615, %f2613;
	ld.global.f32 	%f2617, [%rd7+3484];
	ld.global.f32 	%f2618, [%rd9+3484];
	fma.rn.f32 	%f2619, %f2617, %f2618, %f2616;
	ld.global.f32 	%f2620, [%rd7+3488];
	ld.global.f32 	%f2621, [%rd9+3488];
	fma.rn.f32 	%f2622, %f2620, %f2621, %f2619;
	ld.global.f32 	%f2623, [%rd7+3492];
	ld.global.f32 	%f2624, [%rd9+3492];
	fma.rn.f32 	%f2625, %f2623, %f2624, %f2622;
	ld.global.f32 	%f2626, [%rd7+3496];
	ld.global.f32 	%f2627, [%rd9+3496];
	fma.rn.f32 	%f2628, %f2626, %f2627, %f2625;
	ld.global.f32 	%f2629, [%rd7+3500];
	ld.global.f32 	%f2630, [%rd9+3500];
	fma.rn.f32 	%f2631, %f2629, %f2630, %f2628;
	ld.global.f32 	%f2632, [%rd7+3504];
	ld.global.f32 	%f2633, [%rd9+3504];
	fma.rn.f32 	%f2634, %f2632, %f2633, %f2631;
	ld.global.f32 	%f2635, [%rd7+3508];
	ld.global.f32 	%f2636, [%rd9+3508];
	fma.rn.f32 	%f2637, %f2635, %f2636, %f2634;
	ld.global.f32 	%f2638, [%rd7+3512];
	ld.global.f32 	%f2639, [%rd9+3512];
	fma.rn.f32 	%f2640, %f2638, %f2639, %f2637;
	ld.global.f32 	%f2641, [%rd7+3516];
	ld.global.f32 	%f2642, [%rd9+3516];
	fma.rn.f32 	%f2643, %f2641, %f2642, %f2640;
	ld.global.f32 	%f2644, [%rd7+3520];
	ld.global.f32 	%f2645, [%rd9+3520];
	fma.rn.f32 	%f2646, %f2644, %f2645, %f2643;
	ld.global.f32 	%f2647, [%rd7+3524];
	ld.global.f32 	%f2648, [%rd9+3524];
	fma.rn.f32 	%f2649, %f2647, %f2648, %f2646;
	ld.global.f32 	%f2650, [%rd7+3528];
	ld.global.f32 	%f2651, [%rd9+3528];
	fma.rn.f32 	%f2652, %f2650, %f2651, %f2649;
	ld.global.f32 	%f2653, [%rd7+3532];
	ld.global.f32 	%f2654, [%rd9+3532];
	fma.rn.f32 	%f2655, %f2653, %f2654, %f2652;
	ld.global.f32 	%f2656, [%rd7+3536];
	ld.global.f32 	%f2657, [%rd9+3536];
	fma.rn.f32 	%f2658, %f2656, %f2657, %f2655;
	ld.global.f32 	%f2659, [%rd7+3540];
	ld.global.f32 	%f2660, [%rd9+3540];
	fma.rn.f32 	%f2661, %f2659, %f2660, %f2658;
	ld.global.f32 	%f2662, [%rd7+3544];
	ld.global.f32 	%f2663, [%rd9+3544];
	fma.rn.f32 	%f2664, %f2662, %f2663, %f2661;
	ld.global.f32 	%f2665, [%rd7+3548];
	ld.global.f32 	%f2666, [%rd9+3548];
	fma.rn.f32 	%f2667, %f2665, %f2666, %f2664;
	ld.global.f32 	%f2668, [%rd7+3552];
	ld.global.f32 	%f2669, [%rd9+3552];
	fma.rn.f32 	%f2670, %f2668, %f2669, %f2667;
	ld.global.f32 	%f2671, [%rd7+3556];
	ld.global.f32 	%f2672, [%rd9+3556];
	fma.rn.f32 	%f2673, %f2671, %f2672, %f2670;
	ld.global.f32 	%f2674, [%rd7+3560];
	ld.global.f32 	%f2675, [%rd9+3560];
	fma.rn.f32 	%f2676, %f2674, %f2675, %f2673;
	ld.global.f32 	%f2677, [%rd7+3564];
	ld.global.f32 	%f2678, [%rd9+3564];
	fma.rn.f32 	%f2679, %f2677, %f2678, %f2676;
	ld.global.f32 	%f2680, [%rd7+3568];
	ld.global.f32 	%f2681, [%rd9+3568];
	fma.rn.f32 	%f2682, %f2680, %f2681, %f2679;
	ld.global.f32 	%f2683, [%rd7+3572];
	ld.global.f32 	%f2684, [%rd9+3572];
	fma.rn.f32 	%f2685, %f2683, %f2684, %f2682;
	ld.global.f32 	%f2686, [%rd7+3576];
	ld.global.f32 	%f2687, [%rd9+3576];
	fma.rn.f32 	%f2688, %f2686, %f2687, %f2685;
	ld.global.f32 	%f2689, [%rd7+3580];
	ld.global.f32 	%f2690, [%rd9+3580];
	fma.rn.f32 	%f2691, %f2689, %f2690, %f2688;
	ld.global.f32 	%f2692, [%rd7+3584];
	ld.global.f32 	%f2693, [%rd9+3584];
	fma.rn.f32 	%f2694, %f2692, %f2693, %f2691;
	ld.global.f32 	%f2695, [%rd7+3588];
	ld.global.f32 	%f2696, [%rd9+3588];
	fma.rn.f32 	%f2697, %f2695, %f2696, %f2694;
	ld.global.f32 	%f2698, [%rd7+3592];
	ld.global.f32 	%f2699, [%rd9+3592];
	fma.rn.f32 	%f2700, %f2698, %f2699, %f2697;
	ld.global.f32 	%f2701, [%rd7+3596];
	ld.global.f32 	%f2702, [%rd9+3596];
	fma.rn.f32 	%f2703, %f2701, %f2702, %f2700;
	ld.global.f32 	%f2704, [%rd7+3600];
	ld.global.f32 	%f2705, [%rd9+3600];
	fma.rn.f32 	%f2706, %f2704, %f2705, %f2703;
	ld.global.f32 	%f2707, [%rd7+3604];
	ld.global.f32 	%f2708, [%rd9+3604];
	fma.rn.f32 	%f2709, %f2707, %f2708, %f2706;
	ld.global.f32 	%f2710, [%rd7+3608];
	ld.global.f32 	%f2711, [%rd9+3608];
	fma.rn.f32 	%f2712, %f2710, %f2711, %f2709;
	ld.global.f32 	%f2713, [%rd7+3612];
	ld.global.f32 	%f2714, [%rd9+3612];
	fma.rn.f32 	%f2715, %f2713, %f2714, %f2712;
	ld.global.f32 	%f2716, [%rd7+3616];
	ld.global.f32 	%f2717, [%rd9+3616];
	fma.rn.f32 	%f2718, %f2716, %f2717, %f2715;
	ld.global.f32 	%f2719, [%rd7+3620];
	ld.global.f32 	%f2720, [%rd9+3620];
	fma.rn.f32 	%f2721, %f2719, %f2720, %f2718;
	ld.global.f32 	%f2722, [%rd7+3624];
	ld.global.f32 	%f2723, [%rd9+3624];
	fma.rn.f32 	%f2724, %f2722, %f2723, %f2721;
	ld.global.f32 	%f2725, [%rd7+3628];
	ld.global.f32 	%f2726, [%rd9+3628];
	fma.rn.f32 	%f2727, %f2725, %f2726, %f2724;
	ld.global.f32 	%f2728, [%rd7+3632];
	ld.global.f32 	%f2729, [%rd9+3632];
	fma.rn.f32 	%f2730, %f2728, %f2729, %f2727;
	ld.global.f32 	%f2731, [%rd7+3636];
	ld.global.f32 	%f2732, [%rd9+3636];
	fma.rn.f32 	%f2733, %f2731, %f2732, %f2730;
	ld.global.f32 	%f2734, [%rd7+3640];
	ld.global.f32 	%f2735, [%rd9+3640];
	fma.rn.f32 	%f2736, %f2734, %f2735, %f2733;
	ld.global.f32 	%f2737, [%rd7+3644];
	ld.global.f32 	%f2738, [%rd9+3644];
	fma.rn.f32 	%f2739, %f2737, %f2738, %f2736;
	ld.global.f32 	%f2740, [%rd7+3648];
	ld.global.f32 	%f2741, [%rd9+3648];
	fma.rn.f32 	%f2742, %f2740, %f2741, %f2739;
	ld.global.f32 	%f2743, [%rd7+3652];
	ld.global.f32 	%f2744, [%rd9+3652];
	fma.rn.f32 	%f2745, %f2743, %f2744, %f2742;
	ld.global.f32 	%f2746, [%rd7+3656];
	ld.global.f32 	%f2747, [%rd9+3656];
	fma.rn.f32 	%f2748, %f2746, %f2747, %f2745;
	ld.global.f32 	%f2749, [%rd7+3660];
	ld.global.f32 	%f2750, [%rd9+3660];
	fma.rn.f32 	%f2751, %f2749, %f2750, %f2748;
	ld.global.f32 	%f2752, [%rd7+3664];
	ld.global.f32 	%f2753, [%rd9+3664];
	fma.rn.f32 	%f2754, %f2752, %f2753, %f2751;
	ld.global.f32 	%f2755, [%rd7+3668];
	ld.global.f32 	%f2756, [%rd9+3668];
	fma.rn.f32 	%f2757, %f2755, %f2756, %f2754;
	ld.global.f32 	%f2758, [%rd7+3672];
	ld.global.f32 	%f2759, [%rd9+3672];
	fma.rn.f32 	%f2760, %f2758, %f2759, %f2757;
	ld.global.f32 	%f2761, [%rd7+3676];
	ld.global.f32 	%f2762, [%rd9+3676];
	fma.rn.f32 	%f2763, %f2761, %f2762, %f2760;
	ld.global.f32 	%f2764, [%rd7+3680];
	ld.global.f32 	%f2765, [%rd9+3680];
	fma.rn.f32 	%f2766, %f2764, %f2765, %f2763;
	ld.global.f32 	%f2767, [%rd7+3684];
	ld.global.f32 	%f2768, [%rd9+3684];
	fma.rn.f32 	%f2769, %f2767, %f2768, %f2766;
	ld.global.f32 	%f2770, [%rd7+3688];
	ld.global.f32 	%f2771, [%rd9+3688];
	fma.rn.f32 	%f2772, %f2770, %f2771, %f2769;
	ld.global.f32 	%f2773, [%rd7+3692];
	ld.global.f32 	%f2774, [%rd9+3692];
	fma.rn.f32 	%f2775, %f2773, %f2774, %f2772;
	ld.global.f32 	%f2776, [%rd7+3696];
	ld.global.f32 	%f2777, [%rd9+3696];
	fma.rn.f32 	%f2778, %f2776, %f2777, %f2775;
	ld.global.f32 	%f2779, [%rd7+3700];
	ld.global.f32 	%f2780, [%rd9+3700];
	fma.rn.f32 	%f2781, %f2779, %f2780, %f2778;
	ld.global.f32 	%f2782, [%rd7+3704];
	ld.global.f32 	%f2783, [%rd9+3704];
	fma.rn.f32 	%f2784, %f2782, %f2783, %f2781;
	ld.global.f32 	%f2785, [%rd7+3708];
	ld.global.f32 	%f2786, [%rd9+3708];
	fma.rn.f32 	%f2787, %f2785, %f2786, %f2784;
	ld.global.f32 	%f2788, [%rd7+3712];
	ld.global.f32 	%f2789, [%rd9+3712];
	fma.rn.f32 	%f2790, %f2788, %f2789, %f2787;
	ld.global.f32 	%f2791, [%rd7+3716];
	ld.global.f32 	%f2792, [%rd9+3716];
	fma.rn.f32 	%f2793, %f2791, %f2792, %f2790;
	ld.global.f32 	%f2794, [%rd7+3720];
	ld.global.f32 	%f2795, [%rd9+3720];
	fma.rn.f32 	%f2796, %f2794, %f2795, %f2793;
	ld.global.f32 	%f2797, [%rd7+3724];
	ld.global.f32 	%f2798, [%rd9+3724];
	fma.rn.f32 	%f2799, %f2797, %f2798, %f2796;
	ld.global.f32 	%f2800, [%rd7+3728];
	ld.global.f32 	%f2801, [%rd9+3728];
	fma.rn.f32 	%f2802, %f2800, %f2801, %f2799;
	ld.global.f32 	%f2803, [%rd7+3732];
	ld.global.f32 	%f2804, [%rd9+3732];
	fma.rn.f32 	%f2805, %f2803, %f2804, %f2802;
	ld.global.f32 	%f2806, [%rd7+3736];
	ld.global.f32 	%f2807, [%rd9+3736];
	fma.rn.f32 	%f2808, %f2806, %f2807, %f2805;
	ld.global.f32 	%f2809, [%rd7+3740];
	ld.global.f32 	%f2810, [%rd9+3740];
	fma.rn.f32 	%f2811, %f2809, %f2810, %f2808;
	ld.global.f32 	%f2812, [%rd7+3744];
	ld.global.f32 	%f2813, [%rd9+3744];
	fma.rn.f32 	%f2814, %f2812, %f2813, %f2811;
	ld.global.f32 	%f2815, [%rd7+3748];
	ld.global.f32 	%f2816, [%rd9+3748];
	fma.rn.f32 	%f2817, %f2815, %f2816, %f2814;
	ld.global.f32 	%f2818, [%rd7+3752];
	ld.global.f32 	%f2819, [%rd9+3752];
	fma.rn.f32 	%f2820, %f2818, %f2819, %f2817;
	ld.global.f32 	%f2821, [%rd7+3756];
	ld.global.f32 	%f2822, [%rd9+3756];
	fma.rn.f32 	%f2823, %f2821, %f2822, %f2820;
	ld.global.f32 	%f2824, [%rd7+3760];
	ld.global.f32 	%f2825, [%rd9+3760];
	fma.rn.f32 	%f2826, %f2824, %f2825, %f2823;
	ld.global.f32 	%f2827, [%rd7+3764];
	ld.global.f32 	%f2828, [%rd9+3764];
	fma.rn.f32 	%f2829, %f2827, %f2828, %f2826;
	ld.global.f32 	%f2830, [%rd7+3768];
	ld.global.f32 	%f2831, [%rd9+3768];
	fma.rn.f32 	%f2832, %f2830, %f2831, %f2829;
	ld.global.f32 	%f2833, [%rd7+3772];
	ld.global.f32 	%f2834, [%rd9+3772];
	fma.rn.f32 	%f2835, %f2833, %f2834, %f2832;
	ld.global.f32 	%f2836, [%rd7+3776];
	ld.global.f32 	%f2837, [%rd9+3776];
	fma.rn.f32 	%f2838, %f2836, %f2837, %f2835;
	ld.global.f32 	%f2839, [%rd7+3780];
	ld.global.f32 	%f2840, [%rd9+3780];
	fma.rn.f32 	%f2841, %f2839, %f2840, %f2838;
	ld.global.f32 	%f2842, [%rd7+3784];
	ld.global.f32 	%f2843, [%rd9+3784];
	fma.rn.f32 	%f2844, %f2842, %f2843, %f2841;
	ld.global.f32 	%f2845, [%rd7+3788];
	ld.global.f32 	%f2846, [%rd9+3788];
	fma.rn.f32 	%f2847, %f2845, %f2846, %f2844;
	ld.global.f32 	%f2848, [%rd7+3792];
	ld.global.f32 	%f2849, [%rd9+3792];
	fma.rn.f32 	%f2850, %f2848, %f2849, %f2847;
	ld.global.f32 	%f2851, [%rd7+3796];
	ld.global.f32 	%f2852, [%rd9+3796];
	fma.rn.f32 	%f2853, %f2851, %f2852, %f2850;
	ld.global.f32 	%f2854, [%rd7+3800];
	ld.global.f32 	%f2855, [%rd9+3800];
	fma.rn.f32 	%f2856, %f2854, %f2855, %f2853;
	ld.global.f32 	%f2857, [%rd7+3804];
	ld.global.f32 	%f2858, [%rd9+3804];
	fma.rn.f32 	%f2859, %f2857, %f2858, %f2856;
	ld.global.f32 	%f2860, [%rd7+3808];
	ld.global.f32 	%f2861, [%rd9+3808];
	fma.rn.f32 	%f2862, %f2860, %f2861, %f2859;
	ld.global.f32 	%f2863, [%rd7+3812];
	ld.global.f32 	%f2864, [%rd9+3812];
	fma.rn.f32 	%f2865, %f2863, %f2864, %f2862;
	ld.global.f32 	%f2866, [%rd7+3816];
	ld.global.f32 	%f2867, [%rd9+3816];
	fma.rn.f32 	%f2868, %f2866, %f2867, %f2865;
	ld.global.f32 	%f2869, [%rd7+3820];
	ld.global.f32 	%f2870, [%rd9+3820];
	fma.rn.f32 	%f2871, %f2869, %f2870, %f2868;
	ld.global.f32 	%f2872, [%rd7+3824];
	ld.global.f32 	%f2873, [%rd9+3824];
	fma.rn.f32 	%f2874, %f2872, %f2873, %f2871;
	ld.global.f32 	%f2875, [%rd7+3828];
	ld.global.f32 	%f2876, [%rd9+3828];
	fma.rn.f32 	%f2877, %f2875, %f2876, %f2874;
	ld.global.f32 	%f2878, [%rd7+3832];
	ld.global.f32 	%f2879, [%rd9+3832];
	fma.rn.f32 	%f2880, %f2878, %f2879, %f2877;
	ld.global.f32 	%f2881, [%rd7+3836];
	ld.global.f32 	%f2882, [%rd9+3836];
	fma.rn.f32 	%f2883, %f2881, %f2882, %f2880;
	ld.global.f32 	%f2884, [%rd7+3840];
	ld.global.f32 	%f2885, [%rd9+3840];
	fma.rn.f32 	%f2886, %f2884, %f2885, %f2883;
	ld.global.f32 	%f2887, [%rd7+3844];
	ld.global.f32 	%f2888, [%rd9+3844];
	fma.rn.f32 	%f2889, %f2887, %f2888, %f2886;
	ld.global.f32 	%f2890, [%rd7+3848];
	ld.global.f32 	%f2891, [%rd9+3848];
	fma.rn.f32 	%f2892, %f2890, %f2891, %f2889;
	ld.global.f32 	%f2893, [%rd7+3852];
	ld.global.f32 	%f2894, [%rd9+3852];
	fma.rn.f32 	%f2895, %f2893, %f2894, %f2892;
	ld.global.f32 	%f2896, [%rd7+3856];
	ld.global.f32 	%f2897, [%rd9+3856];
	fma.rn.f32 	%f2898, %f2896, %f2897, %f2895;
	ld.global.f32 	%f2899, [%rd7+3860];
	ld.global.f32 	%f2900, [%rd9+3860];
	fma.rn.f32 	%f2901, %f2899, %f2900, %f2898;
	ld.global.f32 	%f2902, [%rd7+3864];
	ld.global.f32 	%f2903, [%rd9+3864];
	fma.rn.f32 	%f2904, %f2902, %f2903, %f2901;
	ld.global.f32 	%f2905, [%rd7+3868];
	ld.global.f32 	%f2906, [%rd9+3868];
	fma.rn.f32 	%f2907, %f2905, %f2906, %f2904;
	ld.global.f32 	%f2908, [%rd7+3872];
	ld.global.f32 	%f2909, [%rd9+3872];
	fma.rn.f32 	%f2910, %f2908, %f2909, %f2907;
	ld.global.f32 	%f2911, [%rd7+3876];
	ld.global.f32 	%f2912, [%rd9+3876];
	fma.rn.f32 	%f2913, %f2911, %f2912, %f2910;
	ld.global.f32 	%f2914, [%rd7+3880];
	ld.global.f32 	%f2915, [%rd9+3880];
	fma.rn.f32 	%f2916, %f2914, %f2915, %f2913;
	ld.global.f32 	%f2917, [%rd7+3884];
	ld.global.f32 	%f2918, [%rd9+3884];
	fma.rn.f32 	%f2919, %f2917, %f2918, %f2916;
	ld.global.f32 	%f2920, [%rd7+3888];
	ld.global.f32 	%f2921, [%rd9+3888];
	fma.rn.f32 	%f2922, %f2920, %f2921, %f2919;
	ld.global.f32 	%f2923, [%rd7+3892];
	ld.global.f32 	%f2924, [%rd9+3892];
	fma.rn.f32 	%f2925, %f2923, %f2924, %f2922;
	ld.global.f32 	%f2926, [%rd7+3896];
	ld.global.f32 	%f2927, [%rd9+3896];
	fma.rn.f32 	%f2928, %f2926, %f2927, %f2925;
	ld.global.f32 	%f2929, [%rd7+3900];
	ld.global.f32 	%f2930, [%rd9+3900];
	fma.rn.f32 	%f2931, %f2929, %f2930, %f2928;
	ld.global.f32 	%f2932, [%rd7+3904];
	ld.global.f32 	%f2933, [%rd9+3904];
	fma.rn.f32 	%f2934, %f2932, %f2933, %f2931;
	ld.global.f32 	%f2935, [%rd7+3908];
	ld.global.f32 	%f2936, [%rd9+3908];
	fma.rn.f32 	%f2937, %f2935, %f2936, %f2934;
	ld.global.f32 	%f2938, [%rd7+3912];
	ld.global.f32 	%f2939, [%rd9+3912];
	fma.rn.f32 	%f2940, %f2938, %f2939, %f2937;
	ld.global.f32 	%f2941, [%rd7+3916];
	ld.global.f32 	%f2942, [%rd9+3916];
	fma.rn.f32 	%f2943, %f2941, %f2942, %f2940;
	ld.global.f32 	%f2944, [%rd7+3920];
	ld.global.f32 	%f2945, [%rd9+3920];
	fma.rn.f32 	%f2946, %f2944, %f2945, %f2943;
	ld.global.f32 	%f2947, [%rd7+3924];
	ld.global.f32 	%f2948, [%rd9+3924];
	fma.rn.f32 	%f2949, %f2947, %f2948, %f2946;
	ld.global.f32 	%f2950, [%rd7+3928];
	ld.global.f32 	%f2951, [%rd9+3928];
	fma.rn.f32 	%f2952, %f2950, %f2951, %f2949;
	ld.global.f32 	%f2953, [%rd7+3932];
	ld.global.f32 	%f2954, [%rd9+3932];
	fma.rn.f32 	%f2955, %f2953, %f2954, %f2952;
	ld.global.f32 	%f2956, [%rd7+3936];
	ld.global.f32 	%f2957, [%rd9+3936];
	fma.rn.f32 	%f2958, %f2956, %f2957, %f2955;
	ld.global.f32 	%f2959, [%rd7+3940];
	ld.global.f32 	%f2960, [%rd9+3940];
	fma.rn.f32 	%f2961, %f2959, %f2960, %f2958;
	ld.global.f32 	%f2962, [%rd7+3944];
	ld.global.f32 	%f2963, [%rd9+3944];
	fma.rn.f32 	%f2964, %f2962, %f2963, %f2961;
	ld.global.f32 	%f2965, [%rd7+3948];
	ld.global.f32 	%f2966, [%rd9+3948];
	fma.rn.f32 	%f2967, %f2965, %f2966, %f2964;
	ld.global.f32 	%f2968, [%rd7+3952];
	ld.global.f32 	%f2969, [%rd9+3952];
	fma.rn.f32 	%f2970, %f2968, %f2969, %f2967;
	ld.global.f32 	%f2971, [%rd7+3956];
	ld.global.f32 	%f2972, [%rd9+3956];
	fma.rn.f32 	%f2973, %f2971, %f2972, %f2970;
	ld.global.f32 	%f2974, [%rd7+3960];
	ld.global.f32 	%f2975, [%rd9+3960];
	fma.rn.f32 	%f2976, %f2974, %f2975, %f2973;
	ld.global.f32 	%f2977, [%rd7+3964];
	ld.global.f32 	%f2978, [%rd9+3964];
	fma.rn.f32 	%f2979, %f2977, %f2978, %f2976;
	ld.global.f32 	%f2980, [%rd7+3968];
	ld.global.f32 	%f2981, [%rd9+3968];
	fma.rn.f32 	%f2982, %f2980, %f2981, %f2979;
	ld.global.f32 	%f2983, [%rd7+3972];
	ld.global.f32 	%f2984, [%rd9+3972];
	fma.rn.f32 	%f2985, %f2983, %f2984, %f2982;
	ld.global.f32 	%f2986, [%rd7+3976];
	ld.global.f32 	%f2987, [%rd9+3976];
	fma.rn.f32 	%f2988, %f2986, %f2987, %f2985;
	ld.global.f32 	%f2989, [%rd7+3980];
	ld.global.f32 	%f2990, [%rd9+3980];
	fma.rn.f32 	%f2991, %f2989, %f2990, %f2988;
	ld.global.f32 	%f2992, [%rd7+3984];
	ld.global.f32 	%f2993, [%rd9+3984];
	fma.rn.f32 	%f2994, %f2992, %f2993, %f2991;
	ld.global.f32 	%f2995, [%rd7+3988];
	ld.global.f32 	%f2996, [%rd9+3988];
	fma.rn.f32 	%f2997, %f2995, %f2996, %f2994;
	ld.global.f32 	%f2998, [%rd7+3992];
	ld.global.f32 	%f2999, [%rd9+3992];
	fma.rn.f32 	%f3000, %f2998, %f2999, %f2997;
	ld.global.f32 	%f3001, [%rd7+3996];
	ld.global.f32 	%f3002, [%rd9+3996];
	fma.rn.f32 	%f3003, %f3001, %f3002, %f3000;
	ld.global.f32 	%f3004, [%rd7+4000];
	ld.global.f32 	%f3005, [%rd9+4000];
	fma.rn.f32 	%f3006, %f3004, %f3005, %f3003;
	ld.global.f32 	%f3007, [%rd7+4004];
	ld.global.f32 	%f3008, [%rd9+4004];
	fma.rn.f32 	%f3009, %f3007, %f3008, %f3006;
	ld.global.f32 	%f3010, [%rd7+4008];
	ld.global.f32 	%f3011, [%rd9+4008];
	fma.rn.f32 	%f3012, %f3010, %f3011, %f3009;
	ld.global.f32 	%f3013, [%rd7+4012];
	ld.global.f32 	%f3014, [%rd9+4012];
	fma.rn.f32 	%f3015, %f3013, %f3014, %f3012;
	ld.global.f32 	%f3016, [%rd7+4016];
	ld.global.f32 	%f3017, [%rd9+4016];
	fma.rn.f32 	%f3018, %f3016, %f3017, %f3015;
	ld.global.f32 	%f3019, [%rd7+4020];
	ld.global.f32 	%f3020, [%rd9+4020];
	fma.rn.f32 	%f3021, %f3019, %f3020, %f3018;
	ld.global.f32 	%f3022, [%rd7+4024];
	ld.global.f32 	%f3023, [%rd9+4024];
	fma.rn.f32 	%f3024, %f3022, %f3023, %f3021;
	ld.global.f32 	%f3025, [%rd7+4028];
	ld.global.f32 	%f3026, [%rd9+4028];
	fma.rn.f32 	%f3027, %f3025, %f3026, %f3024;
	ld.global.f32 	%f3028, [%rd7+4032];
	ld.global.f32 	%f3029, [%rd9+4032];
	fma.rn.f32 	%f3030, %f3028, %f3029, %f3027;
	ld.global.f32 	%f3031, [%rd7+4036];
	ld.global.f32 	%f3032, [%rd9+4036];
	fma.rn.f32 	%f3033, %f3031, %f3032, %f3030;
	ld.global.f32 	%f3034, [%rd7+4040];
	ld.global.f32 	%f3035, [%rd9+4040];
	fma.rn.f32 	%f3036, %f3034, %f3035, %f3033;
	ld.global.f32 	%f3037, [%rd7+4044];
	ld.global.f32 	%f3038, [%rd9+4044];
	fma.rn.f32 	%f3039, %f3037, %f3038, %f3036;
	ld.global.f32 	%f3040, [%rd7+4048];
	ld.global.f32 	%f3041, [%rd9+4048];
	fma.rn.f32 	%f3042, %f3040, %f3041, %f3039;
	ld.global.f32 	%f3043, [%rd7+4052];
	ld.global.f32 	%f3044, [%rd9+4052];
	fma.rn.f32 	%f3045, %f3043, %f3044, %f3042;
	ld.global.f32 	%f3046, [%rd7+4056];
	ld.global.f32 	%f3047, [%rd9+4056];
	fma.rn.f32 	%f3048, %f3046, %f3047, %f3045;
	ld.global.f32 	%f3049, [%rd7+4060];
	ld.global.f32 	%f3050, [%rd9+4060];
	fma.rn.f32 	%f3051, %f3049, %f3050, %f3048;
	ld.global.f32 	%f3052, [%rd7+4064];
	ld.global.f32 	%f3053, [%rd9+4064];
	fma.rn.f32 	%f3054, %f3052, %f3053, %f3051;
	ld.global.f32 	%f3055, [%rd7+4068];
	ld.global.f32 	%f3056, [%rd9+4068];
	fma.rn.f32 	%f3057, %f3055, %f3056, %f3054;
	ld.global.f32 	%f3058, [%rd7+4072];
	ld.global.f32 	%f3059, [%rd9+4072];
	fma.rn.f32 	%f3060, %f3058, %f3059, %f3057;
	ld.global.f32 	%f3061, [%rd7+4076];
	ld.global.f32 	%f3062, [%rd9+4076];
	fma.rn.f32 	%f3063, %f3061, %f3062, %f3060;
	ld.global.f32 	%f3064, [%rd7+4080];
	ld.global.f32 	%f3065, [%rd9+4080];
	fma.rn.f32 	%f3066, %f3064, %f3065, %f3063;
	ld.global.f32 	%f3067, [%rd7+4084];
	ld.global.f32 	%f3068, [%rd9+4084];
	fma.rn.f32 	%f3069, %f3067, %f3068, %f3066;
	ld.global.f32 	%f3070, [%rd7+4088];
	ld.global.f32 	%f3071, [%rd9+4088];
	fma.rn.f32 	%f3072, %f3070, %f3071, %f3069;
	ld.global.f32 	%f3073, [%rd7+4092];
	ld.global.f32 	%f3074, [%rd9+4092];
	fma.rn.f32 	%f3075, %f3073, %f3074, %f3072;
	ld.global.f32 	%f3076, [%rd7+4096];
	ld.global.f32 	%f3077, [%rd9+4096];
	fma.rn.f32 	%f3078, %f3076, %f3077, %f3075;
	ld.global.f32 	%f3079, [%rd7+4100];
	ld.global.f32 	%f3080, [%rd9+4100];
	fma.rn.f32 	%f3081, %f3079, %f3080, %f3078;
	ld.global.f32 	%f3082, [%rd7+4104];
	ld.global.f32 	%f3083, [%rd9+4104];
	fma.rn.f32 	%f3084, %f3082, %f3083, %f3081;
	ld.global.f32 	%f3085, [%rd7+4108];
	ld.global.f32 	%f3086, [%rd9+4108];
	fma.rn.f32 	%f3087, %f3085, %f3086, %f3084;
	ld.global.f32 	%f3088, [%rd7+4112];
	ld.global.f32 	%f3089, [%rd9+4112];
	fma.rn.f32 	%f3090, %f3088, %f3089, %f3087;
	ld.global.f32 	%f3091, [%rd7+4116];
	ld.global.f32 	%f3092, [%rd9+4116];
	fma.rn.f32 	%f3093, %f3091, %f3092, %f3090;
	ld.global.f32 	%f3094, [%rd7+4120];
	ld.global.f32 	%f3095, [%rd9+4120];
	fma.rn.f32 	%f3096, %f3094, %f3095, %f3093;
	ld.global.f32 	%f3097, [%rd7+4124];
	ld.global.f32 	%f3098, [%rd9+4124];
	fma.rn.f32 	%f3099, %f3097, %f3098, %f3096;
	ld.global.f32 	%f3100, [%rd7+4128];
	ld.global.f32 	%f3101, [%rd9+4128];
	fma.rn.f32 	%f3102, %f3100, %f3101, %f3099;
	ld.global.f32 	%f3103, [%rd7+4132];
	ld.global.f32 	%f3104, [%rd9+4132];
	fma.rn.f32 	%f3105, %f3103, %f3104, %f3102;
	ld.global.f32 	%f3106, [%rd7+4136];
	ld.global.f32 	%f3107, [%rd9+4136];
	fma.rn.f32 	%f3108, %f3106, %f3107, %f3105;
	ld.global.f32 	%f3109, [%rd7+4140];
	ld.global.f32 	%f3110, [%rd9+4140];
	fma.rn.f32 	%f3111, %f3109, %f3110, %f3108;
	ld.global.f32 	%f3112, [%rd7+4144];
	ld.global.f32 	%f3113, [%rd9+4144];
	fma.rn.f32 	%f3114, %f3112, %f3113, %f3111;
	ld.global.f32 	%f3115, [%rd7+4148];
	ld.global.f32 	%f3116, [%rd9+4148];
	fma.rn.f32 	%f3117, %f3115, %f3116, %f3114;
	ld.global.f32 	%f3118, [%rd7+4152];
	ld.global.f32 	%f3119, [%rd9+4152];
	fma.rn.f32 	%f3120, %f3118, %f3119, %f3117;
	ld.global.f32 	%f3121, [%rd7+4156];
	ld.global.f32 	%f3122, [%rd9+4156];
	fma.rn.f32 	%f3123, %f3121, %f3122, %f3120;
	ld.global.f32 	%f3124, [%rd7+4160];
	ld.global.f32 	%f3125, [%rd9+4160];
	fma.rn.f32 	%f3126, %f3124, %f3125, %f3123;
	ld.global.f32 	%f3127, [%rd7+4164];
	ld.global.f32 	%f3128, [%rd9+4164];
	fma.rn.f32 	%f3129, %f3127, %f3128, %f3126;
	ld.global.f32 	%f3130, [%rd7+4168];
	ld.global.f32 	%f3131, [%rd9+4168];
	fma.rn.f32 	%f3132, %f3130, %f3131, %f3129;
	ld.global.f32 	%f3133, [%rd7+4172];
	ld.global.f32 	%f3134, [%rd9+4172];
	fma.rn.f32 	%f3135, %f3133, %f3134, %f3132;
	ld.global.f32 	%f3136, [%rd7+4176];
	ld.global.f32 	%f3137, [%rd9+4176];
	fma.rn.f32 	%f3138, %f3136, %f3137, %f3135;
	ld.global.f32 	%f3139, [%rd7+4180];
	ld.global.f32 	%f3140, [%rd9+4180];
	fma.rn.f32 	%f3141, %f3139, %f3140, %f3138;
	ld.global.f32 	%f3142, [%rd7+4184];
	ld.global.f32 	%f3143, [%rd9+4184];
	fma.rn.f32 	%f3144, %f3142, %f3143, %f3141;
	ld.global.f32 	%f3145, [%rd7+4188];
	ld.global.f32 	%f3146, [%rd9+4188];
	fma.rn.f32 	%f3147, %f3145, %f3146, %f3144;
	ld.global.f32 	%f3148, [%rd7+4192];
	ld.global.f32 	%f3149, [%rd9+4192];
	fma.rn.f32 	%f3150, %f3148, %f3149, %f3147;
	ld.global.f32 	%f3151, [%rd7+4196];
	ld.global.f32 	%f3152, [%rd9+4196];
	fma.rn.f32 	%f3153, %f3151, %f3152, %f3150;
	ld.global.f32 	%f3154, [%rd7+4200];
	ld.global.f32 	%f3155, [%rd9+4200];
	fma.rn.f32 	%f3156, %f3154, %f3155, %f3153;
	ld.global.f32 	%f3157, [%rd7+4204];
	ld.global.f32 	%f3158, [%rd9+4204];
	fma.rn.f32 	%f3159, %f3157, %f3158, %f3156;
	ld.global.f32 	%f3160, [%rd7+4208];
	ld.global.f32 	%f3161, [%rd9+4208];
	fma.rn.f32 	%f3162, %f3160, %f3161, %f3159;
	ld.global.f32 	%f3163, [%rd7+4212];
	ld.global.f32 	%f3164, [%rd9+4212];
	fma.rn.f32 	%f3165, %f3163, %f3164, %f3162;
	ld.global.f32 	%f3166, [%rd7+4216];
	ld.global.f32 	%f3167, [%rd9+4216];
	fma.rn.f32 	%f3168, %f3166, %f3167, %f3165;
	ld.global.f32 	%f3169, [%rd7+4220];
	ld.global.f32 	%f3170, [%rd9+4220];
	fma.rn.f32 	%f3171, %f3169, %f3170, %f3168;
	ld.global.f32 	%f3172, [%rd7+4224];
	ld.global.f32 	%f3173, [%rd9+4224];
	fma.rn.f32 	%f3174, %f3172, %f3173, %f3171;
	ld.global.f32 	%f3175, [%rd7+4228];
	ld.global.f32 	%f3176, [%rd9+4228];
	fma.rn.f32 	%f3177, %f3175, %f3176, %f3174;
	ld.global.f32 	%f3178, [%rd7+4232];
	ld.global.f32 	%f3179, [%rd9+4232];
	fma.rn.f32 	%f3180, %f3178, %f3179, %f3177;
	ld.global.f32 	%f3181, [%rd7+4236];
	ld.global.f32 	%f3182, [%rd9+4236];
	fma.rn.f32 	%f3183, %f3181, %f3182, %f3180;
	ld.global.f32 	%f3184, [%rd7+4240];
	ld.global.f32 	%f3185, [%rd9+4240];
	fma.rn.f32 	%f3186, %f3184, %f3185, %f3183;
	ld.global.f32 	%f3187, [%rd7+4244];
	ld.global.f32 	%f3188, [%rd9+4244];
	fma.rn.f32 	%f3189, %f3187, %f3188, %f3186;
	ld.global.f32 	%f3190, [%rd7+4248];
	ld.global.f32 	%f3191, [%rd9+4248];
	fma.rn.f32 	%f3192, %f3190, %f3191, %f3189;
	ld.global.f32 	%f3193, [%rd7+4252];
	ld.global.f32 	%f3194, [%rd9+4252];
	fma.rn.f32 	%f3195, %f3193, %f3194, %f3192;
	ld.global.f32 	%f3196, [%rd7+4256];
	ld.global.f32 	%f3197, [%rd9+4256];
	fma.rn.f32 	%f3198, %f3196, %f3197, %f3195;
	ld.global.f32 	%f3199, [%rd7+4260];
	ld.global.f32 	%f3200, [%rd9+4260];
	fma.rn.f32 	%f3201, %f3199, %f3200, %f3198;
	ld.global.f32 	%f3202, [%rd7+4264];
	ld.global.f32 	%f3203, [%rd9+4264];
	fma.rn.f32 	%f3204, %f3202, %f3203, %f3201;
	ld.global.f32 	%f3205, [%rd7+4268];
	ld.global.f32 	%f3206, [%rd9+4268];
	fma.rn.f32 	%f3207, %f3205, %f3206, %f3204;
	ld.global.f32 	%f3208, [%rd7+4272];
	ld.global.f32 	%f3209, [%rd9+4272];
	fma.rn.f32 	%f3210, %f3208, %f3209, %f3207;
	ld.global.f32 	%f3211, [%rd7+4276];
	ld.global.f32 	%f3212, [%rd9+4276];
	fma.rn.f32 	%f3213, %f3211, %f3212, %f3210;
	ld.global.f32 	%f3214, [%rd7+4280];
	ld.global.f32 	%f3215, [%rd9+4280];
	fma.rn.f32 	%f3216, %f3214, %f3215, %f3213;
	ld.global.f32 	%f3217, [%rd7+4284];
	ld.global.f32 	%f3218, [%rd9+4284];
	fma.rn.f32 	%f3219, %f3217, %f3218, %f3216;
	ld.global.f32 	%f3220, [%rd7+4288];
	ld.global.f32 	%f3221, [%rd9+4288];
	fma.rn.f32 	%f3222, %f3220, %f3221, %f3219;
	ld.global.f32 	%f3223, [%rd7+4292];
	ld.global.f32 	%f3224, [%rd9+4292];
	fma.rn.f32 	%f3225, %f3223, %f3224, %f3222;
	ld.global.f32 	%f3226, [%rd7+4296];
	ld.global.f32 	%f3227, [%rd9+4296];
	fma.rn.f32 	%f3228, %f3226, %f3227, %f3225;
	ld.global.f32 	%f3229, [%rd7+4300];
	ld.global.f32 	%f3230, [%rd9+4300];
	fma.rn.f32 	%f3231, %f3229, %f3230, %f3228;
	ld.global.f32 	%f3232, [%rd7+4304];
	ld.global.f32 	%f3233, [%rd9+4304];
	fma.rn.f32 	%f3234, %f3232, %f3233, %f3231;
	ld.global.f32 	%f3235, [%rd7+4308];
	ld.global.f32 	%f3236, [%rd9+4308];
	fma.rn.f32 	%f3237, %f3235, %f3236, %f3234;
	ld.global.f32 	%f3238, [%rd7+4312];
	ld.global.f32 	%f3239, [%rd9+4312];
	fma.rn.f32 	%f3240, %f3238, %f3239, %f3237;
	ld.global.f32 	%f3241, [%rd7+4316];
	ld.global.f32 	%f3242, [%rd9+4316];
	fma.rn.f32 	%f3243, %f3241, %f3242, %f3240;
	ld.global.f32 	%f3244, [%rd7+4320];
	ld.global.f32 	%f3245, [%rd9+4320];
	fma.rn.f32 	%f3246, %f3244, %f3245, %f3243;
	ld.global.f32 	%f3247, [%rd7+4324];
	ld.global.f32 	%f3248, [%rd9+4324];
	fma.rn.f32 	%f3249, %f3247, %f3248, %f3246;
	ld.global.f32 	%f3250, [%rd7+4328];
	ld.global.f32 	%f3251, [%rd9+4328];
	fma.rn.f32 	%f3252, %f3250, %f3251, %f3249;
	ld.global.f32 	%f3253, [%rd7+4332];
	ld.global.f32 	%f3254, [%rd9+4332];
	fma.rn.f32 	%f3255, %f3253, %f3254, %f3252;
	ld.global.f32 	%f3256, [%rd7+4336];
	ld.global.f32 	%f3257, [%rd9+4336];
	fma.rn.f32 	%f3258, %f3256, %f3257, %f3255;
	ld.global.f32 	%f3259, [%rd7+4340];
	ld.global.f32 	%f3260, [%rd9+4340];
	fma.rn.f32 	%f3261, %f3259, %f3260, %f3258;
	ld.global.f32 	%f3262, [%rd7+4344];
	ld.global.f32 	%f3263, [%rd9+4344];
	fma.rn.f32 	%f3264, %f3262, %f3263, %f3261;
	ld.global.f32 	%f3265, [%rd7+4348];
	ld.global.f32 	%f3266, [%rd9+4348];
	fma.rn.f32 	%f3267, %f3265, %f3266, %f3264;
	ld.global.f32 	%f3268, [%rd7+4352];
	ld.global.f32 	%f3269, [%rd9+4352];
	fma.rn.f32 	%f3270, %f3268, %f3269, %f3267;
	ld.global.f32 	%f3271, [%rd7+4356];
	ld.global.f32 	%f3272, [%rd9+4356];
	fma.rn.f32 	%f3273, %f3271, %f3272, %f3270;
	ld.global.f32 	%f3274, [%rd7+4360];
	ld.global.f32 	%f3275, [%rd9+4360];
	fma.rn.f32 	%f3276, %f3274, %f3275, %f3273;
	ld.global.f32 	%f3277, [%rd7+4364];
	ld.global.f32 	%f3278, [%rd9+4364];
	fma.rn.f32 	%f3279, %f3277, %f3278, %f3276;
	ld.global.f32 	%f3280, [%rd7+4368];
	ld.global.f32 	%f3281, [%rd9+4368];
	fma.rn.f32 	%f3282, %f3280, %f3281, %f3279;
	ld.global.f32 	%f3283, [%rd7+4372];
	ld.global.f32 	%f3284, [%rd9+4372];
	fma.rn.f32 	%f3285, %f3283, %f3284, %f3282;
	ld.global.f32 	%f3286, [%rd7+4376];
	ld.global.f32 	%f3287, [%rd9+4376];
	fma.rn.f32 	%f3288, %f3286, %f3287, %f3285;
	ld.global.f32 	%f3289, [%rd7+4380];
	ld.global.f32 	%f3290, [%rd9+4380];
	fma.rn.f32 	%f3291, %f3289, %f3290, %f3288;
	ld.global.f32 	%f3292, [%rd7+4384];
	ld.global.f32 	%f3293, [%rd9+4384];
	fma.rn.f32 	%f3294, %f3292, %f3293, %f3291;
	ld.global.f32 	%f3295, [%rd7+4388];
	ld.global.f32 	%f3296, [%rd9+4388];
	fma.rn.f32 	%f3297, %f3295, %f3296, %f3294;
	ld.global.f32 	%f3298, [%rd7+4392];
	ld.global.f32 	%f3299, [%rd9+4392];
	fma.rn.f32 	%f3300, %f3298, %f3299, %f3297;
	ld.global.f32 	%f3301, [%rd7+4396];
	ld.global.f32 	%f3302, [%rd9+4396];
	fma.rn.f32 	%f3303, %f3301, %f3302, %f3300;
	ld.global.f32 	%f3304, [%rd7+4400];
	ld.global.f32 	%f3305, [%rd9+4400];
	fma.rn.f32 	%f3306, %f3304, %f3305, %f3303;
	ld.global.f32 	%f3307, [%rd7+4404];
	ld.global.f32 	%f3308, [%rd9+4404];
	fma.rn.f32 	%f3309, %f3307, %f3308, %f3306;
	ld.global.f32 	%f3310, [%rd7+4408];
	ld.global.f32 	%f3311, [%rd9+4408];
	fma.rn.f32 	%f3312, %f3310, %f3311, %f3309;
	ld.global.f32 	%f3313, [%rd7+4412];
	ld.global.f32 	%f3314, [%rd9+4412];
	fma.rn.f32 	%f3315, %f3313, %f3314, %f3312;
	ld.global.f32 	%f3316, [%rd7+4416];
	ld.global.f32 	%f3317, [%rd9+4416];
	fma.rn.f32 	%f3318, %f3316, %f3317, %f3315;
	ld.global.f32 	%f3319, [%rd7+4420];
	ld.global.f32 	%f3320, [%rd9+4420];
	fma.rn.f32 	%f3321, %f3319, %f3320, %f3318;
	ld.global.f32 	%f3322, [%rd7+4424];
	ld.global.f32 	%f3323, [%rd9+4424];
	fma.rn.f32 	%f3324, %f3322, %f3323, %f3321;
	ld.global.f32 	%f3325, [%rd7+4428];
	ld.global.f32 	%f3326, [%rd9+4428];
	fma.rn.f32 	%f3327, %f3325, %f3326, %f3324;
	ld.global.f32 	%f3328, [%rd7+4432];
	ld.global.f32 	%f3329, [%rd9+4432];
	fma.rn.f32 	%f3330, %f3328, %f3329, %f3327;
	ld.global.f32 	%f3331, [%rd7+4436];
	ld.global.f32 	%f3332, [%rd9+4436];
	fma.rn.f32 	%f3333, %f3331, %f3332, %f3330;
	ld.global.f32 	%f3334, [%rd7+4440];
	ld.global.f32 	%f3335, [%rd9+4440];
	fma.rn.f32 	%f3336, %f3334, %f3335, %f3333;
	ld.global.f32 	%f3337, [%rd7+4444];
	ld.global.f32 	%f3338, [%rd9+4444];
	fma.rn.f32 	%f3339, %f3337, %f3338, %f3336;
	ld.global.f32 	%f3340, [%rd7+4448];
	ld.global.f32 	%f3341, [%rd9+4448];
	fma.rn.f32 	%f3342, %f3340, %f3341, %f3339;
	ld.global.f32 	%f3343, [%rd7+4452];
	ld.global.f32 	%f3344, [%rd9+4452];
	fma.rn.f32 	%f3345, %f3343, %f3344, %f3342;
	ld.global.f32 	%f3346, [%rd7+4456];
	ld.global.f32 	%f3347, [%rd9+4456];
	fma.rn.f32 	%f3348, %f3346, %f3347, %f3345;
	ld.global.f32 	%f3349, [%rd7+4460];
	ld.global.f32 	%f3350, [%rd9+4460];
	fma.rn.f32 	%f3351, %f3349, %f3350, %f3348;
	ld.global.f32 	%f3352, [%rd7+4464];
	ld.global.f32 	%f3353, [%rd9+4464];
	fma.rn.f32 	%f3354, %f3352, %f3353, %f3351;
	ld.global.f32 	%f3355, [%rd7+4468];
	ld.global.f32 	%f3356, [%rd9+4468];
	fma.rn.f32 	%f3357, %f3355, %f3356, %f3354;
	ld.global.f32 	%f3358, [%rd7+4472];
	ld.global.f32 	%f3359, [%rd9+4472];
	fma.rn.f32 	%f3360, %f3358, %f3359, %f3357;
	ld.global.f32 	%f3361, [%rd7+4476];
	ld.global.f32 	%f3362, [%rd9+4476];
	fma.rn.f32 	%f3363, %f3361, %f3362, %f3360;
	ld.global.f32 	%f3364, [%rd7+4480];
	ld.global.f32 	%f3365, [%rd9+4480];
	fma.rn.f32 	%f3366, %f3364, %f3365, %f3363;
	ld.global.f32 	%f3367, [%rd7+4484];
	ld.global.f32 	%f3368, [%rd9+4484];
	fma.rn.f32 	%f3369, %f3367, %f3368, %f3366;
	ld.global.f32 	%f3370, [%rd7+4488];
	ld.global.f32 	%f3371, [%rd9+4488];
	fma.rn.f32 	%f3372, %f3370, %f3371, %f3369;
	ld.global.f32 	%f3373, [%rd7+4492];
	ld.global.f32 	%f3374, [%rd9+4492];
	fma.rn.f32 	%f3375, %f3373, %f3374, %f3372;
	ld.global.f32 	%f3376, [%rd7+4496];
	ld.global.f32 	%f3377, [%rd9+4496];
	fma.rn.f32 	%f3378, %f3376, %f3377, %f3375;
	ld.global.f32 	%f3379, [%rd7+4500];
	ld.global.f32 	%f3380, [%rd9+4500];
	fma.rn.f32 	%f3381, %f3379, %f3380, %f3378;
	ld.global.f32 	%f3382, [%rd7+4504];
	ld.global.f32 	%f3383, [%rd9+4504];
	fma.rn.f32 	%f3384, %f3382, %f3383, %f3381;
	ld.global.f32 	%f3385, [%rd7+4508];
	ld.global.f32 	%f3386, [%rd9+4508];
	fma.rn.f32 	%f3387, %f3385, %f3386, %f3384;
	ld.global.f32 	%f3388, [%rd7+4512];
	ld.global.f32 	%f3389, [%rd9+4512];
	fma.rn.f32 	%f3390, %f3388, %f3389, %f3387;
	ld.global.f32 	%f3391, [%rd7+4516];
	ld.global.f32 	%f3392, [%rd9+4516];
	fma.rn.f32 	%f3393, %f3391, %f3392, %f3390;
	ld.global.f32 	%f3394, [%rd7+4520];
	ld.global.f32 	%f3395, [%rd9+4520];
	fma.rn.f32 	%f3396, %f3394, %f3395, %f3393;
	ld.global.f32 	%f3397, [%rd7+4524];
	ld.global.f32 	%f3398, [%rd9+4524];
	fma.rn.f32 	%f3399, %f3397, %f3398, %f3396;
	ld.global.f32 	%f3400, [%rd7+4528];
	ld.global.f32 	%f3401, [%rd9+4528];
	fma.rn.f32 	%f3402, %f3400, %f3401, %f3399;
	ld.global.f32 	%f3403, [%rd7+4532];
	ld.global.f32 	%f3404, [%rd9+4532];
	fma.rn.f32 	%f3405, %f3403, %f3404, %f3402;
	ld.global.f32 	%f3406, [%rd7+4536];
	ld.global.f32 	%f3407, [%rd9+4536];
	fma.rn.f32 	%f3408, %f3406, %f3407, %f3405;
	ld.global.f32 	%f3409, [%rd7+4540];
	ld.global.f32 	%f3410, [%rd9+4540];
	fma.rn.f32 	%f3411, %f3409, %f3410, %f3408;
	ld.global.f32 	%f3412, [%rd7+4544];
	ld.global.f32 	%f3413, [%rd9+4544];
	fma.rn.f32 	%f3414, %f3412, %f3413, %f3411;
	ld.global.f32 	%f3415, [%rd7+4548];
	ld.global.f32 	%f3416, [%rd9+4548];
	fma.rn.f32 	%f3417, %f3415, %f3416, %f3414;
	ld.global.f32 	%f3418, [%rd7+4552];
	ld.global.f32 	%f3419, [%rd9+4552];
	fma.rn.f32 	%f3420, %f3418, %f3419, %f3417;
	ld.global.f32 	%f3421, [%rd7+4556];
	ld.global.f32 	%f3422, [%rd9+4556];
	fma.rn.f32 	%f3423, %f3421, %f3422, %f3420;
	ld.global.f32 	%f3424, [%rd7+4560];
	ld.global.f32 	%f3425, [%rd9+4560];
	fma.rn.f32 	%f3426, %f3424, %f3425, %f3423;
	ld.global.f32 	%f3427, [%rd7+4564];
	ld.global.f32 	%f3428, [%rd9+4564];
	fma.rn.f32 	%f3429, %f3427, %f3428, %f3426;
	ld.global.f32 	%f3430, [%rd7+4568];
	ld.global.f32 	%f3431, [%rd9+4568];
	fma.rn.f32 	%f3432, %f3430, %f3431, %f3429;
	ld.global.f32 	%f3433, [%rd7+4572];
	ld.global.f32 	%f3434, [%rd9+4572];
	fma.rn.f32 	%f3435, %f3433, %f3434, %f3432;
	ld.global.f32 	%f3436, [%rd7+4576];
	ld.global.f32 	%f3437, [%rd9+4576];
	fma.rn.f32 	%f3438, %f3436, %f3437, %f3435;
	ld.global.f32 	%f3439, [%rd7+4580];
	ld.global.f32 	%f3440, [%rd9+4580];
	fma.rn.f32 	%f3441, %f3439, %f3440, %f3438;
	ld.global.f32 	%f3442, [%rd7+4584];
	ld.global.f32 	%f3443, [%rd9+4584];
	fma.rn.f32 	%f3444, %f3442, %f3443, %f3441;
	ld.global.f32 	%f3445, [%rd7+4588];
	ld.global.f32 	%f3446, [%rd9+4588];
	fma.rn.f32 	%f3447, %f3445, %f3446, %f3444;
	ld.global.f32 	%f3448, [%rd7+4592];
	ld.global.f32 	%f3449, [%rd9+4592];
	fma.rn.f32 	%f3450, %f3448, %f3449, %f3447;
	ld.global.f32 	%f3451, [%rd7+4596];
	ld.global.f32 	%f3452, [%rd9+4596];
	fma.rn.f32 	%f3453, %f3451, %f3452, %f3450;
	ld.global.f32 	%f3454, [%rd7+4600];
	ld.global.f32 	%f3455, [%rd9+4600];
	fma.rn.f32 	%f3456, %f3454, %f3455, %f3453;
	ld.global.f32 	%f3457, [%rd7+4604];
	ld.global.f32 	%f3458, [%rd9+4604];
	fma.rn.f32 	%f3459, %f3457, %f3458, %f3456;
	ld.global.f32 	%f3460, [%rd7+4608];
	ld.global.f32 	%f3461, [%rd9+4608];
	fma.rn.f32 	%f3462, %f3460, %f3461, %f3459;
	ld.global.f32 	%f3463, [%rd7+4612];
	ld.global.f32 	%f3464, [%rd9+4612];
	fma.rn.f32 	%f3465, %f3463, %f3464, %f3462;
	ld.global.f32 	%f3466, [%rd7+4616];
	ld.global.f32 	%f3467, [%rd9+4616];
	fma.rn.f32 	%f3468, %f3466, %f3467, %f3465;
	ld.global.f32 	%f3469, [%rd7+4620];
	ld.global.f32 	%f3470, [%rd9+4620];
	fma.rn.f32 	%f3471, %f3469, %f3470, %f3468;
	ld.global.f32 	%f3472, [%rd7+4624];
	ld.global.f32 	%f3473, [%rd9+4624];
	fma.rn.f32 	%f3474, %f3472, %f3473, %f3471;
	ld.global.f32 	%f3475, [%rd7+4628];
	ld.global.f32 	%f3476, [%rd9+4628];
	fma.rn.f32 	%f3477, %f3475, %f3476, %f3474;
	ld.global.f32 	%f3478, [%rd7+4632];
	ld.global.f32 	%f3479, [%rd9+4632];
	fma.rn.f32 	%f3480, %f3478, %f3479, %f3477;
	ld.global.f32 	%f3481, [%rd7+4636];
	ld.global.f32 	%f3482, [%rd9+4636];
	fma.rn.f32 	%f3483, %f3481, %f3482, %f3480;
	ld.global.f32 	%f3484, [%rd7+4640];
	ld.global.f32 	%f3485, [%rd9+4640];
	fma.rn.f32 	%f3486, %f3484, %f3485, %f3483;
	ld.global.f32 	%f3487, [%rd7+4644];
	ld.global.f32 	%f3488, [%rd9+4644];
	fma.rn.f32 	%f3489, %f3487, %f3488, %f3486;
	ld.global.f32 	%f3490, [%rd7+4648];
	ld.global.f32 	%f3491, [%rd9+4648];
	fma.rn.f32 	%f3492, %f3490, %f3491, %f3489;
	ld.global.f32 	%f3493, [%rd7+4652];
	ld.global.f32 	%f3494, [%rd9+4652];
	fma.rn.f32 	%f3495, %f3493, %f3494, %f3492;
	ld.global.f32 	%f3496, [%rd7+4656];
	ld.global.f32 	%f3497, [%rd9+4656];
	fma.rn.f32 	%f3498, %f3496, %f3497, %f3495;
	ld.global.f32 	%f3499, [%rd7+4660];
	ld.global.f32 	%f3500, [%rd9+4660];
	fma.rn.f32 	%f3501, %f3499, %f3500, %f3498;
	ld.global.f32 	%f3502, [%rd7+4664];
	ld.global.f32 	%f3503, [%rd9+4664];
	fma.rn.f32 	%f3504, %f3502, %f3503, %f3501;
	ld.global.f32 	%f3505, [%rd7+4668];
	ld.global.f32 	%f3506, [%rd9+4668];
	fma.rn.f32 	%f3507, %f3505, %f3506, %f3504;
	ld.global.f32 	%f3508, [%rd7+4672];
	ld.global.f32 	%f3509, [%rd9+4672];
	fma.rn.f32 	%f3510, %f3508, %f3509, %f3507;
	ld.global.f32 	%f3511, [%rd7+4676];
	ld.global.f32 	%f3512, [%rd9+4676];
	fma.rn.f32 	%f3513, %f3511, %f3512, %f3510;
	ld.global.f32 	%f3514, [%rd7+4680];
	ld.global.f32 	%f3515, [%rd9+4680];
	fma.rn.f32 	%f3516, %f3514, %f3515, %f3513;
	ld.global.f32 	%f3517, [%rd7+4684];
	ld.global.f32 	%f3518, [%rd9+4684];
	fma.rn.f32 	%f3519, %f3517, %f3518, %f3516;
	ld.global.f32 	%f3520, [%rd7+4688];
	ld.global.f32 	%f3521, [%rd9+4688];
	fma.rn.f32 	%f3522, %f3520, %f3521, %f3519;
	ld.global.f32 	%f3523, [%rd7+4692];
	ld.global.f32 	%f3524, [%rd9+4692];
	fma.rn.f32 	%f3525, %f3523, %f3524, %f3522;
	ld.global.f32 	%f3526, [%rd7+4696];
	ld.global.f32 	%f3527, [%rd9+4696];
	fma.rn.f32 	%f3528, %f3526, %f3527, %f3525;
	ld.global.f32 	%f3529, [%rd7+4700];
	ld.global.f32 	%f3530, [%rd9+4700];
	fma.rn.f32 	%f3531, %f3529, %f3530, %f3528;
	ld.global.f32 	%f3532, [%rd7+4704];
	ld.global.f32 	%f3533, [%rd9+4704];
	fma.rn.f32 	%f3534, %f3532, %f3533, %f3531;
	ld.global.f32 	%f3535, [%rd7+4708];
	ld.global.f32 	%f3536, [%rd9+4708];
	fma.rn.f32 	%f3537, %f3535, %f3536, %f3534;
	ld.global.f32 	%f3538, [%rd7+4712];
	ld.global.f32 	%f3539, [%rd9+4712];
	fma.rn.f32 	%f3540, %f3538, %f3539, %f3537;
	ld.global.f32 	%f3541, [%rd7+4716];
	ld.global.f32 	%f3542, [%rd9+4716];
	fma.rn.f32 	%f3543, %f3541, %f3542, %f3540;
	ld.global.f32 	%f3544, [%rd7+4720];
	ld.global.f32 	%f3545, [%rd9+4720];
	fma.rn.f32 	%f3546, %f3544, %f3545, %f3543;
	ld.global.f32 	%f3547, [%rd7+4724];
	ld.global.f32 	%f3548, [%rd9+4724];
	fma.rn.f32 	%f3549, %f3547, %f3548, %f3546;
	ld.global.f32 	%f3550, [%rd7+4728];
	ld.global.f32 	%f3551, [%rd9+4728];
	fma.rn.f32 	%f3552, %f3550, %f3551, %f3549;
	ld.global.f32 	%f3553, [%rd7+4732];
	ld.global.f32 	%f3554, [%rd9+4732];
	fma.rn.f32 	%f3555, %f3553, %f3554, %f3552;
	ld.global.f32 	%f3556, [%rd7+4736];
	ld.global.f32 	%f3557, [%rd9+4736];
	fma.rn.f32 	%f3558, %f3556, %f3557, %f3555;
	ld.global.f32 	%f3559, [%rd7+4740];
	ld.global.f32 	%f3560, [%rd9+4740];
	fma.rn.f32 	%f3561, %f3559, %f3560, %f3558;
	ld.global.f32 	%f3562, [%rd7+4744];
	ld.global.f32 	%f3563, [%rd9+4744];
	fma.rn.f32 	%f3564, %f3562, %f3563, %f3561;
	ld.global.f32 	%f3565, [%rd7+4748];
	ld.global.f32 	%f3566, [%rd9+4748];
	fma.rn.f32 	%f3567, %f3565, %f3566, %f3564;
	ld.global.f32 	%f3568, [%rd7+4752];
	ld.global.f32 	%f3569, [%rd9+4752];
	fma.rn.f32 	%f3570, %f3568, %f3569, %f3567;
	ld.global.f32 	%f3571, [%rd7+4756];
	ld.global.f32 	%f3572, [%rd9+4756];
	fma.rn.f32 	%f3573, %f3571, %f3572, %f3570;
	ld.global.f32 	%f3574, [%rd7+4760];
	ld.global.f32 	%f3575, [%rd9+4760];
	fma.rn.f32 	%f3576, %f3574, %f3575, %f3573;
	ld.global.f32 	%f3577, [%rd7+4764];
	ld.global.f32 	%f3578, [%rd9+4764];
	fma.rn.f32 	%f3579, %f3577, %f3578, %f3576;
	ld.global.f32 	%f3580, [%rd7+4768];
	ld.global.f32 	%f3581, [%rd9+4768];
	fma.rn.f32 	%f3582, %f3580, %f3581, %f3579;
	ld.global.f32 	%f3583, [%rd7+4772];
	ld.global.f32 	%f3584, [%rd9+4772];
	fma.rn.f32 	%f3585, %f3583, %f3584, %f3582;
	ld.global.f32 	%f3586, [%rd7+4776];
	ld.global.f32 	%f3587, [%rd9+4776];
	fma.rn.f32 	%f3588, %f3586, %f3587, %f3585;
	ld.global.f32 	%f3589, [%rd7+4780];
	ld.global.f32 	%f3590, [%rd9+4780];
	fma.rn.f32 	%f3591, %f3589, %f3590, %f3588;
	ld.global.f32 	%f3592, [%rd7+4784];
	ld.global.f32 	%f3593, [%rd9+4784];
	fma.rn.f32 	%f3594, %f3592, %f3593, %f3591;
	ld.global.f32 	%f3595, [%rd7+4788];
	ld.global.f32 	%f3596, [%rd9+4788];
	fma.rn.f32 	%f3597, %f3595, %f3596, %f3594;
	ld.global.f32 	%f3598, [%rd7+4792];
	ld.global.f32 	%f3599, [%rd9+4792];
	fma.rn.f32 	%f3600, %f3598, %f3599, %f3597;
	ld.global.f32 	%f3601, [%rd7+4796];
	ld.global.f32 	%f3602, [%rd9+4796];
	fma.rn.f32 	%f3603, %f3601, %f3602, %f3600;
	ld.global.f32 	%f3604, [%rd7+4800];
	ld.global.f32 	%f3605, [%rd9+4800];
	fma.rn.f32 	%f3606, %f3604, %f3605, %f3603;
	ld.global.f32 	%f3607, [%rd7+4804];
	ld.global.f32 	%f3608, [%rd9+4804];
	fma.rn.f32 	%f3609, %f3607, %f3608, %f3606;
	ld.global.f32 	%f3610, [%rd7+4808];
	ld.global.f32 	%f3611, [%rd9+4808];
	fma.rn.f32 	%f3612, %f3610, %f3611, %f3609;
	ld.global.f32 	%f3613, [%rd7+4812];
	ld.global.f32 	%f3614, [%rd9+4812];
	fma.rn.f32 	%f3615, %f3613, %f3614, %f3612;
	ld.global.f32 	%f3616, [%rd7+4816];
	ld.global.f32 	%f3617, [%rd9+4816];
	fma.rn.f32 	%f3618, %f3616, %f3617, %f3615;
	ld.global.f32 	%f3619, [%rd7+4820];
	ld.global.f32 	%f3620, [%rd9+4820];
	fma.rn.f32 	%f3621, %f3619, %f3620, %f3618;
	ld.global.f32 	%f3622, [%rd7+4824];
	ld.global.f32 	%f3623, [%rd9+4824];
	fma.rn.f32 	%f3624, %f3622, %f3623, %f3621;
	ld.global.f32 	%f3625, [%rd7+4828];
	ld.global.f32 	%f3626, [%rd9+4828];
	fma.rn.f32 	%f3627, %f3625, %f3626, %f3624;
	ld.global.f32 	%f3628, [%rd7+4832];
	ld.global.f32 	%f3629, [%rd9+4832];
	fma.rn.f32 	%f3630, %f3628, %f3629, %f3627;
	ld.global.f32 	%f3631, [%rd7+4836];
	ld.global.f32 	%f3632, [%rd9+4836];
	fma.rn.f32 	%f3633, %f3631, %f3632, %f3630;
	ld.global.f32 	%f3634, [%rd7+4840];
	ld.global.f32 	%f3635, [%rd9+4840];
	fma.rn.f32 	%f3636, %f3634, %f3635, %f3633;
	ld.global.f32 	%f3637, [%rd7+4844];
	ld.global.f32 	%f3638, [%rd9+4844];
	fma.rn.f32 	%f3639, %f3637, %f3638, %f3636;
	ld.global.f32 	%f3640, [%rd7+4848];
	ld.global.f32 	%f3641, [%rd9+4848];
	fma.rn.f32 	%f3642, %f3640, %f3641, %f3639;
	ld.global.f32 	%f3643, [%rd7+4852];
	ld.global.f32 	%f3644, [%rd9+4852];
	fma.rn.f32 	%f3645, %f3643, %f3644, %f3642;
	ld.global.f32 	%f3646, [%rd7+4856];
	ld.global.f32 	%f3647, [%rd9+4856];
	fma.rn.f32 	%f3648, %f3646, %f3647, %f3645;
	ld.global.f32 	%f3649, [%rd7+4860];
	ld.global.f32 	%f3650, [%rd9+4860];
	fma.rn.f32 	%f3651, %f3649, %f3650, %f3648;
	ld.global.f32 	%f3652, [%rd7+4864];
	ld.global.f32 	%f3653, [%rd9+4864];
	fma.rn.f32 	%f3654, %f3652, %f3653, %f3651;
	ld.global.f32 	%f3655, [%rd7+4868];
	ld.global.f32 	%f3656, [%rd9+4868];
	fma.rn.f32 	%f3657, %f3655, %f3656, %f3654;
	ld.global.f32 	%f3658, [%rd7+4872];
	ld.global.f32 	%f3659, [%rd9+4872];
	fma.rn.f32 	%f3660, %f3658, %f3659, %f3657;
	ld.global.f32 	%f3661, [%rd7+4876];
	ld.global.f32 	%f3662, [%rd9+4876];
	fma.rn.f32 	%f3663, %f3661, %f3662, %f3660;
	ld.global.f32 	%f3664, [%rd7+4880];
	ld.global.f32 	%f3665, [%rd9+4880];
	fma.rn.f32 	%f3666, %f3664, %f3665, %f3663;
	ld.global.f32 	%f3667, [%rd7+4884];
	ld.global.f32 	%f3668, [%rd9+4884];
	fma.rn.f32 	%f3669, %f3667, %f3668, %f3666;
	ld.global.f32 	%f3670, [%rd7+4888];
	ld.global.f32 	%f3671, [%rd9+4888];
	fma.rn.f32 	%f3672, %f3670, %f3671, %f3669;
	ld.global.f32 	%f3673, [%rd7+4892];
	ld.global.f32 	%f3674, [%rd9+4892];
	fma.rn.f32 	%f3675, %f3673, %f3674, %f3672;
	ld.global.f32 	%f3676, [%rd7+4896];
	ld.global.f32 	%f3677, [%rd9+4896];
	fma.rn.f32 	%f3678, %f3676, %f3677, %f3675;
	ld.global.f32 	%f3679, [%rd7+4900];
	ld.global.f32 	%f3680, [%rd9+4900];
	fma.rn.f32 	%f3681, %f3679, %f3680, %f3678;
	ld.global.f32 	%f3682, [%rd7+4904];
	ld.global.f32 	%f3683, [%rd9+4904];
	fma.rn.f32 	%f3684, %f3682, %f3683, %f3681;
	ld.global.f32 	%f3685, [%rd7+4908];
	ld.global.f32 	%f3686, [%rd9+4908];
	fma.rn.f32 	%f3687, %f3685, %f3686, %f3684;
	ld.global.f32 	%f3688, [%rd7+4912];
	ld.global.f32 	%f3689, [%rd9+4912];
	fma.rn.f32 	%f3690, %f3688, %f3689, %f3687;
	ld.global.f32 	%f3691, [%rd7+4916];
	ld.global.f32 	%f3692, [%rd9+4916];
	fma.rn.f32 	%f3693, %f3691, %f3692, %f3690;
	ld.global.f32 	%f3694, [%rd7+4920];
	ld.global.f32 	%f3695, [%rd9+4920];
	fma.rn.f32 	%f3696, %f3694, %f3695, %f3693;
	ld.global.f32 	%f3697, [%rd7+4924];
	ld.global.f32 	%f3698, [%rd9+4924];
	fma.rn.f32 	%f3699, %f3697, %f3698, %f3696;
	ld.global.f32 	%f3700, [%rd7+4928];
	ld.global.f32 	%f3701, [%rd9+4928];
	fma.rn.f32 	%f3702, %f3700, %f3701, %f3699;
	ld.global.f32 	%f3703, [%rd7+4932];
	ld.global.f32 	%f3704, [%rd9+4932];
	fma.rn.f32 	%f3705, %f3703, %f3704, %f3702;
	ld.global.f32 	%f3706, [%rd7+4936];
	ld.global.f32 	%f3707, [%rd9+4936];
	fma.rn.f32 	%f3708, %f3706, %f3707, %f3705;
	ld.global.f32 	%f3709, [%rd7+4940];
	ld.global.f32 	%f3710, [%rd9+4940];
	fma.rn.f32 	%f3711, %f3709, %f3710, %f3708;
	ld.global.f32 	%f3712, [%rd7+4944];
	ld.global.f32 	%f3713, [%rd9+4944];
	fma.rn.f32 	%f3714, %f3712, %f3713, %f3711;
	ld.global.f32 	%f3715, [%rd7+4948];
	ld.global.f32 	%f3716, [%rd9+4948];
	fma.rn.f32 	%f3717, %f3715, %f3716, %f3714;
	ld.global.f32 	%f3718, [%rd7+4952];
	ld.global.f32 	%f3719, [%rd9+4952];
	fma.rn.f32 	%f3720, %f3718, %f3719, %f3717;
	ld.global.f32 	%f3721, [%rd7+4956];
	ld.global.f32 	%f3722, [%rd9+4956];
	fma.rn.f32 	%f3723, %f3721, %f3722, %f3720;
	ld.global.f32 	%f3724, [%rd7+4960];
	ld.global.f32 	%f3725, [%rd9+4960];
	fma.rn.f32 	%f3726, %f3724, %f3725, %f3723;
	ld.global.f32 	%f3727, [%rd7+4964];
	ld.global.f32 	%f3728, [%rd9+4964];
	fma.rn.f32 	%f3729, %f3727, %f3728, %f3726;
	ld.global.f32 	%f3730, [%rd7+4968];
	ld.global.f32 	%f3731, [%rd9+4968];
	fma.rn.f32 	%f3732, %f3730, %f3731, %f3729;
	ld.global.f32 	%f3733, [%rd7+4972];
	ld.global.f32 	%f3734, [%rd9+4972];
	fma.rn.f32 	%f3735, %f3733, %f3734, %f3732;
	ld.global.f32 	%f3736, [%rd7+4976];
	ld.global.f32 	%f3737, [%rd9+4976];
	fma.rn.f32 	%f3738, %f3736, %f3737, %f3735;
	ld.global.f32 	%f3739, [%rd7+4980];
	ld.global.f32 	%f3740, [%rd9+4980];
	fma.rn.f32 	%f3741, %f3739, %f3740, %f3738;
	ld.global.f32 	%f3742, [%rd7+4984];
	ld.global.f32 	%f3743, [%rd9+4984];
	fma.rn.f32 	%f3744, %f3742, %f3743, %f3741;
	ld.global.f32 	%f3745, [%rd7+4988];
	ld.global.f32 	%f3746, [%rd9+4988];
	fma.rn.f32 	%f3747, %f3745, %f3746, %f3744;
	ld.global.f32 	%f3748, [%rd7+4992];
	ld.global.f32 	%f3749, [%rd9+4992];
	fma.rn.f32 	%f3750, %f3748, %f3749, %f3747;
	ld.global.f32 	%f3751, [%rd7+4996];
	ld.global.f32 	%f3752, [%rd9+4996];
	fma.rn.f32 	%f3753, %f3751, %f3752, %f3750;
	ld.global.f32 	%f3754, [%rd7+5000];
	ld.global.f32 	%f3755, [%rd9+5000];
	fma.rn.f32 	%f3756, %f3754, %f3755, %f3753;
	ld.global.f32 	%f3757, [%rd7+5004];
	ld.global.f32 	%f3758, [%rd9+5004];
	fma.rn.f32 	%f3759, %f3757, %f3758, %f3756;
	ld.global.f32 	%f3760, [%rd7+5008];
	ld.global.f32 	%f3761, [%rd9+5008];
	fma.rn.f32 	%f3762, %f3760, %f3761, %f3759;
	ld.global.f32 	%f3763, [%rd7+5012];
	ld.global.f32 	%f3764, [%rd9+5012];
	fma.rn.f32 	%f3765, %f3763, %f3764, %f3762;
	ld.global.f32 	%f3766, [%rd7+5016];
	ld.global.f32 	%f3767, [%rd9+5016];
	fma.rn.f32 	%f3768, %f3766, %f3767, %f3765;
	ld.global.f32 	%f3769, [%rd7+5020];
	ld.global.f32 	%f3770, [%rd9+5020];
	fma.rn.f32 	%f3771, %f3769, %f3770, %f3768;
	ld.global.f32 	%f3772, [%rd7+5024];
	ld.global.f32 	%f3773, [%rd9+5024];
	fma.rn.f32 	%f3774, %f3772, %f3773, %f3771;
	ld.global.f32 	%f3775, [%rd7+5028];
	ld.global.f32 	%f3776, [%rd9+5028];
	fma.rn.f32 	%f3777, %f3775, %f3776, %f3774;
	ld.global.f32 	%f3778, [%rd7+5032];
	ld.global.f32 	%f3779, [%rd9+5032];
	fma.rn.f32 	%f3780, %f3778, %f3779, %f3777;
	ld.global.f32 	%f3781, [%rd7+5036];
	ld.global.f32 	%f3782, [%rd9+5036];
	fma.rn.f32 	%f3783, %f3781, %f3782, %f3780;
	ld.global.f32 	%f3784, [%rd7+5040];
	ld.global.f32 	%f3785, [%rd9+5040];
	fma.rn.f32 	%f3786, %f3784, %f3785, %f3783;
	ld.global.f32 	%f3787, [%rd7+5044];
	ld.global.f32 	%f3788, [%rd9+5044];
	fma.rn.f32 	%f3789, %f3787, %f3788, %f3786;
	ld.global.f32 	%f3790, [%rd7+5048];
	ld.global.f32 	%f3791, [%rd9+5048];
	fma.rn.f32 	%f3792, %f3790, %f3791, %f3789;
	ld.global.f32 	%f3793, [%rd7+5052];
	ld.global.f32 	%f3794, [%rd9+5052];
	fma.rn.f32 	%f3795, %f3793, %f3794, %f3792;
	ld.global.f32 	%f3796, [%rd7+5056];
	ld.global.f32 	%f3797, [%rd9+5056];
	fma.rn.f32 	%f3798, %f3796, %f3797, %f3795;
	ld.global.f32 	%f3799, [%rd7+5060];
	ld.global.f32 	%f3800, [%rd9+5060];
	fma.rn.f32 	%f3801, %f3799, %f3800, %f3798;
	ld.global.f32 	%f3802, [%rd7+5064];
	ld.global.f32 	%f3803, [%rd9+5064];
	fma.rn.f32 	%f3804, %f3802, %f3803, %f3801;
	ld.global.f32 	%f3805, [%rd7+5068];
	ld.global.f32 	%f3806, [%rd9+5068];
	fma.rn.f32 	%f3807, %f3805, %f3806, %f3804;
	ld.global.f32 	%f3808, [%rd7+5072];
	ld.global.f32 	%f3809, [%rd9+5072];
	fma.rn.f32 	%f3810, %f3808, %f3809, %f3807;
	ld.global.f32 	%f3811, [%rd7+5076];
	ld.global.f32 	%f3812, [%rd9+5076];
	fma.rn.f32 	%f3813, %f3811, %f3812, %f3810;
	ld.global.f32 	%f3814, [%rd7+5080];
	ld.global.f32 	%f3815, [%rd9+5080];
	fma.rn.f32 	%f3816, %f3814, %f3815, %f3813;
	ld.global.f32 	%f3817, [%rd7+5084];
	ld.global.f32 	%f3818, [%rd9+5084];
	fma.rn.f32 	%f3819, %f3817, %f3818, %f3816;
	ld.global.f32 	%f3820, [%rd7+5088];
	ld.global.f32 	%f3821, [%rd9+5088];
	fma.rn.f32 	%f3822, %f3820, %f3821, %f3819;
	ld.global.f32 	%f3823, [%rd7+5092];
	ld.global.f32 	%f3824, [%rd9+5092];
	fma.rn.f32 	%f3825, %f3823, %f3824, %f3822;
	ld.global.f32 	%f3826, [%rd7+5096];
	ld.global.f32 	%f3827, [%rd9+5096];
	fma.rn.f32 	%f3828, %f3826, %f3827, %f3825;
	ld.global.f32 	%f3829, [%rd7+5100];
	ld.global.f32 	%f3830, [%rd9+5100];
	fma.rn.f32 	%f3831, %f3829, %f3830, %f3828;
	ld.global.f32 	%f3832, [%rd7+5104];
	ld.global.f32 	%f3833, [%rd9+5104];
	fma.rn.f32 	%f3834, %f3832, %f3833, %f3831;
	ld.global.f32 	%f3835, [%rd7+5108];
	ld.global.f32 	%f3836, [%rd9+5108];
	fma.rn.f32 	%f3837, %f3835, %f3836, %f3834;
	ld.global.f32 	%f3838, [%rd7+5112];
	ld.global.f32 	%f3839, [%rd9+5112];
	fma.rn.f32 	%f3840, %f3838, %f3839, %f3837;
	ld.global.f32 	%f3841, [%rd7+5116];
	ld.global.f32 	%f3842, [%rd9+5116];
	fma.rn.f32 	%f3843, %f3841, %f3842, %f3840;
	ld.global.f32 	%f3844, [%rd7+5120];
	ld.global.f32 	%f3845, [%rd9+5120];
	fma.rn.f32 	%f3846, %f3844, %f3845, %f3843;
	ld.global.f32 	%f3847, [%rd7+5124];
	ld.global.f32 	%f3848, [%rd9+5124];
	fma.rn.f32 	%f3849, %f3847, %f3848, %f3846;
	ld.global.f32 	%f3850, [%rd7+5128];
	ld.global.f32 	%f3851, [%rd9+5128];
	fma.rn.f32 	%f3852, %f3850, %f3851, %f3849;
	ld.global.f32 	%f3853, [%rd7+5132];
	ld.global.f32 	%f3854, [%rd9+5132];
	fma.rn.f32 	%f3855, %f3853, %f3854, %f3852;
	ld.global.f32 	%f3856, [%rd7+5136];
	ld.global.f32 	%f3857, [%rd9+5136];
	fma.rn.f32 	%f3858, %f3856, %f3857, %f3855;
	ld.global.f32 	%f3859, [%rd7+5140];
	ld.global.f32 	%f3860, [%rd9+5140];
	fma.rn.f32 	%f3861, %f3859, %f3860, %f3858;
	ld.global.f32 	%f3862, [%rd7+5144];
	ld.global.f32 	%f3863, [%rd9+5144];
	fma.rn.f32 	%f3864, %f3862, %f3863, %f3861;
	ld.global.f32 	%f3865, [%rd7+5148];
	ld.global.f32 	%f3866, [%rd9+5148];
	fma.rn.f32 	%f3867, %f3865, %f3866, %f3864;
	ld.global.f32 	%f3868, [%rd7+5152];
	ld.global.f32 	%f3869, [%rd9+5152];
	fma.rn.f32 	%f3870, %f3868, %f3869, %f3867;
	ld.global.f32 	%f3871, [%rd7+5156];
	ld.global.f32 	%f3872, [%rd9+5156];
	fma.rn.f32 	%f3873, %f3871, %f3872, %f3870;
	ld.global.f32 	%f3874, [%rd7+5160];
	ld.global.f32 	%f3875, [%rd9+5160];
	fma.rn.f32 	%f3876, %f3874, %f3875, %f3873;
	ld.global.f32 	%f3877, [%rd7+5164];
	ld.global.f32 	%f3878, [%rd9+5164];
	fma.rn.f32 	%f3879, %f3877, %f3878, %f3876;
	ld.global.f32 	%f3880, [%rd7+5168];
	ld.global.f32 	%f3881, [%rd9+5168];
	fma.rn.f32 	%f3882, %f3880, %f3881, %f3879;
	ld.global.f32 	%f3883, [%rd7+5172];
	ld.global.f32 	%f3884, [%rd9+5172];
	fma.rn.f32 	%f3885, %f3883, %f3884, %f3882;
	ld.global.f32 	%f3886, [%rd7+5176];
	ld.global.f32 	%f3887, [%rd9+5176];
	fma.rn.f32 	%f3888, %f3886, %f3887, %f3885;
	ld.global.f32 	%f3889, [%rd7+5180];
	ld.global.f32 	%f3890, [%rd9+5180];
	fma.rn.f32 	%f3891, %f3889, %f3890, %f3888;
	ld.global.f32 	%f3892, [%rd7+5184];
	ld.global.f32 	%f3893, [%rd9+5184];
	fma.rn.f32 	%f3894, %f3892, %f3893, %f3891;
	ld.global.f32 	%f3895, [%rd7+5188];
	ld.global.f32 	%f3896, [%rd9+5188];
	fma.rn.f32 	%f3897, %f3895, %f3896, %f3894;
	ld.global.f32 	%f3898, [%rd7+5192];
	ld.global.f32 	%f3899, [%rd9+5192];
	fma.rn.f32 	%f3900, %f3898, %f3899, %f3897;
	ld.global.f32 	%f3901, [%rd7+5196];
	ld.global.f32 	%f3902, [%rd9+5196];
	fma.rn.f32 	%f3903, %f3901, %f3902, %f3900;
	ld.global.f32 	%f3904, [%rd7+5200];
	ld.global.f32 	%f3905, [%rd9+5200];
	fma.rn.f32 	%f3906, %f3904, %f3905, %f3903;
	ld.global.f32 	%f3907, [%rd7+5204];
	ld.global.f32 	%f3908, [%rd9+5204];
	fma.rn.f32 	%f3909, %f3907, %f3908, %f3906;
	ld.global.f32 	%f3910, [%rd7+5208];
	ld.global.f32 	%f3911, [%rd9+5208];
	fma.rn.f32 	%f3912, %f3910, %f3911, %f3909;
	ld.global.f32 	%f3913, [%rd7+5212];
	ld.global.f32 	%f3914, [%rd9+5212];
	fma.rn.f32 	%f3915, %f3913, %f3914, %f3912;
	ld.global.f32 	%f3916, [%rd7+5216];
	ld.global.f32 	%f3917, [%rd9+5216];
	fma.rn.f32 	%f3918, %f3916, %f3917, %f3915;
	ld.global.f32 	%f3919, [%rd7+5220];
	ld.global.f32 	%f3920, [%rd9+5220];
	fma.rn.f32 	%f3921, %f3919, %f3920, %f3918;
	ld.global.f32 	%f3922, [%rd7+5224];
	ld.global.f32 	%f3923, [%rd9+5224];
	fma.rn.f32 	%f3924, %f3922, %f3923, %f3921;
	ld.global.f32 	%f3925, [%rd7+5228];
	ld.global.f32 	%f3926, [%rd9+5228];
	fma.rn.f32 	%f3927, %f3925, %f3926, %f3924;
	ld.global.f32 	%f3928, [%rd7+5232];
	ld.global.f32 	%f3929, [%rd9+5232];
	fma.rn.f32 	%f3930, %f3928, %f3929, %f3927;
	ld.global.f32 	%f3931, [%rd7+5236];
	ld.global.f32 	%f3932, [%rd9+5236];
	fma.rn.f32 	%f3933, %f3931, %f3932, %f3930;
	ld.global.f32 	%f3934, [%rd7+5240];
	ld.global.f32 	%f3935, [%rd9+5240];
	fma.rn.f32 	%f3936, %f3934, %f3935, %f3933;
	ld.global.f32 	%f3937, [%rd7+5244];
	ld.global.f32 	%f3938, [%rd9+5244];
	fma.rn.f32 	%f3939, %f3937, %f3938, %f3936;
	ld.global.f32 	%f3940, [%rd7+5248];
	ld.global.f32 	%f3941, [%rd9+5248];
	fma.rn.f32 	%f3942, %f3940, %f3941, %f3939;
	ld.global.f32 	%f3943, [%rd7+5252];
	ld.global.f32 	%f3944, [%rd9+5252];
	fma.rn.f32 	%f3945, %f3943, %f3944, %f3942;
	ld.global.f32 	%f3946, [%rd7+5256];
	ld.global.f32 	%f3947, [%rd9+5256];
	fma.rn.f32 	%f3948, %f3946, %f3947, %f3945;
	ld.global.f32 	%f3949, [%rd7+5260];
	ld.global.f32 	%f3950, [%rd9+5260];
	fma.rn.f32 	%f3951, %f3949, %f3950, %f3948;
	ld.global.f32 	%f3952, [%rd7+5264];
	ld.global.f32 	%f3953, [%rd9+5264];
	fma.rn.f32 	%f3954, %f3952, %f3953, %f3951;
	ld.global.f32 	%f3955, [%rd7+5268];
	ld.global.f32 	%f3956, [%rd9+5268];
	fma.rn.f32 	%f3957, %f3955, %f3956, %f3954;
	ld.global.f32 	%f3958, [%rd7+5272];
	ld.global.f32 	%f3959, [%rd9+5272];
	fma.rn.f32 	%f3960, %f3958, %f3959, %f3957;
	ld.global.f32 	%f3961, [%rd7+5276];
	ld.global.f32 	%f3962, [%rd9+5276];
	fma.rn.f32 	%f3963, %f3961, %f3962, %f3960;
	ld.global.f32 	%f3964, [%rd7+5280];
	ld.global.f32 	%f3965, [%rd9+5280];
	fma.rn.f32 	%f3966, %f3964, %f3965, %f3963;
	ld.global.f32 	%f3967, [%rd7+5284];
	ld.global.f32 	%f3968, [%rd9+5284];
	fma.rn.f32 	%f3969, %f3967, %f3968, %f3966;
	ld.global.f32 	%f3970, [%rd7+5288];
	ld.global.f32 	%f3971, [%rd9+5288];
	fma.rn.f32 	%f3972, %f3970, %f3971, %f3969;
	ld.global.f32 	%f3973, [%rd7+5292];
	ld.global.f32 	%f3974, [%rd9+5292];
	fma.rn.f32 	%f3975, %f3973, %f3974, %f3972;
	ld.global.f32 	%f3976, [%rd7+5296];
	ld.global.f32 	%f3977, [%rd9+5296];
	fma.rn.f32 	%f3978, %f3976, %f3977, %f3975;
	ld.global.f32 	%f3979, [%rd7+5300];
	ld.global.f32 	%f3980, [%rd9+5300];
	fma.rn.f32 	%f3981, %f3979, %f3980, %f3978;
	ld.global.f32 	%f3982, [%rd7+5304];
	ld.global.f32 	%f3983, [%rd9+5304];
	fma.rn.f32 	%f3984, %f3982, %f3983, %f3981;
	ld.global.f32 	%f3985, [%rd7+5308];
	ld.global.f32 	%f3986, [%rd9+5308];
	fma.rn.f32 	%f3987, %f3985, %f3986, %f3984;
	ld.global.f32 	%f3988, [%rd7+5312];
	ld.global.f32 	%f3989, [%rd9+5312];
	fma.rn.f32 	%f3990, %f3988, %f3989, %f3987;
	ld.global.f32 	%f3991, [%rd7+5316];
	ld.global.f32 	%f3992, [%rd9+5316];
	fma.rn.f32 	%f3993, %f3991, %f3992, %f3990;
	ld.global.f32 	%f3994, [%rd7+5320];
	ld.global.f32 	%f3995, [%rd9+5320];
	fma.rn.f32 	%f3996, %f3994, %f3995, %f3993;
	ld.global.f32 	%f3997, [%rd7+5324];
	ld.global.f32 	%f3998, [%rd9+5324];
	fma.rn.f32 	%f3999, %f3997, %f3998, %f3996;
	ld.global.f32 	%f4000, [%rd7+5328];
	ld.global.f32 	%f4001, [%rd9+5328];
	fma.rn.f32 	%f4002, %f4000, %f4001, %f3999;
	ld.global.f32 	%f4003, [%rd7+5332];
	ld.global.f32 	%f4004, [%rd9+5332];
	fma.rn.f32 	%f4005, %f4003, %f4004, %f4002;
	ld.global.f32 	%f4006, [%rd7+5336];
	ld.global.f32 	%f4007, [%rd9+5336];
	fma.rn.f32 	%f4008, %f4006, %f4007, %f4005;
	ld.global.f32 	%f4009, [%rd7+5340];
	ld.global.f32 	%f4010, [%rd9+5340];
	fma.rn.f32 	%f4011, %f4009, %f4010, %f4008;
	ld.global.f32 	%f4012, [%rd7+5344];
	ld.global.f32 	%f4013, [%rd9+5344];
	fma.rn.f32 	%f4014, %f4012, %f4013, %f4011;
	ld.global.f32 	%f4015, [%rd7+5348];
	ld.global.f32 	%f4016, [%rd9+5348];
	fma.rn.f32 	%f4017, %f4015, %f4016, %f4014;
	ld.global.f32 	%f4018, [%rd7+5352];
	ld.global.f32 	%f4019, [%rd9+5352];
	fma.rn.f32 	%f4020, %f4018, %f4019, %f4017;
	ld.global.f32 	%f4021, [%rd7+5356];
	ld.global.f32 	%f4022, [%rd9+5356];
	fma.rn.f32 	%f4023, %f4021, %f4022, %f4020;
	ld.global.f32 	%f4024, [%rd7+5360];
	ld.global.f32 	%f4025, [%rd9+5360];
	fma.rn.f32 	%f4026, %f4024, %f4025, %f4023;
	ld.global.f32 	%f4027, [%rd7+5364];
	ld.global.f32 	%f4028, [%rd9+5364];
	fma.rn.f32 	%f4029, %f4027, %f4028, %f4026;
	ld.global.f32 	%f4030, [%rd7+5368];
	ld.global.f32 	%f4031, [%rd9+5368];
	fma.rn.f32 	%f4032, %f4030, %f4031, %f4029;
	ld.global.f32 	%f4033, [%rd7+5372];
	ld.global.f32 	%f4034, [%rd9+5372];
	fma.rn.f32 	%f4035, %f4033, %f4034, %f4032;
	ld.global.f32 	%f4036, [%rd7+5376];
	ld.global.f32 	%f4037, [%rd9+5376];
	fma.rn.f32 	%f4038, %f4036, %f4037, %f4035;
	ld.global.f32 	%f4039, [%rd7+5380];
	ld.global.f32 	%f4040, [%rd9+5380];
	fma.rn.f32 	%f4041, %f4039, %f4040, %f4038;
	ld.global.f32 	%f4042, [%rd7+5384];
	ld.global.f32 	%f4043, [%rd9+5384];
	fma.rn.f32 	%f4044, %f4042, %f4043, %f4041;
	ld.global.f32 	%f4045, [%rd7+5388];
	ld.global.f32 	%f4046, [%rd9+5388];
	fma.rn.f32 	%f4047, %f4045, %f4046, %f4044;
	ld.global.f32 	%f4048, [%rd7+5392];
	ld.global.f32 	%f4049, [%rd9+5392];
	fma.rn.f32 	%f4050, %f4048, %f4049, %f4047;
	ld.global.f32 	%f4051, [%rd7+5396];
	ld.global.f32 	%f4052, [%rd9+5396];
	fma.rn.f32 	%f4053, %f4051, %f4052, %f4050;
	ld.global.f32 	%f4054, [%rd7+5400];
	ld.global.f32 	%f4055, [%rd9+5400];
	fma.rn.f32 	%f4056, %f4054, %f4055, %f4053;
	ld.global.f32 	%f4057, [%rd7+5404];
	ld.global.f32 	%f4058, [%rd9+5404];
	fma.rn.f32 	%f4059, %f4057, %f4058, %f4056;
	ld.global.f32 	%f4060, [%rd7+5408];
	ld.global.f32 	%f4061, [%rd9+5408];
	fma.rn.f32 	%f4062, %f4060, %f4061, %f4059;
	ld.global.f32 	%f4063, [%rd7+5412];
	ld.global.f32 	%f4064, [%rd9+5412];
	fma.rn.f32 	%f4065, %f4063, %f4064, %f4062;
	ld.global.f32 	%f4066, [%rd7+5416];
	ld.global.f32 	%f4067, [%rd9+5416];
	fma.rn.f32 	%f4068, %f4066, %f4067, %f4065;
	ld.global.f32 	%f4069, [%rd7+5420];
	ld.global.f32 	%f4070, [%rd9+5420];
	fma.rn.f32 	%f4071, %f4069, %f4070, %f4068;
	ld.global.f32 	%f4072, [%rd7+5424];
	ld.global.f32 	%f4073, [%rd9+5424];
	fma.rn.f32 	%f4074, %f4072, %f4073, %f4071;
	ld.global.f32 	%f4075, [%rd7+5428];
	ld.global.f32 	%f4076, [%rd9+5428];
	fma.rn.f32 	%f4077, %f4075, %f4076, %f4074;
	ld.global.f32 	%f4078, [%rd7+5432];
	ld.global.f32 	%f4079, [%rd9+5432];
	fma.rn.f32 	%f4080, %f4078, %f4079, %f4077;
	ld.global.f32 	%f4081, [%rd7+5436];
	ld.global.f32 	%f4082, [%rd9+5436];
	fma.rn.f32 	%f4083, %f4081, %f4082, %f4080;
	ld.global.f32 	%f4084, [%rd7+5440];
	ld.global.f32 	%f4085, [%rd9+5440];
	fma.rn.f32 	%f4086, %f4084, %f4085, %f4083;
	ld.global.f32 	%f4087, [%rd7+5444];
	ld.global.f32 	%f4088, [%rd9+5444];
	fma.rn.f32 	%f4089, %f4087, %f4088, %f4086;
	ld.global.f32 	%f4090, [%rd7+5448];
	ld.global.f32 	%f4091, [%rd9+5448];
	fma.rn.f32 	%f4092, %f4090, %f4091, %f4089;
	ld.global.f32 	%f4093, [%rd7+5452];
	ld.global.f32 	%f4094, [%rd9+5452];
	fma.rn.f32 	%f4095, %f4093, %f4094, %f4092;
	ld.global.f32 	%f4096, [%rd7+5456];
	ld.global.f32 	%f4097, [%rd9+5456];
	fma.rn.f32 	%f4098, %f4096, %f4097, %f4095;
	ld.global.f32 	%f4099, [%rd7+5460];
	ld.global.f32 	%f4100, [%rd9+5460];
	fma.rn.f32 	%f4101, %f4099, %f4100, %f4098;
	ld.global.f32 	%f4102, [%rd7+5464];
	ld.global.f32 	%f4103, [%rd9+5464];
	fma.rn.f32 	%f4104, %f4102, %f4103, %f4101;
	ld.global.f32 	%f4105, [%rd7+5468];
	ld.global.f32 	%f4106, [%rd9+5468];
	fma.rn.f32 	%f4107, %f4105, %f4106, %f4104;
	ld.global.f32 	%f4108, [%rd7+5472];
	ld.global.f32 	%f4109, [%rd9+5472];
	fma.rn.f32 	%f4110, %f4108, %f4109, %f4107;
	ld.global.f32 	%f4111, [%rd7+5476];
	ld.global.f32 	%f4112, [%rd9+5476];
	fma.rn.f32 	%f4113, %f4111, %f4112, %f4110;
	ld.global.f32 	%f4114, [%rd7+5480];
	ld.global.f32 	%f4115, [%rd9+5480];
	fma.rn.f32 	%f4116, %f4114, %f4115, %f4113;
	ld.global.f32 	%f4117, [%rd7+5484];
	ld.global.f32 	%f4118, [%rd9+5484];
	fma.rn.f32 	%f4119, %f4117, %f4118, %f4116;
	ld.global.f32 	%f4120, [%rd7+5488];
	ld.global.f32 	%f4121, [%rd9+5488];
	fma.rn.f32 	%f4122, %f4120, %f4121, %f4119;
	ld.global.f32 	%f4123, [%rd7+5492];
	ld.global.f32 	%f4124, [%rd9+5492];
	fma.rn.f32 	%f4125, %f4123, %f4124, %f4122;
	ld.global.f32 	%f4126, [%rd7+5496];
	ld.global.f32 	%f4127, [%rd9+5496];
	fma.rn.f32 	%f4128, %f4126, %f4127, %f4125;
	ld.global.f32 	%f4129, [%rd7+5500];
	ld.global.f32 	%f4130, [%rd9+5500];
	fma.rn.f32 	%f4131, %f4129, %f4130, %f4128;
	ld.global.f32 	%f4132, [%rd7+5504];
	ld.global.f32 	%f4133, [%rd9+5504];
	fma.rn.f32 	%f4134, %f4132, %f4133, %f4131;
	ld.global.f32 	%f4135, [%rd7+5508];
	ld.global.f32 	%f4136, [%rd9+5508];
	fma.rn.f32 	%f4137, %f4135, %f4136, %f4134;
	ld.global.f32 	%f4138, [%rd7+5512];
	ld.global.f32 	%f4139, [%rd9+5512];
	fma.rn.f32 	%f4140, %f4138, %f4139, %f4137;
	ld.global.f32 	%f4141, [%rd7+5516];
	ld.global.f32 	%f4142, [%rd9+5516];
	fma.rn.f32 	%f4143, %f4141, %f4142, %f4140;
	ld.global.f32 	%f4144, [%rd7+5520];
	ld.global.f32 	%f4145, [%rd9+5520];
	fma.rn.f32 	%f4146, %f4144, %f4145, %f4143;
	ld.global.f32 	%f4147, [%rd7+5524];
	ld.global.f32 	%f4148, [%rd9+5524];
	fma.rn.f32 	%f4149, %f4147, %f4148, %f4146;
	ld.global.f32 	%f4150, [%rd7+5528];
	ld.global.f32 	%f4151, [%rd9+5528];
	fma.rn.f32 	%f4152, %f4150, %f4151, %f4149;
	ld.global.f32 	%f4153, [%rd7+5532];
	ld.global.f32 	%f4154, [%rd9+5532];
	fma.rn.f32 	%f4155, %f4153, %f4154, %f4152;
	ld.global.f32 	%f4156, [%rd7+5536];
	ld.global.f32 	%f4157, [%rd9+5536];
	fma.rn.f32 	%f4158, %f4156, %f4157, %f4155;
	ld.global.f32 	%f4159, [%rd7+5540];
	ld.global.f32 	%f4160, [%rd9+5540];
	fma.rn.f32 	%f4161, %f4159, %f4160, %f4158;
	ld.global.f32 	%f4162, [%rd7+5544];
	ld.global.f32 	%f4163, [%rd9+5544];
	fma.rn.f32 	%f4164, %f4162, %f4163, %f4161;
	ld.global.f32 	%f4165, [%rd7+5548];
	ld.global.f32 	%f4166, [%rd9+5548];
	fma.rn.f32 	%f4167, %f4165, %f4166, %f4164;
	ld.global.f32 	%f4168, [%rd7+5552];
	ld.global.f32 	%f4169, [%rd9+5552];
	fma.rn.f32 	%f4170, %f4168, %f4169, %f4167;
	ld.global.f32 	%f4171, [%rd7+5556];
	ld.global.f32 	%f4172, [%rd9+5556];
	fma.rn.f32 	%f4173, %f4171, %f4172, %f4170;
	ld.global.f32 	%f4174, [%rd7+5560];
	ld.global.f32 	%f4175, [%rd9+5560];
	fma.rn.f32 	%f4176, %f4174, %f4175, %f4173;
	ld.global.f32 	%f4177, [%rd7+5564];
	ld.global.f32 	%f4178, [%rd9+5564];
	fma.rn.f32 	%f4179, %f4177, %f4178, %f4176;
	ld.global.f32 	%f4180, [%rd7+5568];
	ld.global.f32 	%f4181, [%rd9+5568];
	fma.rn.f32 	%f4182, %f4180, %f4181, %f4179;
	ld.global.f32 	%f4183, [%rd7+5572];
	ld.global.f32 	%f4184, [%rd9+5572];
	fma.rn.f32 	%f4185, %f4183, %f4184, %f4182;
	ld.global.f32 	%f4186, [%rd7+5576];
	ld.global.f32 	%f4187, [%rd9+5576];
	fma.rn.f32 	%f4188, %f4186, %f4187, %f4185;
	ld.global.f32 	%f4189, [%rd7+5580];
	ld.global.f32 	%f4190, [%rd9+5580];
	fma.rn.f32 	%f4191, %f4189, %f4190, %f4188;
	ld.global.f32 	%f4192, [%rd7+5584];
	ld.global.f32 	%f4193, [%rd9+5584];
	fma.rn.f32 	%f4194, %f4192, %f4193, %f4191;
	ld.global.f32 	%f4195, [%rd7+5588];
	ld.global.f32 	%f4196, [%rd9+5588];
	fma.rn.f32 	%f4197, %f4195, %f4196, %f4194;
	ld.global.f32 	%f4198, [%rd7+5592];
	ld.global.f32 	%f4199, [%rd9+5592];
	fma.rn.f32 	%f4200, %f4198, %f4199, %f4197;
	ld.global.f32 	%f4201, [%rd7+5596];
	ld.global.f32 	%f4202, [%rd9+5596];
	fma.rn.f32 	%f4203, %f4201, %f4202, %f4200;
	ld.global.f32 	%f4204, [%rd7+5600];
	ld.global.f32 	%f4205, [%rd9+5600];
	fma.rn.f32 	%f4206, %f4204, %f4205, %f4203;
	ld.global.f32 	%f4207, [%rd7+5604];
	ld.global.f32 	%f4208, [%rd9+5604];
	fma.rn.f32 	%f4209, %f4207, %f4208, %f4206;
	ld.global.f32 	%f4210, [%rd7+5608];
	ld.global.f32 	%f4211, [%rd9+5608];
	fma.rn.f32 	%f4212, %f4210, %f4211, %f4209;
	ld.global.f32 	%f4213, [%rd7+5612];
	ld.global.f32 	%f4214, [%rd9+5612];
	fma.rn.f32 	%f4215, %f4213, %f4214, %f4212;
	ld.global.f32 	%f4216, [%rd7+5616];
	ld.global.f32 	%f4217, [%rd9+5616];
	fma.rn.f32 	%f4218, %f4216, %f4217, %f4215;
	ld.global.f32 	%f4219, [%rd7+5620];
	ld.global.f32 	%f4220, [%rd9+5620];
	fma.rn.f32 	%f4221, %f4219, %f4220, %f4218;
	ld.global.f32 	%f4222, [%rd7+5624];
	ld.global.f32 	%f4223, [%rd9+5624];
	fma.rn.f32 	%f4224, %f4222, %f4223, %f4221;
	ld.global.f32 	%f4225, [%rd7+5628];
	ld.global.f32 	%f4226, [%rd9+5628];
	fma.rn.f32 	%f4227, %f4225, %f4226, %f4224;
	ld.global.f32 	%f4228, [%rd7+5632];
	ld.global.f32 	%f4229, [%rd9+5632];
	fma.rn.f32 	%f4230, %f4228, %f4229, %f4227;
	ld.global.f32 	%f4231, [%rd7+5636];
	ld.global.f32 	%f4232, [%rd9+5636];
	fma.rn.f32 	%f4233, %f4231, %f4232, %f4230;
	ld.global.f32 	%f4234, [%rd7+5640];
	ld.global.f32 	%f4235, [%rd9+5640];
	fma.rn.f32 	%f4236, %f4234, %f4235, %f4233;
	ld.global.f32 	%f4237, [%rd7+5644];
	ld.global.f32 	%f4238, [%rd9+5644];
	fma.rn.f32 	%f4239, %f4237, %f4238, %f4236;
	ld.global.f32 	%f4240, [%rd7+5648];
	ld.global.f32 	%f4241, [%rd9+5648];
	fma.rn.f32 	%f4242, %f4240, %f4241, %f4239;
	ld.global.f32 	%f4243, [%rd7+5652];
	ld.global.f32 	%f4244, [%rd9+5652];
	fma.rn.f32 	%f4245, %f4243, %f4244, %f4242;
	ld.global.f32 	%f4246, [%rd7+5656];
	ld.global.f32 	%f4247, [%rd9+5656];
	fma.rn.f32 	%f4248, %f4246, %f4247, %f4245;
	ld.global.f32 	%f4249, [%rd7+5660];
	ld.global.f32 	%f4250, [%rd9+5660];
	fma.rn.f32 	%f4251, %f4249, %f4250, %f4248;
	ld.global.f32 	%f4252, [%rd7+5664];
	ld.global.f32 	%f4253, [%rd9+5664];
	fma.rn.f32 	%f4254, %f4252, %f4253, %f4251;
	ld.global.f32 	%f4255, [%rd7+5668];
	ld.global.f32 	%f4256, [%rd9+5668];
	fma.rn.f32 	%f4257, %f4255, %f4256, %f4254;
	ld.global.f32 	%f4258, [%rd7+5672];
	ld.global.f32 	%f4259, [%rd9+5672];
	fma.rn.f32 	%f4260, %f4258, %f4259, %f4257;
	ld.global.f32 	%f4261, [%rd7+5676];
	ld.global.f32 	%f4262, [%rd9+5676];
	fma.rn.f32 	%f4263, %f4261, %f4262, %f4260;
	ld.global.f32 	%f4264, [%rd7+5680];
	ld.global.f32 	%f4265, [%rd9+5680];
	fma.rn.f32 	%f4266, %f4264, %f4265, %f4263;
	ld.global.f32 	%f4267, [%rd7+5684];
	ld.global.f32 	%f4268, [%rd9+5684];
	fma.rn.f32 	%f4269, %f4267, %f4268, %f4266;
	ld.global.f32 	%f4270, [%rd7+5688];
	ld.global.f32 	%f4271, [%rd9+5688];
	fma.rn.f32 	%f4272, %f4270, %f4271, %f4269;
	ld.global.f32 	%f4273, [%rd7+5692];
	ld.global.f32 	%f4274, [%rd9+5692];
	fma.rn.f32 	%f4275, %f4273, %f4274, %f4272;
	ld.global.f32 	%f4276, [%rd7+5696];
	ld.global.f32 	%f4277, [%rd9+5696];
	fma.rn.f32 	%f4278, %f4276, %f4277, %f4275;
	ld.global.f32 	%f4279, [%rd7+5700];
	ld.global.f32 	%f4280, [%rd9+5700];
	fma.rn.f32 	%f4281, %f4279, %f4280, %f4278;
	ld.global.f32 	%f4282, [%rd7+5704];
	ld.global.f32 	%f4283, [%rd9+5704];
	fma.rn.f32 	%f4284, %f4282, %f4283, %f4281;
	ld.global.f32 	%f4285, [%rd7+5708];
	ld.global.f32 	%f4286, [%rd9+5708];
	fma.rn.f32 	%f4287, %f4285, %f4286, %f4284;
	ld.global.f32 	%f4288, [%rd7+5712];
	ld.global.f32 	%f4289, [%rd9+5712];
	fma.rn.f32 	%f4290, %f4288, %f4289, %f4287;
	ld.global.f32 	%f4291, [%rd7+5716];
	ld.global.f32 	%f4292, [%rd9+5716];
	fma.rn.f32 	%f4293, %f4291, %f4292, %f4290;
	ld.global.f32 	%f4294, [%rd7+5720];
	ld.global.f32 	%f4295, [%rd9+5720];
	fma.rn.f32 	%f4296, %f4294, %f4295, %f4293;
	ld.global.f32 	%f4297, [%rd7+5724];
	ld.global.f32 	%f4298, [%rd9+5724];
	fma.rn.f32 	%f4299, %f4297, %f4298, %f4296;
	ld.global.f32 	%f4300, [%rd7+5728];
	ld.global.f32 	%f4301, [%rd9+5728];
	fma.rn.f32 	%f4302, %f4300, %f4301, %f4299;
	ld.global.f32 	%f4303, [%rd7+5732];
	ld.global.f32 	%f4304, [%rd9+5732];
	fma.rn.f32 	%f4305, %f4303, %f4304, %f4302;
	ld.global.f32 	%f4306, [%rd7+5736];
	ld.global.f32 	%f4307, [%rd9+5736];
	fma.rn.f32 	%f4308, %f4306, %f4307, %f4305;
	ld.global.f32 	%f4309, [%rd7+5740];
	ld.global.f32 	%f4310, [%rd9+5740];
	fma.rn.f32 	%f4311, %f4309, %f4310, %f4308;
	ld.global.f32 	%f4312, [%rd7+5744];
	ld.global.f32 	%f4313, [%rd9+5744];
	fma.rn.f32 	%f4314, %f4312, %f4313, %f4311;
	ld.global.f32 	%f4315, [%rd7+5748];
	ld.global.f32 	%f4316, [%rd9+5748];
	fma.rn.f32 	%f4317, %f4315, %f4316, %f4314;
	ld.global.f32 	%f4318, [%rd7+5752];
	ld.global.f32 	%f4319, [%rd9+5752];
	fma.rn.f32 	%f4320, %f4318, %f4319, %f4317;
	ld.global.f32 	%f4321, [%rd7+5756];
	ld.global.f32 	%f4322, [%rd9+5756];
	fma.rn.f32 	%f4323, %f4321, %f4322, %f4320;
	ld.global.f32 	%f4324, [%rd7+5760];
	ld.global.f32 	%f4325, [%rd9+5760];
	fma.rn.f32 	%f4326, %f4324, %f4325, %f4323;
	ld.global.f32 	%f4327, [%rd7+5764];
	ld.global.f32 	%f4328, [%rd9+5764];
	fma.rn.f32 	%f4329, %f4327, %f4328, %f4326;
	ld.global.f32 	%f4330, [%rd7+5768];
	ld.global.f32 	%f4331, [%rd9+5768];
	fma.rn.f32 	%f4332, %f4330, %f4331, %f4329;
	ld.global.f32 	%f4333, [%rd7+5772];
	ld.global.f32 	%f4334, [%rd9+5772];
	fma.rn.f32 	%f4335, %f4333, %f4334, %f4332;
	ld.global.f32 	%f4336, [%rd7+5776];
	ld.global.f32 	%f4337, [%rd9+5776];
	fma.rn.f32 	%f4338, %f4336, %f4337, %f4335;
	ld.global.f32 	%f4339, [%rd7+5780];
	ld.global.f32 	%f4340, [%rd9+5780];
	fma.rn.f32 	%f4341, %f4339, %f4340, %f4338;
	ld.global.f32 	%f4342, [%rd7+5784];
	ld.global.f32 	%f4343, [%rd9+5784];
	fma.rn.f32 	%f4344, %f4342, %f4343, %f4341;
	ld.global.f32 	%f4345, [%rd7+5788];
	ld.global.f32 	%f4346, [%rd9+5788];
	fma.rn.f32 	%f4347, %f4345, %f4346, %f4344;
	ld.global.f32 	%f4348, [%rd7+5792];
	ld.global.f32 	%f4349, [%rd9+5792];
	fma.rn.f32 	%f4350, %f4348, %f4349, %f4347;
	ld.global.f32 	%f4351, [%rd7+5796];
	ld.global.f32 	%f4352, [%rd9+5796];
	fma.rn.f32 	%f4353, %f4351, %f4352, %f4350;
	ld.global.f32 	%f4354, [%rd7+5800];
	ld.global.f32 	%f4355, [%rd9+5800];
	fma.rn.f32 	%f4356, %f4354, %f4355, %f4353;
	ld.global.f32 	%f4357, [%rd7+5804];
	ld.global.f32 	%f4358, [%rd9+5804];
	fma.rn.f32 	%f4359, %f4357, %f4358, %f4356;
	ld.global.f32 	%f4360, [%rd7+5808];
	ld.global.f32 	%f4361, [%rd9+5808];
	fma.rn.f32 	%f4362, %f4360, %f4361, %f4359;
	ld.global.f32 	%f4363, [%rd7+5812];
	ld.global.f32 	%f4364, [%rd9+5812];
	fma.rn.f32 	%f4365, %f4363, %f4364, %f4362;
	ld.global.f32 	%f4366, [%rd7+5816];
	ld.global.f32 	%f4367, [%rd9+5816];
	fma.rn.f32 	%f4368, %f4366, %f4367, %f4365;
	ld.global.f32 	%f4369, [%rd7+5820];
	ld.global.f32 	%f4370, [%rd9+5820];
	fma.rn.f32 	%f4371, %f4369, %f4370, %f4368;
	ld.global.f32 	%f4372, [%rd7+5824];
	ld.global.f32 	%f4373, [%rd9+5824];
	fma.rn.f32 	%f4374, %f4372, %f4373, %f4371;
	ld.global.f32 	%f4375, [%rd7+5828];
	ld.global.f32 	%f4376, [%rd9+5828];
	fma.rn.f32 	%f4377, %f4375, %f4376, %f4374;
	ld.global.f32 	%f4378, [%rd7+5832];
	ld.global.f32 	%f4379, [%rd9+5832];
	fma.rn.f32 	%f4380, %f4378, %f4379, %f4377;
	ld.global.f32 	%f4381, [%rd7+5836];
	ld.global.f32 	%f4382, [%rd9+5836];
	fma.rn.f32 	%f4383, %f4381, %f4382, %f4380;
	ld.global.f32 	%f4384, [%rd7+5840];
	ld.global.f32 	%f4385, [%rd9+5840];
	fma.rn.f32 	%f4386, %f4384, %f4385, %f4383;
	ld.global.f32 	%f4387, [%rd7+5844];
	ld.global.f32 	%f4388, [%rd9+5844];
	fma.rn.f32 	%f4389, %f4387, %f4388, %f4386;
	ld.global.f32 	%f4390, [%rd7+5848];
	ld.global.f32 	%f4391, [%rd9+5848];
	fma.rn.f32 	%f4392, %f4390, %f4391, %f4389;
	ld.global.f32 	%f4393, [%rd7+5852];
	ld.global.f32 	%f4394, [%rd9+5852];
	fma.rn.f32 	%f4395, %f4393, %f4394, %f4392;
	ld.global.f32 	%f4396, [%rd7+5856];
	ld.global.f32 	%f4397, [%rd9+5856];
	fma.rn.f32 	%f4398, %f4396, %f4397, %f4395;
	ld.global.f32 	%f4399, [%rd7+5860];
	ld.global.f32 	%f4400, [%rd9+5860];
	fma.rn.f32 	%f4401, %f4399, %f4400, %f4398;
	ld.global.f32 	%f4402, [%rd7+5864];
	ld.global.f32 	%f4403, [%rd9+5864];
	fma.rn.f32 	%f4404, %f4402, %f4403, %f4401;
	ld.global.f32 	%f4405, [%rd7+5868];
	ld.global.f32 	%f4406, [%rd9+5868];
	fma.rn.f32 	%f4407, %f4405, %f4406, %f4404;
	ld.global.f32 	%f4408, [%rd7+5872];
	ld.global.f32 	%f4409, [%rd9+5872];
	fma.rn.f32 	%f4410, %f4408, %f4409, %f4407;
	ld.global.f32 	%f4411, [%rd7+5876];
	ld.global.f32 	%f4412, [%rd9+5876];
	fma.rn.f32 	%f4413, %f4411, %f4412, %f4410;
	ld.global.f32 	%f4414, [%rd7+5880];
	ld.global.f32 	%f4415, [%rd9+5880];
	fma.rn.f32 	%f4416, %f4414, %f4415, %f4413;
	ld.global.f32 	%f4417, [%rd7+5884];
	ld.global.f32 	%f4418, [%rd9+5884];
	fma.rn.f32 	%f4419, %f4417, %f4418, %f4416;
	ld.global.f32 	%f4420, [%rd7+5888];
	ld.global.f32 	%f4421, [%rd9+5888];
	fma.rn.f32 	%f4422, %f4420, %f4421, %f4419;
	ld.global.f32 	%f4423, [%rd7+5892];
	ld.global.f32 	%f4424, [%rd9+5892];
	fma.rn.f32 	%f4425, %f4423, %f4424, %f4422;
	ld.global.f32 	%f4426, [%rd7+5896];
	ld.global.f32 	%f4427, [%rd9+5896];
	fma.rn.f32 	%f4428, %f4426, %f4427, %f4425;
	ld.global.f32 	%f4429, [%rd7+5900];
	ld.global.f32 	%f4430, [%rd9+5900];
	fma.rn.f32 	%f4431, %f4429, %f4430, %f4428;
	ld.global.f32 	%f4432, [%rd7+5904];
	ld.global.f32 	%f4433, [%rd9+5904];
	fma.rn.f32 	%f4434, %f4432, %f4433, %f4431;
	ld.global.f32 	%f4435, [%rd7+5908];
	ld.global.f32 	%f4436, [%rd9+5908];
	fma.rn.f32 	%f4437, %f4435, %f4436, %f4434;
	ld.global.f32 	%f4438, [%rd7+5912];
	ld.global.f32 	%f4439, [%rd9+5912];
	fma.rn.f32 	%f4440, %f4438, %f4439, %f4437;
	ld.global.f32 	%f4441, [%rd7+5916];
	ld.global.f32 	%f4442, [%rd9+5916];
	fma.rn.f32 	%f4443, %f4441, %f4442, %f4440;
	ld.global.f32 	%f4444, [%rd7+5920];
	ld.global.f32 	%f4445, [%rd9+5920];
	fma.rn.f32 	%f4446, %f4444, %f4445, %f4443;
	ld.global.f32 	%f4447, [%rd7+5924];
	ld.global.f32 	%f4448, [%rd9+5924];
	fma.rn.f32 	%f4449, %f4447, %f4448, %f4446;
	ld.global.f32 	%f4450, [%rd7+5928];
	ld.global.f32 	%f4451, [%rd9+5928];
	fma.rn.f32 	%f4452, %f4450, %f4451, %f4449;
	ld.global.f32 	%f4453, [%rd7+5932];
	ld.global.f32 	%f4454, [%rd9+5932];
	fma.rn.f32 	%f4455, %f4453, %f4454, %f4452;
	ld.global.f32 	%f4456, [%rd7+5936];
	ld.global.f32 	%f4457, [%rd9+5936];
	fma.rn.f32 	%f4458, %f4456, %f4457, %f4455;
	ld.global.f32 	%f4459, [%rd7+5940];
	ld.global.f32 	%f4460, [%rd9+5940];
	fma.rn.f32 	%f4461, %f4459, %f4460, %f4458;
	ld.global.f32 	%f4462, [%rd7+5944];
	ld.global.f32 	%f4463, [%rd9+5944];
	fma.rn.f32 	%f4464, %f4462, %f4463, %f4461;
	ld.global.f32 	%f4465, [%rd7+5948];
	ld.global.f32 	%f4466, [%rd9+5948];
	fma.rn.f32 	%f4467, %f4465, %f4466, %f4464;
	ld.global.f32 	%f4468, [%rd7+5952];
	ld.global.f32 	%f4469, [%rd9+5952];
	fma.rn.f32 	%f4470, %f4468, %f4469, %f4467;
	ld.global.f32 	%f4471, [%rd7+5956];
	ld.global.f32 	%f4472, [%rd9+5956];
	fma.rn.f32 	%f4473, %f4471, %f4472, %f4470;
	ld.global.f32 	%f4474, [%rd7+5960];
	ld.global.f32 	%f4475, [%rd9+5960];
	fma.rn.f32 	%f4476, %f4474, %f4475, %f4473;
	ld.global.f32 	%f4477, [%rd7+5964];
	ld.global.f32 	%f4478, [%rd9+5964];
	fma.rn.f32 	%f4479, %f4477, %f4478, %f4476;
	ld.global.f32 	%f4480, [%rd7+5968];
	ld.global.f32 	%f4481, [%rd9+5968];
	fma.rn.f32 	%f4482, %f4480, %f4481, %f4479;
	ld.global.f32 	%f4483, [%rd7+5972];
	ld.global.f32 	%f4484, [%rd9+5972];
	fma.rn.f32 	%f4485, %f4483, %f4484, %f4482;
	ld.global.f32 	%f4486, [%rd7+5976];
	ld.global.f32 	%f4487, [%rd9+5976];
	fma.rn.f32 	%f4488, %f4486, %f4487, %f4485;
	ld.global.f32 	%f4489, [%rd7+5980];
	ld.global.f32 	%f4490, [%rd9+5980];
	fma.rn.f32 	%f4491, %f4489, %f4490, %f4488;
	ld.global.f32 	%f4492, [%rd7+5984];
	ld.global.f32 	%f4493, [%rd9+5984];
	fma.rn.f32 	%f4494, %f4492, %f4493, %f4491;
	ld.global.f32 	%f4495, [%rd7+5988];
	ld.global.f32 	%f4496, [%rd9+5988];
	fma.rn.f32 	%f4497, %f4495, %f4496, %f4494;
	ld.global.f32 	%f4498, [%rd7+5992];
	ld.global.f32 	%f4499, [%rd9+5992];
	fma.rn.f32 	%f4500, %f4498, %f4499, %f4497;
	ld.global.f32 	%f4501, [%rd7+5996];
	ld.global.f32 	%f4502, [%rd9+5996];
	fma.rn.f32 	%f4503, %f4501, %f4502, %f4500;
	ld.global.f32 	%f4504, [%rd7+6000];
	ld.global.f32 	%f4505, [%rd9+6000];
	fma.rn.f32 	%f4506, %f4504, %f4505, %f4503;
	ld.global.f32 	%f4507, [%rd7+6004];
	ld.global.f32 	%f4508, [%rd9+6004];
	fma.rn.f32 	%f4509, %f4507, %f4508, %f4506;
	ld.global.f32 	%f4510, [%rd7+6008];
	ld.global.f32 	%f4511, [%rd9+6008];
	fma.rn.f32 	%f4512, %f4510, %f4511, %f4509;
	ld.global.f32 	%f4513, [%rd7+6012];
	ld.global.f32 	%f4514, [%rd9+6012];
	fma.rn.f32 	%f4515, %f4513, %f4514, %f4512;
	ld.global.f32 	%f4516, [%rd7+6016];
	ld.global.f32 	%f4517, [%rd9+6016];
	fma.rn.f32 	%f4518, %f4516, %f4517, %f4515;
	ld.global.f32 	%f4519, [%rd7+6020];
	ld.global.f32 	%f4520, [%rd9+6020];
	fma.rn.f32 	%f4521, %f4519, %f4520, %f4518;
	ld.global.f32 	%f4522, [%rd7+6024];
	ld.global.f32 	%f4523, [%rd9+6024];
	fma.rn.f32 	%f4524, %f4522, %f4523, %f4521;
	ld.global.f32 	%f4525, [%rd7+6028];
	ld.global.f32 	%f4526, [%rd9+6028];
	fma.rn.f32 	%f4527, %f4525, %f4526, %f4524;
	ld.global.f32 	%f4528, [%rd7+6032];
	ld.global.f32 	%f4529, [%rd9+6032];
	fma.rn.f32 	%f4530, %f4528, %f4529, %f4527;
	ld.global.f32 	%f4531, [%rd7+6036];
	ld.global.f32 	%f4532, [%rd9+6036];
	fma.rn.f32 	%f4533, %f4531, %f4532, %f4530;
	ld.global.f32 	%f4534, [%rd7+6040];
	ld.global.f32 	%f4535, [%rd9+6040];
	fma.rn.f32 	%f4536, %f4534, %f4535, %f4533;
	ld.global.f32 	%f4537, [%rd7+6044];
	ld.global.f32 	%f4538, [%rd9+6044];
	fma.rn.f32 	%f4539, %f4537, %f4538, %f4536;
	ld.global.f32 	%f4540, [%rd7+6048];
	ld.global.f32 	%f4541, [%rd9+6048];
	fma.rn.f32 	%f4542, %f4540, %f4541, %f4539;
	ld.global.f32 	%f4543, [%rd7+6052];
	ld.global.f32 	%f4544, [%rd9+6052];
	fma.rn.f32 	%f4545, %f4543, %f4544, %f4542;
	ld.global.f32 	%f4546, [%rd7+6056];
	ld.global.f32 	%f4547, [%rd9+6056];
	fma.rn.f32 	%f4548, %f4546, %f4547, %f4545;
	ld.global.f32 	%f4549, [%rd7+6060];
	ld.global.f32 	%f4550, [%rd9+6060];
	fma.rn.f32 	%f4551, %f4549, %f4550, %f4548;
	ld.global.f32 	%f4552, [%rd7+6064];
	ld.global.f32 	%f4553, [%rd9+6064];
	fma.rn.f32 	%f4554, %f4552, %f4553, %f4551;
	ld.global.f32 	%f4555, [%rd7+6068];
	ld.global.f32 	%f4556, [%rd9+6068];
	fma.rn.f32 	%f4557, %f4555, %f4556, %f4554;
	ld.global.f32 	%f4558, [%rd7+6072];
	ld.global.f32 	%f4559, [%rd9+6072];
	fma.rn.f32 	%f4560, %f4558, %f4559, %f4557;
	ld.global.f32 	%f4561, [%rd7+6076];
	ld.global.f32 	%f4562, [%rd9+6076];
	fma.rn.f32 	%f4563, %f4561, %f4562, %f4560;
	ld.global.f32 	%f4564, [%rd7+6080];
	ld.global.f32 	%f4565, [%rd9+6080];
	fma.rn.f32 	%f4566, %f4564, %f4565, %f4563;
	ld.global.f32 	%f4567, [%rd7+6084];
	ld.global.f32 	%f4568, [%rd9+6084];
	fma.rn.f32 	%f4569, %f4567, %f4568, %f4566;
	ld.global.f32 	%f4570, [%rd7+6088];
	ld.global.f32 	%f4571, [%rd9+6088];
	fma.rn.f32 	%f4572, %f4570, %f4571, %f4569;
	ld.global.f32 	%f4573, [%rd7+6092];
	ld.global.f32 	%f4574, [%rd9+6092];
	fma.rn.f32 	%f4575, %f4573, %f4574, %f4572;
	ld.global.f32 	%f4576, [%rd7+6096];
	ld.global.f32 	%f4577, [%rd9+6096];
	fma.rn.f32 	%f4578, %f4576, %f4577, %f4575;
	ld.global.f32 	%f4579, [%rd7+6100];
	ld.global.f32 	%f4580, [%rd9+6100];
	fma.rn.f32 	%f4581, %f4579, %f4580, %f4578;
	ld.global.f32 	%f4582, [%rd7+6104];
	ld.global.f32 	%f4583, [%rd9+6104];
	fma.rn.f32 	%f4584, %f4582, %f4583, %f4581;
	ld.global.f32 	%f4585, [%rd7+6108];
	ld.global.f32 	%f4586, [%rd9+6108];
	fma.rn.f32 	%f4587, %f4585, %f4586, %f4584;
	ld.global.f32 	%f4588, [%rd7+6112];
	ld.global.f32 	%f4589, [%rd9+6112];
	fma.rn.f32 	%f4590, %f4588, %f4589, %f4587;
	ld.global.f32 	%f4591, [%rd7+6116];
	ld.global.f32 	%f4592, [%rd9+6116];
	fma.rn.f32 	%f4593, %f4591, %f4592, %f4590;
	ld.global.f32 	%f4594, [%rd7+6120];
	ld.global.f32 	%f4595, [%rd9+6120];
	fma.rn.f32 	%f4596, %f4594, %f4595, %f4593;
	ld.global.f32 	%f4597, [%rd7+6124];
	ld.global.f32 	%f4598, [%rd9+6124];
	fma.rn.f32 	%f4599, %f4597, %f4598, %f4596;
	ld.global.f32 	%f4600, [%rd7+6128];
	ld.global.f32 	%f4601, [%rd9+6128];
	fma.rn.f32 	%f4602, %f4600, %f4601, %f4599;
	ld.global.f32 	%f4603, [%rd7+6132];
	ld.global.f32 	%f4604, [%rd9+6132];
	fma.rn.f32 	%f4605, %f4603, %f4604, %f4602;
	ld.global.f32 	%f4606, [%rd7+6136];
	ld.global.f32 	%f4607, [%rd9+6136];
	fma.rn.f32 	%f4608, %f4606, %f4607, %f4605;
	ld.global.f32 	%f4609, [%rd7+6140];
	ld.global.f32 	%f4610, [%rd9+6140];
	fma.rn.f32 	%f4611, %f4609, %f4610, %f4608;
	ld.global.f32 	%f4612, [%rd7+6144];
	ld.global.f32 	%f4613, [%rd9+6144];
	fma.rn.f32 	%f4614, %f4612, %f4613, %f4611;
	ld.global.f32 	%f4615, [%rd7+6148];
	ld.global.f32 	%f4616, [%rd9+6148];
	fma.rn.f32 	%f4617, %f4615, %f4616, %f4614;
	ld.global.f32 	%f4618, [%rd7+6152];
	ld.global.f32 	%f4619, [%rd9+6152];
	fma.rn.f32 	%f4620, %f4618, %f4619, %f4617;
	ld.global.f32 	%f4621, [%rd7+6156];
	ld.global.f32 	%f4622, [%rd9+6156];
	fma.rn.f32 	%f4623, %f4621, %f4622, %f4620;
	ld.global.f32 	%f4624, [%rd7+6160];
	ld.global.f32 	%f4625, [%rd9+6160];
	fma.rn.f32 	%f4626, %f4624, %f4625, %f4623;
	ld.global.f32 	%f4627, [%rd7+6164];
	ld.global.f32 	%f4628, [%rd9+6164];
	fma.rn.f32 	%f4629, %f4627, %f4628, %f4626;
	ld.global.f32 	%f4630, [%rd7+6168];
	ld.global.f32 	%f4631, [%rd9+6168];
	fma.rn.f32 	%f4632, %f4630, %f4631, %f4629;
	ld.global.f32 	%f4633, [%rd7+6172];
	ld.global.f32 	%f4634, [%rd9+6172];
	fma.rn.f32 	%f4635, %f4633, %f4634, %f4632;
	ld.global.f32 	%f4636, [%rd7+6176];
	ld.global.f32 	%f4637, [%rd9+6176];
	fma.rn.f32 	%f4638, %f4636, %f4637, %f4635;
	ld.global.f32 	%f4639, [%rd7+6180];
	ld.global.f32 	%f4640, [%rd9+6180];
	fma.rn.f32 	%f4641, %f4639, %f4640, %f4638;
	ld.global.f32 	%f4642, [%rd7+6184];
	ld.global.f32 	%f4643, [%rd9+6184];
	fma.rn.f32 	%f4644, %f4642, %f4643, %f4641;
	ld.global.f32 	%f4645, [%rd7+6188];
	ld.global.f32 	%f4646, [%rd9+6188];
	fma.rn.f32 	%f4647, %f4645, %f4646, %f4644;
	ld.global.f32 	%f4648, [%rd7+6192];
	ld.global.f32 	%f4649, [%rd9+6192];
	fma.rn.f32 	%f4650, %f4648, %f4649, %f4647;
	ld.global.f32 	%f4651, [%rd7+6196];
	ld.global.f32 	%f4652, [%rd9+6196];
	fma.rn.f32 	%f4653, %f4651, %f4652, %f4650;
	ld.global.f32 	%f4654, [%rd7+6200];
	ld.global.f32 	%f4655, [%rd9+6200];
	fma.rn.f32 	%f4656, %f4654, %f4655, %f4653;
	ld.global.f32 	%f4657, [%rd7+6204];
	ld.global.f32 	%f4658, [%rd9+6204];
	fma.rn.f32 	%f4659, %f4657, %f4658, %f4656;
	ld.global.f32 	%f4660, [%rd7+6208];
	ld.global.f32 	%f4661, [%rd9+6208];
	fma.rn.f32 	%f4662, %f4660, %f4661, %f4659;
	ld.global.f32 	%f4663, [%rd7+6212];
	ld.global.f32 	%f4664, [%rd9+6212];
	fma.rn.f32 	%f4665, %f4663, %f4664, %f4662;
	ld.global.f32 	%f4666, [%rd7+6216];
	ld.global.f32 	%f4667, [%rd9+6216];
	fma.rn.f32 	%f4668, %f4666, %f4667, %f4665;
	ld.global.f32 	%f4669, [%rd7+6220];
	ld.global.f32 	%f4670, [%rd9+6220];
	fma.rn.f32 	%f4671, %f4669, %f4670, %f4668;
	ld.global.f32 	%f4672, [%rd7+6224];
	ld.global.f32 	%f4673, [%rd9+6224];
	fma.rn.f32 	%f4674, %f4672, %f4673, %f4671;
	ld.global.f32 	%f4675, [%rd7+6228];
	ld.global.f32 	%f4676, [%rd9+6228];
	fma.rn.f32 	%f4677, %f4675, %f4676, %f4674;
	ld.global.f32 	%f4678, [%rd7+6232];
	ld.global.f32 	%f4679, [%rd9+6232];
	fma.rn.f32 	%f4680, %f4678, %f4679, %f4677;
	ld.global.f32 	%f4681, [%rd7+6236];
	ld.global.f32 	%f4682, [%rd9+6236];
	fma.rn.f32 	%f4683, %f4681, %f4682, %f4680;
	ld.global.f32 	%f4684, [%rd7+6240];
	ld.global.f32 	%f4685, [%rd9+6240];
	fma.rn.f32 	%f4686, %f4684, %f4685, %f4683;
	ld.global.f32 	%f4687, [%rd7+6244];
	ld.global.f32 	%f4688, [%rd9+6244];
	fma.rn.f32 	%f4689, %f4687, %f4688, %f4686;
	ld.global.f32 	%f4690, [%rd7+6248];
	ld.global.f32 	%f4691, [%rd9+6248];
	fma.rn.f32 	%f4692, %f4690, %f4691, %f4689;
	ld.global.f32 	%f4693, [%rd7+6252];
	ld.global.f32 	%f4694, [%rd9+6252];
	fma.rn.f32 	%f4695, %f4693, %f4694, %f4692;
	ld.global.f32 	%f4696, [%rd7+6256];
	ld.global.f32 	%f4697, [%rd9+6256];
	fma.rn.f32 	%f4698, %f4696, %f4697, %f4695;
	ld.global.f32 	%f4699, [%rd7+6260];
	ld.global.f32 	%f4700, [%rd9+6260];
	fma.rn.f32 	%f4701, %f4699, %f4700, %f4698;
	ld.global.f32 	%f4702, [%rd7+6264];
	ld.global.f32 	%f4703, [%rd9+6264];
	fma.rn.f32 	%f4704, %f4702, %f4703, %f4701;
	ld.global.f32 	%f4705, [%rd7+6268];
	ld.global.f32 	%f4706, [%rd9+6268];
	fma.rn.f32 	%f4707, %f4705, %f4706, %f4704;
	ld.global.f32 	%f4708, [%rd7+6272];
	ld.global.f32 	%f4709, [%rd9+6272];
	fma.rn.f32 	%f4710, %f4708, %f4709, %f4707;
	ld.global.f32 	%f4711, [%rd7+6276];
	ld.global.f32 	%f4712, [%rd9+6276];
	fma.rn.f32 	%f4713, %f4711, %f4712, %f4710;
	ld.global.f32 	%f4714, [%rd7+6280];
	ld.global.f32 	%f4715, [%rd9+6280];
	fma.rn.f32 	%f4716, %f4714, %f4715, %f4713;
	ld.global.f32 	%f4717, [%rd7+6284];
	ld.global.f32 	%f4718, [%rd9+6284];
	fma.rn.f32 	%f4719, %f4717, %f4718, %f4716;
	ld.global.f32 	%f4720, [%rd7+6288];
	ld.global.f32 	%f4721, [%rd9+6288];
	fma.rn.f32 	%f4722, %f4720, %f4721, %f4719;
	ld.global.f32 	%f4723, [%rd7+6292];
	ld.global.f32 	%f4724, [%rd9+6292];
	fma.rn.f32 	%f4725, %f4723, %f4724, %f4722;
	ld.global.f32 	%f4726, [%rd7+6296];
	ld.global.f32 	%f4727, [%rd9+6296];
	fma.rn.f32 	%f4728, %f4726, %f4727, %f4725;
	ld.global.f32 	%f4729, [%rd7+6300];
	ld.global.f32 	%f4730, [%rd9+6300];
	fma.rn.f32 	%f4731, %f4729, %f4730, %f4728;
	ld.global.f32 	%f4732, [%rd7+6304];
	ld.global.f32 	%f4733, [%rd9+6304];
	fma.rn.f32 	%f4734, %f4732, %f4733, %f4731;
	ld.global.f32 	%f4735, [%rd7+6308];
	ld.global.f32 	%f4736, [%rd9+6308];
	fma.rn.f32 	%f4737, %f4735, %f4736, %f4734;
	ld.global.f32 	%f4738, [%rd7+6312];
	ld.global.f32 	%f4739, [%rd9+6312];
	fma.rn.f32 	%f4740, %f4738, %f4739, %f4737;
	ld.global.f32 	%f4741, [%rd7+6316];
	ld.global.f32 	%f4742, [%rd9+6316];
	fma.rn.f32 	%f4743, %f4741, %f4742, %f4740;
	ld.global.f32 	%f4744, [%rd7+6320];
	ld.global.f32 	%f4745, [%rd9+6320];
	fma.rn.f32 	%f4746, %f4744, %f4745, %f4743;
	ld.global.f32 	%f4747, [%rd7+6324];
	ld.global.f32 	%f4748, [%rd9+6324];
	fma.rn.f32 	%f4749, %f4747, %f4748, %f4746;
	ld.global.f32 	%f4750, [%rd7+6328];
	ld.global.f32 	%f4751, [%rd9+6328];
	fma.rn.f32 	%f4752, %f4750, %f4751, %f4749;
	ld.global.f32 	%f4753, [%rd7+6332];
	ld.global.f32 	%f4754, [%rd9+6332];
	fma.rn.f32 	%f4755, %f4753, %f4754, %f4752;
	ld.global.f32 	%f4756, [%rd7+6336];
	ld.global.f32 	%f4757, [%rd9+6336];
	fma.rn.f32 	%f4758, %f4756, %f4757, %f4755;
	ld.global.f32 	%f4759, [%rd7+6340];
	ld.global.f32 	%f4760, [%rd9+6340];
	fma.rn.f32 	%f4761, %f4759, %f4760, %f4758;
	ld.global.f32 	%f4762, [%rd7+6344];
	ld.global.f32 	%f4763, [%rd9+6344];
	fma.rn.f32 	%f4764, %f4762, %f4763, %f4761;
	ld.global.f32 	%f4765, [%rd7+6348];
	ld.global.f32 	%f4766, [%rd9+6348];
	fma.rn.f32 	%f4767, %f4765, %f4766, %f4764;
	ld.global.f32 	%f4768, [%rd7+6352];
	ld.global.f32 	%f4769, [%rd9+6352];
	fma.rn.f32 	%f4770, %f4768, %f4769, %f4767;
	ld.global.f32 	%f4771, [%rd7+6356];
	ld.global.f32 	%f4772, [%rd9+6356];
	fma.rn.f32 	%f4773, %f4771, %f4772, %f4770;
	ld.global.f32 	%f4774, [%rd7+6360];
	ld.global.f32 	%f4775, [%rd9+6360];
	fma.rn.f32 	%f4776, %f4774, %f4775, %f4773;
	ld.global.f32 	%f4777, [%rd7+6364];
	ld.global.f32 	%f4778, [%rd9+6364];
	fma.rn.f32 	%f4779, %f4777, %f4778, %f4776;
	ld.global.f32 	%f4780, [%rd7+6368];
	ld.global.f32 	%f4781, [%rd9+6368];
	fma.rn.f32 	%f4782, %f4780, %f4781, %f4779;
	ld.global.f32 	%f4783, [%rd7+6372];
	ld.global.f32 	%f4784, [%rd9+6372];
	fma.rn.f32 	%f4785, %f4783, %f4784, %f4782;
	ld.global.f32 	%f4786, [%rd7+6376];
	ld.global.f32 	%f4787, [%rd9+6376];
	fma.rn.f32 	%f4788, %f4786, %f4787, %f4785;
	ld.global.f32 	%f4789, [%rd7+6380];
	ld.global.f32 	%f4790, [%rd9+6380];
	fma.rn.f32 	%f4791, %f4789, %f4790, %f4788;
	ld.global.f32 	%f4792, [%rd7+6384];
	ld.global.f32 	%f4793, [%rd9+6384];
	fma.rn.f32 	%f4794, %f4792, %f4793, %f4791;
	ld.global.f32 	%f4795, [%rd7+6388];
	ld.global.f32 	%f4796, [%rd9+6388];
	fma.rn.f32 	%f4797, %f4795, %f4796, %f4794;
	ld.global.f32 	%f4798, [%rd7+6392];
	ld.global.f32 	%f4799, [%rd9+6392];
	fma.rn.f32 	%f4800, %f4798, %f4799, %f4797;
	ld.global.f32 	%f4801, [%rd7+6396];
	ld.global.f32 	%f4802, [%rd9+6396];
	fma.rn.f32 	%f4803, %f4801, %f4802, %f4800;
	ld.global.f32 	%f4804, [%rd7+6400];
	ld.global.f32 	%f4805, [%rd9+6400];
	fma.rn.f32 	%f4806, %f4804, %f4805, %f4803;
	ld.global.f32 	%f4807, [%rd7+6404];
	ld.global.f32 	%f4808, [%rd9+6404];
	fma.rn.f32 	%f4809, %f4807, %f4808, %f4806;
	ld.global.f32 	%f4810, [%rd7+6408];
	ld.global.f32 	%f4811, [%rd9+6408];
	fma.rn.f32 	%f4812, %f4810, %f4811, %f4809;
	ld.global.f32 	%f4813, [%rd7+6412];
	ld.global.f32 	%f4814, [%rd9+6412];
	fma.rn.f32 	%f4815, %f4813, %f4814, %f4812;
	ld.global.f32 	%f4816, [%rd7+6416];
	ld.global.f32 	%f4817, [%rd9+6416];
	fma.rn.f32 	%f4818, %f4816, %f4817, %f4815;
	ld.global.f32 	%f4819, [%rd7+6420];
	ld.global.f32 	%f4820, [%rd9+6420];
	fma.rn.f32 	%f4821, %f4819, %f4820, %f4818;
	ld.global.f32 	%f4822, [%rd7+6424];
	ld.global.f32 	%f4823, [%rd9+6424];
	fma.rn.f32 	%f4824, %f4822, %f4823, %f4821;
	ld.global.f32 	%f4825, [%rd7+6428];
	ld.global.f32 	%f4826, [%rd9+6428];
	fma.rn.f32 	%f4827, %f4825, %f4826, %f4824;
	ld.global.f32 	%f4828, [%rd7+6432];
	ld.global.f32 	%f4829, [%rd9+6432];
	fma.rn.f32 	%f4830, %f4828, %f4829, %f4827;
	ld.global.f32 	%f4831, [%rd7+6436];
	ld.global.f32 	%f4832, [%rd9+6436];
	fma.rn.f32 	%f4833, %f4831, %f4832, %f4830;
	ld.global.f32 	%f4834, [%rd7+6440];
	ld.global.f32 	%f4835, [%rd9+6440];
	fma.rn.f32 	%f4836, %f4834, %f4835, %f4833;
	ld.global.f32 	%f4837, [%rd7+6444];
	ld.global.f32 	%f4838, [%rd9+6444];
	fma.rn.f32 	%f4839, %f4837, %f4838, %f4836;
	ld.global.f32 	%f4840, [%rd7+6448];
	ld.global.f32 	%f4841, [%rd9+6448];
	fma.rn.f32 	%f4842, %f4840, %f4841, %f4839;
	ld.global.f32 	%f4843, [%rd7+6452];
	ld.global.f32 	%f4844, [%rd9+6452];
	fma.rn.f32 	%f4845, %f4843, %f4844, %f4842;
	ld.global.f32 	%f4846, [%rd7+6456];
	ld.global.f32 	%f4847, [%rd9+6456];
	fma.rn.f32 	%f4848, %f4846, %f4847, %f4845;
	ld.global.f32 	%f4849, [%rd7+6460];
	ld.global.f32 	%f4850, [%rd9+6460];
	fma.rn.f32 	%f4851, %f4849, %f4850, %f4848;
	ld.global.f32 	%f4852, [%rd7+6464];
	ld.global.f32 	%f4853, [%rd9+6464];
	fma.rn.f32 	%f4854, %f4852, %f4853, %f4851;
	ld.global.f32 	%f4855, [%rd7+6468];
	ld.global.f32 	%f4856, [%rd9+6468];
	fma.rn.f32 	%f4857, %f4855, %f4856, %f4854;
	ld.global.f32 	%f4858, [%rd7+6472];
	ld.global.f32 	%f4859, [%rd9+6472];
	fma.rn.f32 	%f4860, %f4858, %f4859, %f4857;
	ld.global.f32 	%f4861, [%rd7+6476];
	ld.global.f32 	%f4862, [%rd9+6476];
	fma.rn.f32 	%f4863, %f4861, %f4862, %f4860;
	ld.global.f32 	%f4864, [%rd7+6480];
	ld.global.f32 	%f4865, [%rd9+6480];
	fma.rn.f32 	%f4866, %f4864, %f4865, %f4863;
	ld.global.f32 	%f4867, [%rd7+6484];
	ld.global.f32 	%f4868, [%rd9+6484];
	fma.rn.f32 	%f4869, %f4867, %f4868, %f4866;
	ld.global.f32 	%f4870, [%rd7+6488];
	ld.global.f32 	%f4871, [%rd9+6488];
	fma.rn.f32 	%f4872, %f4870, %f4871, %f4869;
	ld.global.f32 	%f4873, [%rd7+6492];
	ld.global.f32 	%f4874, [%rd9+6492];
	fma.rn.f32 	%f4875, %f4873, %f4874, %f4872;
	ld.global.f32 	%f4876, [%rd7+6496];
	ld.global.f32 	%f4877, [%rd9+6496];
	fma.rn.f32 	%f4878, %f4876, %f4877, %f4875;
	ld.global.f32 	%f4879, [%rd7+6500];
	ld.global.f32 	%f4880, [%rd9+6500];
	fma.rn.f32 	%f4881, %f4879, %f4880, %f4878;
	ld.global.f32 	%f4882, [%rd7+6504];
	ld.global.f32 	%f4883, [%rd9+6504];
	fma.rn.f32 	%f4884, %f4882, %f4883, %f4881;
	ld.global.f32 	%f4885, [%rd7+6508];
	ld.global.f32 	%f4886, [%rd9+6508];
	fma.rn.f32 	%f4887, %f4885, %f4886, %f4884;
	ld.global.f32 	%f4888, [%rd7+6512];
	ld.global.f32 	%f4889, [%rd9+6512];
	fma.rn.f32 	%f4890, %f4888, %f4889, %f4887;
	ld.global.f32 	%f4891, [%rd7+6516];
	ld.global.f32 	%f4892, [%rd9+6516];
	fma.rn.f32 	%f4893, %f4891, %f4892, %f4890;
	ld.global.f32 	%f4894, [%rd7+6520];
	ld.global.f32 	%f4895, [%rd9+6520];
	fma.rn.f32 	%f4896, %f4894, %f4895, %f4893;
	ld.global.f32 	%f4897, [%rd7+6524];
	ld.global.f32 	%f4898, [%rd9+6524];
	fma.rn.f32 	%f4899, %f4897, %f4898, %f4896;
	ld.global.f32 	%f4900, [%rd7+6528];
	ld.global.f32 	%f4901, [%rd9+6528];
	fma.rn.f32 	%f4902, %f4900, %f4901, %f4899;
	ld.global.f32 	%f4903, [%rd7+6532];
	ld.global.f32 	%f4904, [%rd9+6532];
	fma.rn.f32 	%f4905, %f4903, %f4904, %f4902;
	ld.global.f32 	%f4906, [%rd7+6536];
	ld.global.f32 	%f4907, [%rd9+6536];
	fma.rn.f32 	%f4908, %f4906, %f4907, %f4905;
	ld.global.f32 	%f4909, [%rd7+6540];
	ld.global.f32 	%f4910, [%rd9+6540];
	fma.rn.f32 	%f4911, %f4909, %f4910, %f4908;
	ld.global.f32 	%f4912, [%rd7+6544];
	ld.global.f32 	%f4913, [%rd9+6544];
	fma.rn.f32 	%f4914, %f4912, %f4913, %f4911;
	ld.global.f32 	%f4915, [%rd7+6548];
	ld.global.f32 	%f4916, [%rd9+6548];
	fma.rn.f32 	%f4917, %f4915, %f4916, %f4914;
	ld.global.f32 	%f4918, [%rd7+6552];
	ld.global.f32 	%f4919, [%rd9+6552];
	fma.rn.f32 	%f4920, %f4918, %f4919, %f4917;
	ld.global.f32 	%f4921, [%rd7+6556];
	ld.global.f32 	%f4922, [%rd9+6556];
	fma.rn.f32 	%f4923, %f4921, %f4922, %f4920;
	ld.global.f32 	%f4924, [%rd7+6560];
	ld.global.f32 	%f4925, [%rd9+6560];
	fma.rn.f32 	%f4926, %f4924, %f4925, %f4923;
	ld.global.f32 	%f4927, [%rd7+6564];
	ld.global.f32 	%f4928, [%rd9+6564];
	fma.rn.f32 	%f4929, %f4927, %f4928, %f4926;
	ld.global.f32 	%f4930, [%rd7+6568];
	ld.global.f32 	%f4931, [%rd9+6568];
	fma.rn.f32 	%f4932, %f4930, %f4931, %f4929;
	ld.global.f32 	%f4933, [%rd7+6572];
	ld.global.f32 	%f4934, [%rd9+6572];
	fma.rn.f32 	%f4935, %f4933, %f4934, %f4932;
	ld.global.f32 	%f4936, [%rd7+6576];
	ld.global.f32 	%f4937, [%rd9+6576];
	fma.rn.f32 	%f4938, %f4936, %f4937, %f4935;
	ld.global.f32 	%f4939, [%rd7+6580];
	ld.global.f32 	%f4940, [%rd9+6580];
	fma.rn.f32 	%f4941, %f4939, %f4940, %f4938;
	ld.global.f32 	%f4942, [%rd7+6584];
	ld.global.f32 	%f4943, [%rd9+6584];
	fma.rn.f32 	%f4944, %f4942, %f4943, %f4941;
	ld.global.f32 	%f4945, [%rd7+6588];
	ld.global.f32 	%f4946, [%rd9+6588];
	fma.rn.f32 	%f4947, %f4945, %f4946, %f4944;
	ld.global.f32 	%f4948, [%rd7+6592];
	ld.global.f32 	%f4949, [%rd9+6592];
	fma.rn.f32 	%f4950, %f4948, %f4949, %f4947;
	ld.global.f32 	%f4951, [%rd7+6596];
	ld.global.f32 	%f4952, [%rd9+6596];
	fma.rn.f32 	%f4953, %f4951, %f4952, %f4950;
	ld.global.f32 	%f4954, [%rd7+6600];
	ld.global.f32 	%f4955, [%rd9+6600];
	fma.rn.f32 	%f4956, %f4954, %f4955, %f4953;
	ld.global.f32 	%f4957, [%rd7+6604];
	ld.global.f32 	%f4958, [%rd9+6604];
	fma.rn.f32 	%f4959, %f4957, %f4958, %f4956;
	ld.global.f32 	%f4960, [%rd7+6608];
	ld.global.f32 	%f4961, [%rd9+6608];
	fma.rn.f32 	%f4962, %f4960, %f4961, %f4959;
	ld.global.f32 	%f4963, [%rd7+6612];
	ld.global.f32 	%f4964, [%rd9+6612];
	fma.rn.f32 	%f4965, %f4963, %f4964, %f4962;
	ld.global.f32 	%f4966, [%rd7+6616];
	ld.global.f32 	%f4967, [%rd9+6616];
	fma.rn.f32 	%f4968, %f4966, %f4967, %f4965;
	ld.global.f32 	%f4969, [%rd7+6620];
	ld.global.f32 	%f4970, [%rd9+6620];
	fma.rn.f32 	%f4971, %f4969, %f4970, %f4968;
	ld.global.f32 	%f4972, [%rd7+6624];
	ld.global.f32 	%f4973, [%rd9+6624];
	fma.rn.f32 	%f4974, %f4972, %f4973, %f4971;
	ld.global.f32 	%f4975, [%rd7+6628];
	ld.global.f32 	%f4976, [%rd9+6628];
	fma.rn.f32 	%f4977, %f4975, %f4976, %f4974;
	ld.global.f32 	%f4978, [%rd7+6632];
	ld.global.f32 	%f4979, [%rd9+6632];
	fma.rn.f32 	%f4980, %f4978, %f4979, %f4977;
	ld.global.f32 	%f4981, [%rd7+6636];
	ld.global.f32 	%f4982, [%rd9+6636];
	fma.rn.f32 	%f4983, %f4981, %f4982, %f4980;
	ld.global.f32 	%f4984, [%rd7+6640];
	ld.global.f32 	%f4985, [%rd9+6640];
	fma.rn.f32 	%f4986, %f4984, %f4985, %f4983;
	ld.global.f32 	%f4987, [%rd7+6644];
	ld.global.f32 	%f4988, [%rd9+6644];
	fma.rn.f32 	%f4989, %f4987, %f4988, %f4986;
	ld.global.f32 	%f4990, [%rd7+6648];
	ld.global.f32 	%f4991, [%rd9+6648];
	fma.rn.f32 	%f4992, %f4990, %f4991, %f4989;
	ld.global.f32 	%f4993, [%rd7+6652];
	ld.global.f32 	%f4994, [%rd9+6652];
	fma.rn.f32 	%f4995, %f4993, %f4994, %f4992;
	ld.global.f32 	%f4996, [%rd7+6656];
	ld.global.f32 	%f4997, [%rd9+6656];
	fma.rn.f32 	%f4998, %f4996, %f4997, %f4995;
	ld.global.f32 	%f4999, [%rd7+6660];
	ld.global.f32 	%f5000, [%rd9+6660];
	fma.rn.f32 	%f5001, %f4999, %f5000, %f4998;
	ld.global.f32 	%f5002, [%rd7+6664];
	ld.global.f32 	%f5003, [%rd9+6664];
	fma.rn.f32 	%f5004, %f5002, %f5003, %f5001;
	ld.global.f32 	%f5005, [%rd7+6668];
	ld.global.f32 	%f5006, [%rd9+6668];
	fma.rn.f32 	%f5007, %f5005, %f5006, %f5004;
	ld.global.f32 	%f5008, [%rd7+6672];
	ld.global.f32 	%f5009, [%rd9+6672];
	fma.rn.f32 	%f5010, %f5008, %f5009, %f5007;
	ld.global.f32 	%f5011, [%rd7+6676];
	ld.global.f32 	%f5012, [%rd9+6676];
	fma.rn.f32 	%f5013, %f5011, %f5012, %f5010;
	ld.global.f32 	%f5014, [%rd7+6680];
	ld.global.f32 	%f5015, [%rd9+6680];
	fma.rn.f32 	%f5016, %f5014, %f5015, %f5013;
	ld.global.f32 	%f5017, [%rd7+6684];
	ld.global.f32 	%f5018, [%rd9+6684];
	fma.rn.f32 	%f5019, %f5017, %f5018, %f5016;
	ld.global.f32 	%f5020, [%rd7+6688];
	ld.global.f32 	%f5021, [%rd9+6688];
	fma.rn.f32 	%f5022, %f5020, %f5021, %f5019;
	ld.global.f32 	%f5023, [%rd7+6692];
	ld.global.f32 	%f5024, [%rd9+6692];
	fma.rn.f32 	%f5025, %f5023, %f5024, %f5022;
	ld.global.f32 	%f5026, [%rd7+6696];
	ld.global.f32 	%f5027, [%rd9+6696];
	fma.rn.f32 	%f5028, %f5026, %f5027, %f5025;
	ld.global.f32 	%f5029, [%rd7+6700];
	ld.global.f32 	%f5030, [%rd9+6700];
	fma.rn.f32 	%f5031, %f5029, %f5030, %f5028;
	ld.global.f32 	%f5032, [%rd7+6704];
	ld.global.f32 	%f5033, [%rd9+6704];
	fma.rn.f32 	%f5034, %f5032, %f5033, %f5031;
	ld.global.f32 	%f5035, [%rd7+6708];
	ld.global.f32 	%f5036, [%rd9+6708];
	fma.rn.f32 	%f5037, %f5035, %f5036, %f5034;
	ld.global.f32 	%f5038, [%rd7+6712];
	ld.global.f32 	%f5039, [%rd9+6712];
	fma.rn.f32 	%f5040, %f5038, %f5039, %f5037;
	ld.global.f32 	%f5041, [%rd7+6716];
	ld.global.f32 	%f5042, [%rd9+6716];
	fma.rn.f32 	%f5043, %f5041, %f5042, %f5040;
	ld.global.f32 	%f5044, [%rd7+6720];
	ld.global.f32 	%f5045, [%rd9+6720];
	fma.rn.f32 	%f5046, %f5044, %f5045, %f5043;
	ld.global.f32 	%f5047, [%rd7+6724];
	ld.global.f32 	%f5048, [%rd9+6724];
	fma.rn.f32 	%f5049, %f5047, %f5048, %f5046;
	ld.global.f32 	%f5050, [%rd7+6728];
	ld.global.f32 	%f5051, [%rd9+6728];
	fma.rn.f32 	%f5052, %f5050, %f5051, %f5049;
	ld.global.f32 	%f5053, [%rd7+6732];
	ld.global.f32 	%f5054, [%rd9+6732];
	fma.rn.f32 	%f5055, %f5053, %f5054, %f5052;
	ld.global.f32 	%f5056, [%rd7+6736];
	ld.global.f32 	%f5057, [%rd9+6736];
	fma.rn.f32 	%f5058, %f5056, %f5057, %f5055;
	ld.global.f32 	%f5059, [%rd7+6740];
	ld.global.f32 	%f5060, [%rd9+6740];
	fma.rn.f32 	%f5061, %f5059, %f5060, %f5058;
	ld.global.f32 	%f5062, [%rd7+6744];
	ld.global.f32 	%f5063, [%rd9+6744];
	fma.rn.f32 	%f5064, %f5062, %f5063, %f5061;
	ld.global.f32 	%f5065, [%rd7+6748];
	ld.global.f32 	%f5066, [%rd9+6748];
	fma.rn.f32 	%f5067, %f5065, %f5066, %f5064;
	ld.global.f32 	%f5068, [%rd7+6752];
	ld.global.f32 	%f5069, [%rd9+6752];
	fma.rn.f32 	%f5070, %f5068, %f5069, %f5067;
	ld.global.f32 	%f5071, [%rd7+6756];
	ld.global.f32 	%f5072, [%rd9+6756];
	fma.rn.f32 	%f5073, %f5071, %f5072, %f5070;
	ld.global.f32 	%f5074, [%rd7+6760];
	ld.global.f32 	%f5075, [%rd9+6760];
	fma.rn.f32 	%f5076, %f5074, %f5075, %f5073;
	ld.global.f32 	%f5077, [%rd7+6764];
	ld.global.f32 	%f5078, [%rd9+6764];
	fma.rn.f32 	%f5079, %f5077, %f5078, %f5076;
	ld.global.f32 	%f5080, [%rd7+6768];
	ld.global.f32 	%f5081, [%rd9+6768];
	fma.rn.f32 	%f5082, %f5080, %f5081, %f5079;
	ld.global.f32 	%f5083, [%rd7+6772];
	ld.global.f32 	%f5084, [%rd9+6772];
	fma.rn.f32 	%f5085, %f5083, %f5084, %f5082;
	ld.global.f32 	%f5086, [%rd7+6776];
	ld.global.f32 	%f5087, [%rd9+6776];
	fma.rn.f32 	%f5088, %f5086, %f5087, %f5085;
	ld.global.f32 	%f5089, [%rd7+6780];
	ld.global.f32 	%f5090, [%rd9+6780];
	fma.rn.f32 	%f5091, %f5089, %f5090, %f5088;
	ld.global.f32 	%f5092, [%rd7+6784];
	ld.global.f32 	%f5093, [%rd9+6784];
	fma.rn.f32 	%f5094, %f5092, %f5093, %f5091;
	ld.global.f32 	%f5095, [%rd7+6788];
	ld.global.f32 	%f5096, [%rd9+6788];
	fma.rn.f32 	%f5097, %f5095, %f5096, %f5094;
	ld.global.f32 	%f5098, [%rd7+6792];
	ld.global.f32 	%f5099, [%rd9+6792];
	fma.rn.f32 	%f5100, %f5098, %f5099, %f5097;
	ld.global.f32 	%f5101, [%rd7+6796];
	ld.global.f32 	%f5102, [%rd9+6796];
	fma.rn.f32 	%f5103, %f5101, %f5102, %f5100;
	ld.global.f32 	%f5104, [%rd7+6800];
	ld.global.f32 	%f5105, [%rd9+6800];
	fma.rn.f32 	%f5106, %f5104, %f5105, %f5103;
	ld.global.f32 	%f5107, [%rd7+6804];
	ld.global.f32 	%f5108, [%rd9+6804];
	fma.rn.f32 	%f5109, %f5107, %f5108, %f5106;
	ld.global.f32 	%f5110, [%rd7+6808];
	ld.global.f32 	%f5111, [%rd9+6808];
	fma.rn.f32 	%f5112, %f5110, %f5111, %f5109;
	ld.global.f32 	%f5113, [%rd7+6812];
	ld.global.f32 	%f5114, [%rd9+6812];
	fma.rn.f32 	%f5115, %f5113, %f5114, %f5112;
	ld.global.f32 	%f5116, [%rd7+6816];
	ld.global.f32 	%f5117, [%rd9+6816];
	fma.rn.f32 	%f5118, %f5116, %f5117, %f5115;
	ld.global.f32 	%f5119, [%rd7+6820];
	ld.global.f32 	%f5120, [%rd9+6820];
	fma.rn.f32 	%f5121, %f5119, %f5120, %f5118;
	ld.global.f32 	%f5122, [%rd7+6824];
	ld.global.f32 	%f5123, [%rd9+6824];
	fma.rn.f32 	%f5124, %f5122, %f5123, %f5121;
	ld.global.f32 	%f5125, [%rd7+6828];
	ld.global.f32 	%f5126, [%rd9+6828];
	fma.rn.f32 	%f5127, %f5125, %f5126, %f5124;
	ld.global.f32 	%f5128, [%rd7+6832];
	ld.global.f32 	%f5129, [%rd9+6832];
	fma.rn.f32 	%f5130, %f5128, %f5129, %f5127;
	ld.global.f32 	%f5131, [%rd7+6836];
	ld.global.f32 	%f5132, [%rd9+6836];
	fma.rn.f32 	%f5133, %f5131, %f5132, %f5130;
	ld.global.f32 	%f5134, [%rd7+6840];
	ld.global.f32 	%f5135, [%rd9+6840];
	fma.rn.f32 	%f5136, %f5134, %f5135, %f5133;
	ld.global.f32 	%f5137, [%rd7+6844];
	ld.global.f32 	%f5138, [%rd9+6844];
	fma.rn.f32 	%f5139, %f5137, %f5138, %f5136;
	ld.global.f32 	%f5140, [%rd7+6848];
	ld.global.f32 	%f5141, [%rd9+6848];
	fma.rn.f32 	%f5142, %f5140, %f5141, %f5139;
	ld.global.f32 	%f5143, [%rd7+6852];
	ld.global.f32 	%f5144, [%rd9+6852];
	fma.rn.f32 	%f5145, %f5143, %f5144, %f5142;
	ld.global.f32 	%f5146, [%rd7+6856];
	ld.global.f32 	%f5147, [%rd9+6856];
	fma.rn.f32 	%f5148, %f5146, %f5147, %f5145;
	ld.global.f32 	%f5149, [%rd7+6860];
	ld.global.f32 	%f5150, [%rd9+6860];
	fma.rn.f32 	%f5151, %f5149, %f5150, %f5148;
	ld.global.f32 	%f5152, [%rd7+6864];
	ld.global.f32 	%f5153, [%rd9+6864];
	fma.rn.f32 	%f5154, %f5152, %f5153, %f5151;
	ld.global.f32 	%f5155, [%rd7+6868];
	ld.global.f32 	%f5156, [%rd9+6868];
	fma.rn.f32 	%f5157, %f5155, %f5156, %f5154;
	ld.global.f32 	%f5158, [%rd7+6872];
	ld.global.f32 	%f5159, [%rd9+6872];
	fma.rn.f32 	%f5160, %f5158, %f5159, %f5157;
	ld.global.f32 	%f5161, [%rd7+6876];
	ld.global.f32 	%f5162, [%rd9+6876];
	fma.rn.f32 	%f5163, %f5161, %f5162, %f5160;
	ld.global.f32 	%f5164, [%rd7+6880];
	ld.global.f32 	%f5165, [%rd9+6880];
	fma.rn.f32 	%f5166, %f5164, %f5165, %f5163;
	ld.global.f32 	%f5167, [%rd7+6884];
	ld.global.f32 	%f5168, [%rd9+6884];
	fma.rn.f32 	%f5169, %f5167, %f5168, %f5166;
	ld.global.f32 	%f5170, [%rd7+6888];
	ld.global.f32 	%f5171, [%rd9+6888];
	fma.rn.f32 	%f5172, %f5170, %f5171, %f5169;
	ld.global.f32 	%f5173, [%rd7+6892];
	ld.global.f32 	%f5174, [%rd9+6892];
	fma.rn.f32 	%f5175, %f5173, %f5174, %f5172;
	ld.global.f32 	%f5176, [%rd7+6896];
	ld.global.f32 	%f5177, [%rd9+6896];
	fma.rn.f32 	%f5178, %f5176, %f5177, %f5175;
	ld.global.f32 	%f5179, [%rd7+6900];
	ld.global.f32 	%f5180, [%rd9+6900];
	fma.rn.f32 	%f5181, %f5179, %f5180, %f5178;
	ld.global.f32 	%f5182, [%rd7+6904];
	ld.global.f32 	%f5183, [%rd9+6904];
	fma.rn.f32 	%f5184, %f5182, %f5183, %f5181;
	ld.global.f32 	%f5185, [%rd7+6908];
	ld.global.f32 	%f5186, [%rd9+6908];
	fma.rn.f32 	%f5187, %f5185, %f5186, %f5184;
	ld.global.f32 	%f5188, [%rd7+6912];
	ld.global.f32 	%f5189, [%rd9+6912];
	fma.rn.f32 	%f5190, %f5188, %f5189, %f5187;
	ld.global.f32 	%f5191, [%rd7+6916];
	ld.global.f32 	%f5192, [%rd9+6916];
	fma.rn.f32 	%f5193, %f5191, %f5192, %f5190;
	ld.global.f32 	%f5194, [%rd7+6920];
	ld.global.f32 	%f5195, [%rd9+6920];
	fma.rn.f32 	%f5196, %f5194, %f5195, %f5193;
	ld.global.f32 	%f5197, [%rd7+6924];
	ld.global.f32 	%f5198, [%rd9+6924];
	fma.rn.f32 	%f5199, %f5197, %f5198, %f5196;
	ld.global.f32 	%f5200, [%rd7+6928];
	ld.global.f32 	%f5201, [%rd9+6928];
	fma.rn.f32 	%f5202, %f5200, %f5201, %f5199;
	ld.global.f32 	%f5203, [%rd7+6932];
	ld.global.f32 	%f5204, [%rd9+6932];
	fma.rn.f32 	%f5205, %f5203, %f5204, %f5202;
	ld.global.f32 	%f5206, [%rd7+6936];
	ld.global.f32 	%f5207, [%rd9+6936];
	fma.rn.f32 	%f5208, %f5206, %f5207, %f5205;
	ld.global.f32 	%f5209, [%rd7+6940];
	ld.global.f32 	%f5210, [%rd9+6940];
	fma.rn.f32 	%f5211, %f5209, %f5210, %f5208;
	ld.global.f32 	%f5212, [%rd7+6944];
	ld.global.f32 	%f5213, [%rd9+6944];
	fma.rn.f32 	%f5214, %f5212, %f5213, %f5211;
	ld.global.f32 	%f5215, [%rd7+6948];
	ld.global.f32 	%f5216, [%rd9+6948];
	fma.rn.f32 	%f5217, %f5215, %f5216, %f5214;
	ld.global.f32 	%f5218, [%rd7+6952];
	ld.global.f32 	%f5219, [%rd9+6952];
	fma.rn.f32 	%f5220, %f5218, %f5219, %f5217;
	ld.global.f32 	%f5221, [%rd7+6956];
	ld.global.f32 	%f5222, [%rd9+6956];
	fma.rn.f32 	%f5223, %f5221, %f5222, %f5220;
	ld.global.f32 	%f5224, [%rd7+6960];
	ld.global.f32 	%f5225, [%rd9+6960];
	fma.rn.f32 	%f5226, %f5224, %f5225, %f5223;
	ld.global.f32 	%f5227, [%rd7+6964];
	ld.global.f32 	%f5228, [%rd9+6964];
	fma.rn.f32 	%f5229, %f5227, %f5228, %f5226;
	ld.global.f32 	%f5230, [%rd7+6968];
	ld.global.f32 	%f5231, [%rd9+6968];
	fma.rn.f32 	%f5232, %f5230, %f5231, %f5229;
	ld.global.f32 	%f5233, [%rd7+6972];
	ld.global.f32 	%f5234, [%rd9+6972];
	fma.rn.f32 	%f5235, %f5233, %f5234, %f5232;
	ld.global.f32 	%f5236, [%rd7+6976];
	ld.global.f32 	%f5237, [%rd9+6976];
	fma.rn.f32 	%f5238, %f5236, %f5237, %f5235;
	ld.global.f32 	%f5239, [%rd7+6980];
	ld.global.f32 	%f5240, [%rd9+6980];
	fma.rn.f32 	%f5241, %f5239, %f5240, %f5238;
	ld.global.f32 	%f5242, [%rd7+6984];
	ld.global.f32 	%f5243, [%rd9+6984];
	fma.rn.f32 	%f5244, %f5242, %f5243, %f5241;
	ld.global.f32 	%f5245, [%rd7+6988];
	ld.global.f32 	%f5246, [%rd9+6988];
	fma.rn.f32 	%f5247, %f5245, %f5246, %f5244;
	ld.global.f32 	%f5248, [%rd7+6992];
	ld.global.f32 	%f5249, [%rd9+6992];
	fma.rn.f32 	%f5250, %f5248, %f5249, %f5247;
	ld.global.f32 	%f5251, [%rd7+6996];
	ld.global.f32 	%f5252, [%rd9+6996];
	fma.rn.f32 	%f5253, %f5251, %f5252, %f5250;
	ld.global.f32 	%f5254, [%rd7+7000];
	ld.global.f32 	%f5255, [%rd9+7000];
	fma.rn.f32 	%f5256, %f5254, %f5255, %f5253;
	ld.global.f32 	%f5257, [%rd7+7004];
	ld.global.f32 	%f5258, [%rd9+7004];
	fma.rn.f32 	%f5259, %f5257, %f5258, %f5256;
	ld.global.f32 	%f5260, [%rd7+7008];
	ld.global.f32 	%f5261, [%rd9+7008];
	fma.rn.f32 	%f5262, %f5260, %f5261, %f5259;
	ld.global.f32 	%f5263, [%rd7+7012];
	ld.global.f32 	%f5264, [%rd9+7012];
	fma.rn.f32 	%f5265, %f5263, %f5264, %f5262;
	ld.global.f32 	%f5266, [%rd7+7016];
	ld.global.f32 	%f5267, [%rd9+7016];
	fma.rn.f32 	%f5268, %f5266, %f5267, %f5265;
	ld.global.f32 	%f5269, [%rd7+7020];
	ld.global.f32 	%f5270, [%rd9+7020];
	fma.rn.f32 	%f5271, %f5269, %f5270, %f5268;
	ld.global.f32 	%f5272, [%rd7+7024];
	ld.global.f32 	%f5273, [%rd9+7024];
	fma.rn.f32 	%f5274, %f5272, %f5273, %f5271;
	ld.global.f32 	%f5275, [%rd7+7028];
	ld.global.f32 	%f5276, [%rd9+7028];
	fma.rn.f32 	%f5277, %f5275, %f5276, %f5274;
	ld.global.f32 	%f5278, [%rd7+7032];
	ld.global.f32 	%f5279, [%rd9+7032];
	fma.rn.f32 	%f5280, %f5278, %f5279, %f5277;
	ld.global.f32 	%f5281, [%rd7+7036];
	ld.global.f32 	%f5282, [%rd9+7036];
	fma.rn.f32 	%f5283, %f5281, %f5282, %f5280;
	ld.global.f32 	%f5284, [%rd7+7040];
	ld.global.f32 	%f5285, [%rd9+7040];
	fma.rn.f32 	%f5286, %f5284, %f5285, %f5283;
	ld.global.f32 	%f5287, [%rd7+7044];
	ld.global.f32 	%f5288, [%rd9+7044];
	fma.rn.f32 	%f5289, %f5287, %f5288, %f5286;
	ld.global.f32 	%f5290, [%rd7+7048];
	ld.global.f32 	%f5291, [%rd9+7048];
	fma.rn.f32 	%f5292, %f5290, %f5291, %f5289;
	ld.global.f32 	%f5293, [%rd7+7052];
	ld.global.f32 	%f5294, [%rd9+7052];
	fma.rn.f32 	%f5295, %f5293, %f5294, %f5292;
	ld.global.f32 	%f5296, [%rd7+7056];
	ld.global.f32 	%f5297, [%rd9+7056];
	fma.rn.f32 	%f5298, %f5296, %f5297, %f5295;
	ld.global.f32 	%f5299, [%rd7+7060];
	ld.global.f32 	%f5300, [%rd9+7060];
	fma.rn.f32 	%f5301, %f5299, %f5300, %f5298;
	ld.global.f32 	%f5302, [%rd7+7064];
	ld.global.f32 	%f5303, [%rd9+7064];
	fma.rn.f32 	%f5304, %f5302, %f5303, %f5301;
	ld.global.f32 	%f5305, [%rd7+7068];
	ld.global.f32 	%f5306, [%rd9+7068];
	fma.rn.f32 	%f5307, %f5305, %f5306, %f5304;
	ld.global.f32 	%f5308, [%rd7+7072];
	ld.global.f32 	%f5309, [%rd9+7072];
	fma.rn.f32 	%f5310, %f5308, %f5309, %f5307;
	ld.global.f32 	%f5311, [%rd7+7076];
	ld.global.f32 	%f5312, [%rd9+7076];
	fma.rn.f32 	%f5313, %f5311, %f5312, %f5310;
	ld.global.f32 	%f5314, [%rd7+7080];
	ld.global.f32 	%f5315, [%rd9+7080];
	fma.rn.f32 	%f5316, %f5314, %f5315, %f5313;
	ld.global.f32 	%f5317, [%rd7+7084];
	ld.global.f32 	%f5318, [%rd9+7084];
	fma.rn.f32 	%f5319, %f5317, %f5318, %f5316;
	ld.global.f32 	%f5320, [%rd7+7088];
	ld.global.f32 	%f5321, [%rd9+7088];
	fma.rn.f32 	%f5322, %f5320, %f5321, %f5319;
	ld.global.f32 	%f5323, [%rd7+7092];
	ld.global.f32 	%f5324, [%rd9+7092];
	fma.rn.f32 	%f5325, %f5323, %f5324, %f5322;
	ld.global.f32 	%f5326, [%rd7+7096];
	ld.global.f32 	%f5327, [%rd9+7096];
	fma.rn.f32 	%f5328, %f5326, %f5327, %f5325;
	ld.global.f32 	%f5329, [%rd7+7100];
	ld.global.f32 	%f5330, [%rd9+7100];
	fma.rn.f32 	%f5331, %f5329, %f5330, %f5328;
	ld.global.f32 	%f5332, [%rd7+7104];
	ld.global.f32 	%f5333, [%rd9+7104];
	fma.rn.f32 	%f5334, %f5332, %f5333, %f5331;
	ld.global.f32 	%f5335, [%rd7+7108];
	ld.global.f32 	%f5336, [%rd9+7108];
	fma.rn.f32 	%f5337, %f5335, %f5336, %f5334;
	ld.global.f32 	%f5338, [%rd7+7112];
	ld.global.f32 	%f5339, [%rd9+7112];
	fma.rn.f32 	%f5340, %f5338, %f5339, %f5337;
	ld.global.f32 	%f5341, [%rd7+7116];
	ld.global.f32 	%f5342, [%rd9+7116];
	fma.rn.f32 	%f5343, %f5341, %f5342, %f5340;
	ld.global.f32 	%f5344, [%rd7+7120];
	ld.global.f32 	%f5345, [%rd9+7120];
	fma.rn.f32 	%f5346, %f5344, %f5345, %f5343;
	ld.global.f32 	%f5347, [%rd7+7124];
	ld.global.f32 	%f5348, [%rd9+7124];
	fma.rn.f32 	%f5349, %f5347, %f5348, %f5346;
	ld.global.f32 	%f5350, [%rd7+7128];
	ld.global.f32 	%f5351, [%rd9+7128];
	fma.rn.f32 	%f5352, %f5350, %f5351, %f5349;
	ld.global.f32 	%f5353, [%rd7+7132];
	ld.global.f32 	%f5354, [%rd9+7132];
	fma.rn.f32 	%f5355, %f5353, %f5354, %f5352;
	ld.global.f32 	%f5356, [%rd7+7136];
	ld.global.f32 	%f5357, [%rd9+7136];
	fma.rn.f32 	%f5358, %f5356, %f5357, %f5355;
	ld.global.f32 	%f5359, [%rd7+7140];
	ld.global.f32 	%f5360, [%rd9+7140];
	fma.rn.f32 	%f5361, %f5359, %f5360, %f5358;
	ld.global.f32 	%f5362, [%rd7+7144];
	ld.global.f32 	%f5363, [%rd9+7144];
	fma.rn.f32 	%f5364, %f5362, %f5363, %f5361;
	ld.global.f32 	%f5365, [%rd7+7148];
	ld.global.f32 	%f5366, [%rd9+7148];
	fma.rn.f32 	%f5367, %f5365, %f5366, %f5364;
	ld.global.f32 	%f5368, [%rd7+7152];
	ld.global.f32 	%f5369, [%rd9+7152];
	fma.rn.f32 	%f5370, %f5368, %f5369, %f5367;
	ld.global.f32 	%f5371, [%rd7+7156];
	ld.global.f32 	%f5372, [%rd9+7156];
	fma.rn.f32 	%f5373, %f5371, %f5372, %f5370;
	ld.global.f32 	%f5374, [%rd7+7160];
	ld.global.f32 	%f5375, [%rd9+7160];
	fma.rn.f32 	%f5376, %f5374, %f5375, %f5373;
	ld.global.f32 	%f5377, [%rd7+7164];
	ld.global.f32 	%f5378, [%rd9+7164];
	fma.rn.f32 	%f5379, %f5377, %f5378, %f5376;
	ld.global.f32 	%f5380, [%rd7+7168];
	ld.global.f32 	%f5381, [%rd9+7168];
	fma.rn.f32 	%f5382, %f5380, %f5381, %f5379;
	ld.global.f32 	%f5383, [%rd7+7172];
	ld.global.f32 	%f5384, [%rd9+7172];
	fma.rn.f32 	%f5385, %f5383, %f5384, %f5382;
	ld.global.f32 	%f5386, [%rd7+7176];
	ld.global.f32 	%f5387, [%rd9+7176];
	fma.rn.f32 	%f5388, %f5386, %f5387, %f5385;
	ld.global.f32 	%f5389, [%rd7+7180];
	ld.global.f32 	%f5390, [%rd9+7180];
	fma.rn.f32 	%f5391, %f5389, %f5390, %f5388;
	ld.global.f32 	%f5392, [%rd7+7184];
	ld.global.f32 	%f5393, [%rd9+7184];
	fma.rn.f32 	%f5394, %f5392, %f5393, %f5391;
	ld.global.f32 	%f5395, [%rd7+7188];
	ld.global.f32 	%f5396, [%rd9+7188];
	fma.rn.f32 	%f5397, %f5395, %f5396, %f5394;
	ld.global.f32 	%f5398, [%rd7+7192];
	ld.global.f32 	%f5399, [%rd9+7192];
	fma.rn.f32 	%f5400, %f5398, %f5399, %f5397;
	ld.global.f32 	%f5401, [%rd7+7196];
	ld.global.f32 	%f5402, [%rd9+7196];
	fma.rn.f32 	%f5403, %f5401, %f5402, %f5400;
	ld.global.f32 	%f5404, [%rd7+7200];
	ld.global.f32 	%f5405, [%rd9+7200];
	fma.rn.f32 	%f5406, %f5404, %f5405, %f5403;
	ld.global.f32 	%f5407, [%rd7+7204];
	ld.global.f32 	%f5408, [%rd9+7204];
	fma.rn.f32 	%f5409, %f5407, %f5408, %f5406;
	ld.global.f32 	%f5410, [%rd7+7208];
	ld.global.f32 	%f5411, [%rd9+7208];
	fma.rn.f32 	%f5412, %f5410, %f5411, %f5409;
	ld.global.f32 	%f5413, [%rd7+7212];
	ld.global.f32 	%f5414, [%rd9+7212];
	fma.rn.f32 	%f5415, %f5413, %f5414, %f5412;
	ld.global.f32 	%f5416, [%rd7+7216];
	ld.global.f32 	%f5417, [%rd9+7216];
	fma.rn.f32 	%f5418, %f5416, %f5417, %f5415;
	ld.global.f32 	%f5419, [%rd7+7220];
	ld.global.f32 	%f5420, [%rd9+7220];
	fma.rn.f32 	%f5421, %f5419, %f5420, %f5418;
	ld.global.f32 	%f5422, [%rd7+7224];
	ld.global.f32 	%f5423, [%rd9+7224];
	fma.rn.f32 	%f5424, %f5422, %f5423, %f5421;
	ld.global.f32 	%f5425, [%rd7+7228];
	ld.global.f32 	%f5426, [%rd9+7228];
	fma.rn.f32 	%f5427, %f5425, %f5426, %f5424;
	ld.global.f32 	%f5428, [%rd7+7232];
	ld.global.f32 	%f5429, [%rd9+7232];
	fma.rn.f32 	%f5430, %f5428, %f5429, %f5427;
	ld.global.f32 	%f5431, [%rd7+7236];
	ld.global.f32 	%f5432, [%rd9+7236];
	fma.rn.f32 	%f5433, %f5431, %f5432, %f5430;
	ld.global.f32 	%f5434, [%rd7+7240];
	ld.global.f32 	%f5435, [%rd9+7240];
	fma.rn.f32 	%f5436, %f5434, %f5435, %f5433;
	ld.global.f32 	%f5437, [%rd7+7244];
	ld.global.f32 	%f5438, [%rd9+7244];
	fma.rn.f32 	%f5439, %f5437, %f5438, %f5436;
	ld.global.f32 	%f5440, [%rd7+7248];
	ld.global.f32 	%f5441, [%rd9+7248];
	fma.rn.f32 	%f5442, %f5440, %f5441, %f5439;
	ld.global.f32 	%f5443, [%rd7+7252];
	ld.global.f32 	%f5444, [%rd9+7252];
	fma.rn.f32 	%f5445, %f5443, %f5444, %f5442;
	ld.global.f32 	%f5446, [%rd7+7256];
	ld.global.f32 	%f5447, [%rd9+7256];
	fma.rn.f32 	%f5448, %f5446, %f5447, %f5445;
	ld.global.f32 	%f5449, [%rd7+7260];
	ld.global.f32 	%f5450, [%rd9+7260];
	fma.rn.f32 	%f5451, %f5449, %f5450, %f5448;
	ld.global.f32 	%f5452, [%rd7+7264];
	ld.global.f32 	%f5453, [%rd9+7264];
	fma.rn.f32 	%f5454, %f5452, %f5453, %f5451;
	ld.global.f32 	%f5455, [%rd7+7268];
	ld.global.f32 	%f5456, [%rd9+7268];
	fma.rn.f32 	%f5457, %f5455, %f5456, %f5454;
	ld.global.f32 	%f5458, [%rd7+7272];
	ld.global.f32 	%f5459, [%rd9+7272];
	fma.rn.f32 	%f5460, %f5458, %f5459, %f5457;
	ld.global.f32 	%f5461, [%rd7+7276];
	ld.global.f32 	%f5462, [%rd9+7276];
	fma.rn.f32 	%f5463, %f5461, %f5462, %f5460;
	ld.global.f32 	%f5464, [%rd7+7280];
	ld.global.f32 	%f5465, [%rd9+7280];
	fma.rn.f32 	%f5466, %f5464, %f5465, %f5463;
	ld.global.f32 	%f5467, [%rd7+7284];
	ld.global.f32 	%f5468, [%rd9+7284];
	fma.rn.f32 	%f5469, %f5467, %f5468, %f5466;
	ld.global.f32 	%f5470, [%rd7+7288];
	ld.global.f32 	%f5471, [%rd9+7288];
	fma.rn.f32 	%f5472, %f5470, %f5471, %f5469;
	ld.global.f32 	%f5473, [%rd7+7292];
	ld.global.f32 	%f5474, [%rd9+7292];
	fma.rn.f32 	%f5475, %f5473, %f5474, %f5472;
	ld.global.f32 	%f5476, [%rd7+7296];
	ld.global.f32 	%f5477, [%rd9+7296];
	fma.rn.f32 	%f5478, %f5476, %f5477, %f5475;
	ld.global.f32 	%f5479, [%rd7+7300];
	ld.global.f32 	%f5480, [%rd9+7300];
	fma.rn.f32 	%f5481, %f5479, %f5480, %f5478;
	ld.global.f32 	%f5482, [%rd7+7304];
	ld.global.f32 	%f5483, [%rd9+7304];
	fma.rn.f32 	%f5484, %f5482, %f5483, %f5481;
	ld.global.f32 	%f5485, [%rd7+7308];
	ld.global.f32 	%f5486, [%rd9+7308];
	fma.rn.f32 	%f5487, %f5485, %f5486, %f5484;
	ld.global.f32 	%f5488, [%rd7+7312];
	ld.global.f32 	%f5489, [%rd9+7312];
	fma.rn.f32 	%f5490, %f5488, %f5489, %f5487;
	ld.global.f32 	%f5491, [%rd7+7316];
	ld.global.f32 	%f5492, [%rd9+7316];
	fma.rn.f32 	%f5493, %f5491, %f5492, %f5490;
	ld.global.f32 	%f5494, [%rd7+7320];
	ld.global.f32 	%f5495, [%rd9+7320];
	fma.rn.f32 	%f5496, %f5494, %f5495, %f5493;
	ld.global.f32 	%f5497, [%rd7+7324];
	ld.global.f32 	%f5498, [%rd9+7324];
	fma.rn.f32 	%f5499, %f5497, %f5498, %f5496;
	ld.global.f32 	%f5500, [%rd7+7328];
	ld.global.f32 	%f5501, [%rd9+7328];
	fma.rn.f32 	%f5502, %f5500, %f5501, %f5499;
	ld.global.f32 	%f5503, [%rd7+7332];
	ld.global.f32 	%f5504, [%rd9+7332];
	fma.rn.f32 	%f5505, %f5503, %f5504, %f5502;
	ld.global.f32 	%f5506, [%rd7+7336];
	ld.global.f32 	%f5507, [%rd9+7336];
	fma.rn.f32 	%f5508, %f5506, %f5507, %f5505;
	ld.global.f32 	%f5509, [%rd7+7340];
	ld.global.f32 	%f5510, [%rd9+7340];
	fma.rn.f32 	%f5511, %f5509, %f5510, %f5508;
	ld.global.f32 	%f5512, [%rd7+7344];
	ld.global.f32 	%f5513, [%rd9+7344];
	fma.rn.f32 	%f5514, %f5512, %f5513, %f5511;
	ld.global.f32 	%f5515, [%rd7+7348];
	ld.global.f32 	%f5516, [%rd9+7348];
	fma.rn.f32 	%f5517, %f5515, %f5516, %f5514;
	ld.global.f32 	%f5518, [%rd7+7352];
	ld.global.f32 	%f5519, [%rd9+7352];
	fma.rn.f32 	%f5520, %f5518, %f5519, %f5517;
	ld.global.f32 	%f5521, [%rd7+7356];
	ld.global.f32 	%f5522, [%rd9+7356];
	fma.rn.f32 	%f5523, %f5521, %f5522, %f5520;
	ld.global.f32 	%f5524, [%rd7+7360];
	ld.global.f32 	%f5525, [%rd9+7360];
	fma.rn.f32 	%f5526, %f5524, %f5525, %f5523;
	ld.global.f32 	%f5527, [%rd7+7364];
	ld.global.f32 	%f5528, [%rd9+7364];
	fma.rn.f32 	%f5529, %f5527, %f5528, %f5526;
	ld.global.f32 	%f5530, [%rd7+7368];
	ld.global.f32 	%f5531, [%rd9+7368];
	fma.rn.f32 	%f5532, %f5530, %f5531, %f5529;
	ld.global.f32 	%f5533, [%rd7+7372];
	ld.global.f32 	%f5534, [%rd9+7372];
	fma.rn.f32 	%f5535, %f5533, %f5534, %f5532;
	ld.global.f32 	%f5536, [%rd7+7376];
	ld.global.f32 	%f5537, [%rd9+7376];
	fma.rn.f32 	%f5538, %f5536, %f5537, %f5535;
	ld.global.f32 	%f5539, [%rd7+7380];
	ld.global.f32 	%f5540, [%rd9+7380];
	fma.rn.f32 	%f5541, %f5539, %f5540, %f5538;
	ld.global.f32 	%f5542, [%rd7+7384];
	ld.global.f32 	%f5543, [%rd9+7384];
	fma.rn.f32 	%f5544, %f5542, %f5543, %f5541;
	ld.global.f32 	%f5545, [%rd7+7388];
	ld.global.f32 	%f5546, [%rd9+7388];
	fma.rn.f32 	%f5547, %f5545, %f5546, %f5544;
	ld.global.f32 	%f5548, [%rd7+7392];
	ld.global.f32 	%f5549, [%rd9+7392];
	fma.rn.f32 	%f5550, %f5548, %f5549, %f5547;
	ld.global.f32 	%f5551, [%rd7+7396];
	ld.global.f32 	%f5552, [%rd9+7396];
	fma.rn.f32 	%f5553, %f5551, %f5552, %f5550;
	ld.global.f32 	%f5554, [%rd7+7400];
	ld.global.f32 	%f5555, [%rd9+7400];
	fma.rn.f32 	%f5556, %f5554, %f5555, %f5553;
	ld.global.f32 	%f5557, [%rd7+7404];
	ld.global.f32 	%f5558, [%rd9+7404];
	fma.rn.f32 	%f5559, %f5557, %f5558, %f5556;
	ld.global.f32 	%f5560, [%rd7+7408];
	ld.global.f32 	%f5561, [%rd9+7408];
	fma.rn.f32 	%f5562, %f5560, %f5561, %f5559;
	ld.global.f32 	%f5563, [%rd7+7412];
	ld.global.f32 	%f5564, [%rd9+7412];
	fma.rn.f32 	%f5565, %f5563, %f5564, %f5562;
	ld.global.f32 	%f5566, [%rd7+7416];
	ld.global.f32 	%f5567, [%rd9+7416];
	fma.rn.f32 	%f5568, %f5566, %f5567, %f5565;
	ld.global.f32 	%f5569, [%rd7+7420];
	ld.global.f32 	%f5570, [%rd9+7420];
	fma.rn.f32 	%f5571, %f5569, %f5570, %f5568;
	ld.global.f32 	%f5572, [%rd7+7424];
	ld.global.f32 	%f5573, [%rd9+7424];
	fma.rn.f32 	%f5574, %f5572, %f5573, %f5571;
	ld.global.f32 	%f5575, [%rd7+7428];
	ld.global.f32 	%f5576, [%rd9+7428];
	fma.rn.f32 	%f5577, %f5575, %f5576, %f5574;
	ld.global.f32 	%f5578, [%rd7+7432];
	ld.global.f32 	%f5579, [%rd9+7432];
	fma.rn.f32 	%f5580, %f5578, %f5579, %f5577;
	ld.global.f32 	%f5581, [%rd7+7436];
	ld.global.f32 	%f5582, [%rd9+7436];
	fma.rn.f32 	%f5583, %f5581, %f5582, %f5580;
	ld.global.f32 	%f5584, [%rd7+7440];
	ld.global.f32 	%f5585, [%rd9+7440];
	fma.rn.f32 	%f5586, %f5584, %f5585, %f5583;
	ld.global.f32 	%f5587, [%rd7+7444];
	ld.global.f32 	%f5588, [%rd9+7444];
	fma.rn.f32 	%f5589, %f5587, %f5588, %f5586;
	ld.global.f32 	%f5590, [%rd7+7448];
	ld.global.f32 	%f5591, [%rd9+7448];
	fma.rn.f32 	%f5592, %f5590, %f5591, %f5589;
	ld.global.f32 	%f5593, [%rd7+7452];
	ld.global.f32 	%f5594, [%rd9+7452];
	fma.rn.f32 	%f5595, %f5593, %f5594, %f5592;
	ld.global.f32 	%f5596, [%rd7+7456];
	ld.global.f32 	%f5597, [%rd9+7456];
	fma.rn.f32 	%f5598, %f5596, %f5597, %f5595;
	ld.global.f32 	%f5599, [%rd7+7460];
	ld.global.f32 	%f5600, [%rd9+7460];
	fma.rn.f32 	%f5601, %f5599, %f5600, %f5598;
	ld.global.f32 	%f5602, [%rd7+7464];
	ld.global.f32 	%f5603, [%rd9+7464];
	fma.rn.f32 	%f5604, %f5602, %f5603, %f5601;
	ld.global.f32 	%f5605, [%rd7+7468];
	ld.global.f32 	%f5606, [%rd9+7468];
	fma.rn.f32 	%f5607, %f5605, %f5606, %f5604;
	ld.global.f32 	%f5608, [%rd7+7472];
	ld.global.f32 	%f5609, [%rd9+7472];
	fma.rn.f32 	%f5610, %f5608, %f5609, %f5607;
	ld.global.f32 	%f5611, [%rd7+7476];
	ld.global.f32 	%f5612, [%rd9+7476];
	fma.rn.f32 	%f5613, %f5611, %f5612, %f5610;
	ld.global.f32 	%f5614, [%rd7+7480];
	ld.global.f32 	%f5615, [%rd9+7480];
	fma.rn.f32 	%f5616, %f5614, %f5615, %f5613;
	ld.global.f32 	%f5617, [%rd7+7484];
	ld.global.f32 	%f5618, [%rd9+7484];
	fma.rn.f32 	%f5619, %f5617, %f5618, %f5616;
	ld.global.f32 	%f5620, [%rd7+7488];
	ld.global.f32 	%f5621, [%rd9+7488];
	fma.rn.f32 	%f5622, %f5620, %f5621, %f5619;
	ld.global.f32 	%f5623, [%rd7+7492];
	ld.global.f32 	%f5624, [%rd9+7492];
	fma.rn.f32 	%f5625, %f5623, %f5624, %f5622;
	ld.global.f32 	%f5626, [%rd7+7496];
	ld.global.f32 	%f5627, [%rd9+7496];
	fma.rn.f32 	%f5628, %f5626, %f5627, %f5625;
	ld.global.f32 	%f5629, [%rd7+7500];
	ld.global.f32 	%f5630, [%rd9+7500];
	fma.rn.f32 	%f5631, %f5629, %f5630, %f5628;
	ld.global.f32 	%f5632, [%rd7+7504];
	ld.global.f32 	%f5633, [%rd9+7504];
	fma.rn.f32 	%f5634, %f5632, %f5633, %f5631;
	ld.global.f32 	%f5635, [%rd7+7508];
	ld.global.f32 	%f5636, [%rd9+7508];
	fma.rn.f32 	%f5637, %f5635, %f5636, %f5634;
	ld.global.f32 	%f5638, [%rd7+7512];
	ld.global.f32 	%f5639, [%rd9+7512];
	fma.rn.f32 	%f5640, %f5638, %f5639, %f5637;
	ld.global.f32 	%f5641, [%rd7+7516];
	ld.global.f32 	%f5642, [%rd9+7516];
	fma.rn.f32 	%f5643, %f5641, %f5642, %f5640;
	ld.global.f32 	%f5644, [%rd7+7520];
	ld.global.f32 	%f5645, [%rd9+7520];
	fma.rn.f32 	%f5646, %f5644, %f5645, %f5643;
	ld.global.f32 	%f5647, [%rd7+7524];
	ld.global.f32 	%f5648, [%rd9+7524];
	fma.rn.f32 	%f5649, %f5647, %f5648, %f5646;
	ld.global.f32 	%f5650, [%rd7+7528];
	ld.global.f32 	%f5651, [%rd9+7528];
	fma.rn.f32 	%f5652, %f5650, %f5651, %f5649;
	ld.global.f32 	%f5653, [%rd7+7532];
	ld.global.f32 	%f5654, [%rd9+7532];
	fma.rn.f32 	%f5655, %f5653, %f5654, %f5652;
	ld.global.f32 	%f5656, [%rd7+7536];
	ld.global.f32 	%f5657, [%rd9+7536];
	fma.rn.f32 	%f5658, %f5656, %f5657, %f5655;
	ld.global.f32 	%f5659, [%rd7+7540];
	ld.global.f32 	%f5660, [%rd9+7540];
	fma.rn.f32 	%f5661, %f5659, %f5660, %f5658;
	ld.global.f32 	%f5662, [%rd7+7544];
	ld.global.f32 	%f5663, [%rd9+7544];
	fma.rn.f32 	%f5664, %f5662, %f5663, %f5661;
	ld.global.f32 	%f5665, [%rd7+7548];
	ld.global.f32 	%f5666, [%rd9+7548];
	fma.rn.f32 	%f5667, %f5665, %f5666, %f5664;
	ld.global.f32 	%f5668, [%rd7+7552];
	ld.global.f32 	%f5669, [%rd9+7552];
	fma.rn.f32 	%f5670, %f5668, %f5669, %f5667;
	ld.global.f32 	%f5671, [%rd7+7556];
	ld.global.f32 	%f5672, [%rd9+7556];
	fma.rn.f32 	%f5673, %f5671, %f5672, %f5670;
	ld.global.f32 	%f5674, [%rd7+7560];
	ld.global.f32 	%f5675, [%rd9+7560];
	fma.rn.f32 	%f5676, %f5674, %f5675, %f5673;
	ld.global.f32 	%f5677, [%rd7+7564];
	ld.global.f32 	%f5678, [%rd9+7564];
	fma.rn.f32 	%f5679, %f5677, %f5678, %f5676;
	ld.global.f32 	%f5680, [%rd7+7568];
	ld.global.f32 	%f5681, [%rd9+7568];
	fma.rn.f32 	%f5682, %f5680, %f5681, %f5679;
	ld.global.f32 	%f5683, [%rd7+7572];
	ld.global.f32 	%f5684, [%rd9+7572];
	fma.rn.f32 	%f5685, %f5683, %f5684, %f5682;
	ld.global.f32 	%f5686, [%rd7+7576];
	ld.global.f32 	%f5687, [%rd9+7576];
	fma.rn.f32 	%f5688, %f5686, %f5687, %f5685;
	ld.global.f32 	%f5689, [%rd7+7580];
	ld.global.f32 	%f5690, [%rd9+7580];
	fma.rn.f32 	%f5691, %f5689, %f5690, %f5688;
	ld.global.f32 	%f5692, [%rd7+7584];
	ld.global.f32 	%f5693, [%rd9+7584];
	fma.rn.f32 	%f5694, %f5692, %f5693, %f5691;
	ld.global.f32 	%f5695, [%rd7+7588];
	ld.global.f32 	%f5696, [%rd9+7588];
	fma.rn.f32 	%f5697, %f5695, %f5696, %f5694;
	ld.global.f32 	%f5698, [%rd7+7592];
	ld.global.f32 	%f5699, [%rd9+7592];
	fma.rn.f32 	%f5700, %f5698, %f5699, %f5697;
	ld.global.f32 	%f5701, [%rd7+7596];
	ld.global.f32 	%f5702, [%rd9+7596];
	fma.rn.f32 	%f5703, %f5701, %f5702, %f5700;
	ld.global.f32 	%f5704, [%rd7+7600];
	ld.global.f32 	%f5705, [%rd9+7600];
	fma.rn.f32 	%f5706, %f5704, %f5705, %f5703;
	ld.global.f32 	%f5707, [%rd7+7604];
	ld.global.f32 	%f5708, [%rd9+7604];
	fma.rn.f32 	%f5709, %f5707, %f5708, %f5706;
	ld.global.f32 	%f5710, [%rd7+7608];
	ld.global.f32 	%f5711, [%rd9+7608];
	fma.rn.f32 	%f5712, %f5710, %f5711, %f5709;
	ld.global.f32 	%f5713, [%rd7+7612];
	ld.global.f32 	%f5714, [%rd9+7612];
	fma.rn.f32 	%f5715, %f5713, %f5714, %f5712;
	ld.global.f32 	%f5716, [%rd7+7616];
	ld.global.f32 	%f5717, [%rd9+7616];
	fma.rn.f32 	%f5718, %f5716, %f5717, %f5715;
	ld.global.f32 	%f5719, [%rd7+7620];
	ld.global.f32 	%f5720, [%rd9+7620];
	fma.rn.f32 	%f5721, %f5719, %f5720, %f5718;
	ld.global.f32 	%f5722, [%rd7+7624];
	ld.global.f32 	%f5723, [%rd9+7624];
	fma.rn.f32 	%f5724, %f5722, %f5723, %f5721;
	ld.global.f32 	%f5725, [%rd7+7628];
	ld.global.f32 	%f5726, [%rd9+7628];
	fma.rn.f32 	%f5727, %f5725, %f5726, %f5724;
	ld.global.f32 	%f5728, [%rd7+7632];
	ld.global.f32 	%f5729, [%rd9+7632];
	fma.rn.f32 	%f5730, %f5728, %f5729, %f5727;
	ld.global.f32 	%f5731, [%rd7+7636];
	ld.global.f32 	%f5732, [%rd9+7636];
	fma.rn.f32 	%f5733, %f5731, %f5732, %f5730;
	ld.global.f32 	%f5734, [%rd7+7640];
	ld.global.f32 	%f5735, [%rd9+7640];
	fma.rn.f32 	%f5736, %f5734, %f5735, %f5733;
	ld.global.f32 	%f5737, [%rd7+7644];
	ld.global.f32 	%f5738, [%rd9+7644];
	fma.rn.f32 	%f5739, %f5737, %f5738, %f5736;
	ld.global.f32 	%f5740, [%rd7+7648];
	ld.global.f32 	%f5741, [%rd9+7648];
	fma.rn.f32 	%f5742, %f5740, %f5741, %f5739;
	ld.global.f32 	%f5743, [%rd7+7652];
	ld.global.f32 	%f5744, [%rd9+7652];
	fma.rn.f32 	%f5745, %f5743, %f5744, %f5742;
	ld.global.f32 	%f5746, [%rd7+7656];
	ld.global.f32 	%f5747, [%rd9+7656];
	fma.rn.f32 	%f5748, %f5746, %f5747, %f5745;
	ld.global.f32 	%f5749, [%rd7+7660];
	ld.global.f32 	%f5750, [%rd9+7660];
	fma.rn.f32 	%f5751, %f5749, %f5750, %f5748;
	ld.global.f32 	%f5752, [%rd7+7664];
	ld.global.f32 	%f5753, [%rd9+7664];
	fma.rn.f32 	%f5754, %f5752, %f5753, %f5751;
	ld.global.f32 	%f5755, [%rd7+7668];
	ld.global.f32 	%f5756, [%rd9+7668];
	fma.rn.f32 	%f5757, %f5755, %f5756, %f5754;
	ld.global.f32 	%f5758, [%rd7+7672];
	ld.global.f32 	%f5759, [%rd9+7672];
	fma.rn.f32 	%f5760, %f5758, %f5759, %f5757;
	ld.global.f32 	%f5761, [%rd7+7676];
	ld.global.f32 	%f5762, [%rd9+7676];
	fma.rn.f32 	%f5763, %f5761, %f5762, %f5760;
	ld.global.f32 	%f5764, [%rd7+7680];
	ld.global.f32 	%f5765, [%rd9+7680];
	fma.rn.f32 	%f5766, %f5764, %f5765, %f5763;
	ld.global.f32 	%f5767, [%rd7+7684];
	ld.global.f32 	%f5768, [%rd9+7684];
	fma.rn.f32 	%f5769, %f5767, %f5768, %f5766;
	ld.global.f32 	%f5770, [%rd7+7688];
	ld.global.f32 	%f5771, [%rd9+7688];
	fma.rn.f32 	%f5772, %f5770, %f5771, %f5769;
	ld.global.f32 	%f5773, [%rd7+7692];
	ld.global.f32 	%f5774, [%rd9+7692];
	fma.rn.f32 	%f5775, %f5773, %f5774, %f5772;
	ld.global.f32 	%f5776, [%rd7+7696];
	ld.global.f32 	%f5777, [%rd9+7696];
	fma.rn.f32 	%f5778, %f5776, %f5777, %f5775;
	ld.global.f32 	%f5779, [%rd7+7700];
	ld.global.f32 	%f5780, [%rd9+7700];
	fma.rn.f32 	%f5781, %f5779, %f5780, %f5778;
	ld.global.f32 	%f5782, [%rd7+7704];
	ld.global.f32 	%f5783, [%rd9+7704];
	fma.rn.f32 	%f5784, %f5782, %f5783, %f5781;
	ld.global.f32 	%f5785, [%rd7+7708];
	ld.global.f32 	%f5786, [%rd9+7708];
	fma.rn.f32 	%f5787, %f5785, %f5786, %f5784;
	ld.global.f32 	%f5788, [%rd7+7712];
	ld.global.f32 	%f5789, [%rd9+7712];
	fma.rn.f32 	%f5790, %f5788, %f5789, %f5787;
	ld.global.f32 	%f5791, [%rd7+7716];
	ld.global.f32 	%f5792, [%rd9+7716];
	fma.rn.f32 	%f5793, %f5791, %f5792, %f5790;
	ld.global.f32 	%f5794, [%rd7+7720];
	ld.global.f32 	%f5795, [%rd9+7720];
	fma.rn.f32 	%f5796, %f5794, %f5795, %f5793;
	ld.global.f32 	%f5797, [%rd7+7724];
	ld.global.f32 	%f5798, [%rd9+7724];
	fma.rn.f32 	%f5799, %f5797, %f5798, %f5796;
	ld.global.f32 	%f5800, [%rd7+7728];
	ld.global.f32 	%f5801, [%rd9+7728];
	fma.rn.f32 	%f5802, %f5800, %f5801, %f5799;
	ld.global.f32 	%f5803, [%rd7+7732];
	ld.global.f32 	%f5804, [%rd9+7732];
	fma.rn.f32 	%f5805, %f5803, %f5804, %f5802;
	ld.global.f32 	%f5806, [%rd7+7736];
	ld.global.f32 	%f5807, [%rd9+7736];
	fma.rn.f32 	%f5808, %f5806, %f5807, %f5805;
	ld.global.f32 	%f5809, [%rd7+7740];
	ld.global.f32 	%f5810, [%rd9+7740];
	fma.rn.f32 	%f5811, %f5809, %f5810, %f5808;
	ld.global.f32 	%f5812, [%rd7+7744];
	ld.global.f32 	%f5813, [%rd9+7744];
	fma.rn.f32 	%f5814, %f5812, %f5813, %f5811;
	ld.global.f32 	%f5815, [%rd7+7748];
	ld.global.f32 	%f5816, [%rd9+7748];
	fma.rn.f32 	%f5817, %f5815, %f5816, %f5814;
	ld.global.f32 	%f5818, [%rd7+7752];
	ld.global.f32 	%f5819, [%rd9+7752];
	fma.rn.f32 	%f5820, %f5818, %f5819, %f5817;
	ld.global.f32 	%f5821, [%rd7+7756];
	ld.global.f32 	%f5822, [%rd9+7756];
	fma.rn.f32 	%f5823, %f5821, %f5822, %f5820;
	ld.global.f32 	%f5824, [%rd7+7760];
	ld.global.f32 	%f5825, [%rd9+7760];
	fma.rn.f32 	%f5826, %f5824, %f5825, %f5823;
	ld.global.f32 	%f5827, [%rd7+7764];
	ld.global.f32 	%f5828, [%rd9+7764];
	fma.rn.f32 	%f5829, %f5827, %f5828, %f5826;
	ld.global.f32 	%f5830, [%rd7+7768];
	ld.global.f32 	%f5831, [%rd9+7768];
	fma.rn.f32 	%f5832, %f5830, %f5831, %f5829;
	ld.global.f32 	%f5833, [%rd7+7772];
	ld.global.f32 	%f5834, [%rd9+7772];
	fma.rn.f32 	%f5835, %f5833, %f5834, %f5832;
	ld.global.f32 	%f5836, [%rd7+7776];
	ld.global.f32 	%f5837, [%rd9+7776];
	fma.rn.f32 	%f5838, %f5836, %f5837, %f5835;
	ld.global.f32 	%f5839, [%rd7+7780];
	ld.global.f32 	%f5840, [%rd9+7780];
	fma.rn.f32 	%f5841, %f5839, %f5840, %f5838;
	ld.global.f32 	%f5842, [%rd7+7784];
	ld.global.f32 	%f5843, [%rd9+7784];
	fma.rn.f32 	%f5844, %f5842, %f5843, %f5841;
	ld.global.f32 	%f5845, [%rd7+7788];
	ld.global.f32 	%f5846, [%rd9+7788];
	fma.rn.f32 	%f5847, %f5845, %f5846, %f5844;
	ld.global.f32 	%f5848, [%rd7+7792];
	ld.global.f32 	%f5849, [%rd9+7792];
	fma.rn.f32 	%f5850, %f5848, %f5849, %f5847;
	ld.global.f32 	%f5851, [%rd7+7796];
	ld.global.f32 	%f5852, [%rd9+7796];
	fma.rn.f32 	%f5853, %f5851, %f5852, %f5850;
	ld.global.f32 	%f5854, [%rd7+7800];
	ld.global.f32 	%f5855, [%rd9+7800];
	fma.rn.f32 	%f5856, %f5854, %f5855, %f5853;
	ld.global.f32 	%f5857, [%rd7+7804];
	ld.global.f32 	%f5858, [%rd9+7804];
	fma.rn.f32 	%f5859, %f5857, %f5858, %f5856;
	ld.global.f32 	%f5860, [%rd7+7808];
	ld.global.f32 	%f5861, [%rd9+7808];
	fma.rn.f32 	%f5862, %f5860, %f5861, %f5859;
	ld.global.f32 	%f5863, [%rd7+7812];
	ld.global.f32 	%f5864, [%rd9+7812];
	fma.rn.f32 	%f5865, %f5863, %f5864, %f5862;
	ld.global.f32 	%f5866, [%rd7+7816];
	ld.global.f32 	%f5867, [%rd9+7816];
	fma.rn.f32 	%f5868, %f5866, %f5867, %f5865;
	ld.global.f32 	%f5869, [%rd7+7820];
	ld.global.f32 	%f5870, [%rd9+7820];
	fma.rn.f32 	%f5871, %f5869, %f5870, %f5868;
	ld.global.f32 	%f5872, [%rd7+7824];
	ld.global.f32 	%f5873, [%rd9+7824];
	fma.rn.f32 	%f5874, %f5872, %f5873, %f5871;
	ld.global.f32 	%f5875, [%rd7+7828];
	ld.global.f32 	%f5876, [%rd9+7828];
	fma.rn.f32 	%f5877, %f5875, %f5876, %f5874;
	ld.global.f32 	%f5878, [%rd7+7832];
	ld.global.f32 	%f5879, [%rd9+7832];
	fma.rn.f32 	%f5880, %f5878, %f5879, %f5877;
	ld.global.f32 	%f5881, [%rd7+7836];
	ld.global.f32 	%f5882, [%rd9+7836];
	fma.rn.f32 	%f5883, %f5881, %f5882, %f5880;
	ld.global.f32 	%f5884, [%rd7+7840];
	ld.global.f32 	%f5885, [%rd9+7840];
	fma.rn.f32 	%f5886, %f5884, %f5885, %f5883;
	ld.global.f32 	%f5887, [%rd7+7844];
	ld.global.f32 	%f5888, [%rd9+7844];
	fma.rn.f32 	%f5889, %f5887, %f5888, %f5886;
	ld.global.f32 	%f5890, [%rd7+7848];
	ld.global.f32 	%f5891, [%rd9+7848];
	fma.rn.f32 	%f5892, %f5890, %f5891, %f5889;
	ld.global.f32 	%f5893, [%rd7+7852];
	ld.global.f32 	%f5894, [%rd9+7852];
	fma.rn.f32 	%f5895, %f5893, %f5894, %f5892;
	ld.global.f32 	%f5896, [%rd7+7856];
	ld.global.f32 	%f5897, [%rd9+7856];
	fma.rn.f32 	%f5898, %f5896, %f5897, %f5895;
	ld.global.f32 	%f5899, [%rd7+7860];
	ld.global.f32 	%f5900, [%rd9+7860];
	fma.rn.f32 	%f5901, %f5899, %f5900, %f5898;
	ld.global.f32 	%f5902, [%rd7+7864];
	ld.global.f32 	%f5903, [%rd9+7864];
	fma.rn.f32 	%f5904, %f5902, %f5903, %f5901;
	ld.global.f32 	%f5905, [%rd7+7868];
	ld.global.f32 	%f5906, [%rd9+7868];
	fma.rn.f32 	%f5907, %f5905, %f5906, %f5904;
	ld.global.f32 	%f5908, [%rd7+7872];
	ld.global.f32 	%f5909, [%rd9+7872];
	fma.rn.f32 	%f5910, %f5908, %f5909, %f5907;
	ld.global.f32 	%f5911, [%rd7+7876];
	ld.global.f32 	%f5912, [%rd9+7876];
	fma.rn.f32 	%f5913, %f5911, %f5912, %f5910;
	ld.global.f32 	%f5914, [%rd7+7880];
	ld.global.f32 	%f5915, [%rd9+7880];
	fma.rn.f32 	%f5916, %f5914, %f5915, %f5913;
	ld.global.f32 	%f5917, [%rd7+7884];
	ld.global.f32 	%f5918, [%rd9+7884];
	fma.rn.f32 	%f5919, %f5917, %f5918, %f5916;
	ld.global.f32 	%f5920, [%rd7+7888];
	ld.global.f32 	%f5921, [%rd9+7888];
	fma.rn.f32 	%f5922, %f5920, %f5921, %f5919;
	ld.global.f32 	%f5923, [%rd7+7892];
	ld.global.f32 	%f5924, [%rd9+7892];
	fma.rn.f32 	%f5925, %f5923, %f5924, %f5922;
	ld.global.f32 	%f5926, [%rd7+7896];
	ld.global.f32 	%f5927, [%rd9+7896];
	fma.rn.f32 	%f5928, %f5926, %f5927, %f5925;
	ld.global.f32 	%f5929, [%rd7+7900];
	ld.global.f32 	%f5930, [%rd9+7900];
	fma.rn.f32 	%f5931, %f5929, %f5930, %f5928;
	ld.global.f32 	%f5932, [%rd7+7904];
	ld.global.f32 	%f5933, [%rd9+7904];
	fma.rn.f32 	%f5934, %f5932, %f5933, %f5931;
	ld.global.f32 	%f5935, [%rd7+7908];
	ld.global.f32 	%f5936, [%rd9+7908];
	fma.rn.f32 	%f5937, %f5935, %f5936, %f5934;
	ld.global.f32 	%f5938, [%rd7+7912];
	ld.global.f32 	%f5939, [%rd9+7912];
	fma.rn.f32 	%f5940, %f5938, %f5939, %f5937;
	ld.global.f32 	%f5941, [%rd7+7916];
	ld.global.f32 	%f5942, [%rd9+7916];
	fma.rn.f32 	%f5943, %f5941, %f5942, %f5940;
	ld.global.f32 	%f5944, [%rd7+7920];
	ld.global.f32 	%f5945, [%rd9+7920];
	fma.rn.f32 	%f5946, %f5944, %f5945, %f5943;
	ld.global.f32 	%f5947, [%rd7+7924];
	ld.global.f32 	%f5948, [%rd9+7924];
	fma.rn.f32 	%f5949, %f5947, %f5948, %f5946;
	ld.global.f32 	%f5950, [%rd7+7928];
	ld.global.f32 	%f5951, [%rd9+7928];
	fma.rn.f32 	%f5952, %f5950, %f5951, %f5949;
	ld.global.f32 	%f5953, [%rd7+7932];
	ld.global.f32 	%f5954, [%rd9+7932];
	fma.rn.f32 	%f5955, %f5953, %f5954, %f5952;
	ld.global.f32 	%f5956, [%rd7+7936];
	ld.global.f32 	%f5957, [%rd9+7936];
	fma.rn.f32 	%f5958, %f5956, %f5957, %f5955;
	ld.global.f32 	%f5959, [%rd7+7940];
	ld.global.f32 	%f5960, [%rd9+7940];
	fma.rn.f32 	%f5961, %f5959, %f5960, %f5958;
	ld.global.f32 	%f5962, [%rd7+7944];
	ld.global.f32 	%f5963, [%rd9+7944];
	fma.rn.f32 	%f5964, %f5962, %f5963, %f5961;
	ld.global.f32 	%f5965, [%rd7+7948];
	ld.global.f32 	%f5966, [%rd9+7948];
	fma.rn.f32 	%f5967, %f5965, %f5966, %f5964;
	ld.global.f32 	%f5968, [%rd7+7952];
	ld.global.f32 	%f5969, [%rd9+7952];
	fma.rn.f32 	%f5970, %f5968, %f5969, %f5967;
	ld.global.f32 	%f5971, [%rd7+7956];
	ld.global.f32 	%f5972, [%rd9+7956];
	fma.rn.f32 	%f5973, %f5971, %f5972, %f5970;
	ld.global.f32 	%f5974, [%rd7+7960];
	ld.global.f32 	%f5975, [%rd9+7960];
	fma.rn.f32 	%f5976, %f5974, %f5975, %f5973;
	ld.global.f32 	%f5977, [%rd7+7964];
	ld.global.f32 	%f5978, [%rd9+7964];
	fma.rn.f32 	%f5979, %f5977, %f5978, %f5976;
	ld.global.f32 	%f5980, [%rd7+7968];
	ld.global.f32 	%f5981, [%rd9+7968];
	fma.rn.f32 	%f5982, %f5980, %f5981, %f5979;
	ld.global.f32 	%f5983, [%rd7+7972];
	ld.global.f32 	%f5984, [%rd9+7972];
	fma.rn.f32 	%f5985, %f5983, %f5984, %f5982;
	ld.global.f32 	%f5986, [%rd7+7976];
	ld.global.f32 	%f5987, [%rd9+7976];
	fma.rn.f32 	%f5988, %f5986, %f5987, %f5985;
	ld.global.f32 	%f5989, [%rd7+7980];
	ld.global.f32 	%f5990, [%rd9+7980];
	fma.rn.f32 	%f5991, %f5989, %f5990, %f5988;
	ld.global.f32 	%f5992, [%rd7+7984];
	ld.global.f32 	%f5993, [%rd9+7984];
	fma.rn.f32 	%f5994, %f5992, %f5993, %f5991;
	ld.global.f32 	%f5995, [%rd7+7988];
	ld.global.f32 	%f5996, [%rd9+7988];
	fma.rn.f32 	%f5997, %f5995, %f5996, %f5994;
	ld.global.f32 	%f5998, [%rd7+7992];
	ld.global.f32 	%f5999, [%rd9+7992];
	fma.rn.f32 	%f6000, %f5998, %f5999, %f5997;
	ld.global.f32 	%f6001, [%rd7+7996];
	ld.global.f32 	%f6002, [%rd9+7996];
	fma.rn.f32 	%f6003, %f6001, %f6002, %f6000;
	ld.global.f32 	%f6004, [%rd7+8000];
	ld.global.f32 	%f6005, [%rd9+8000];
	fma.rn.f32 	%f6006, %f6004, %f6005, %f6003;
	ld.global.f32 	%f6007, [%rd7+8004];
	ld.global.f32 	%f6008, [%rd9+8004];
	fma.rn.f32 	%f6009, %f6007, %f6008, %f6006;
	ld.global.f32 	%f6010, [%rd7+8008];
	ld.global.f32 	%f6011, [%rd9+8008];
	fma.rn.f32 	%f6012, %f6010, %f6011, %f6009;
	ld.global.f32 	%f6013, [%rd7+8012];
	ld.global.f32 	%f6014, [%rd9+8012];
	fma.rn.f32 	%f6015, %f6013, %f6014, %f6012;
	ld.global.f32 	%f6016, [%rd7+8016];
	ld.global.f32 	%f6017, [%rd9+8016];
	fma.rn.f32 	%f6018, %f6016, %f6017, %f6015;
	ld.global.f32 	%f6019, [%rd7+8020];
	ld.global.f32 	%f6020, [%rd9+8020];
	fma.rn.f32 	%f6021, %f6019, %f6020, %f6018;
	ld.global.f32 	%f6022, [%rd7+8024];
	ld.global.f32 	%f6023, [%rd9+8024];
	fma.rn.f32 	%f6024, %f6022, %f6023, %f6021;
	ld.global.f32 	%f6025, [%rd7+8028];
	ld.global.f32 	%f6026, [%rd9+8028];
	fma.rn.f32 	%f6027, %f6025, %f6026, %f6024;
	ld.global.f32 	%f6028, [%rd7+8032];
	ld.global.f32 	%f6029, [%rd9+8032];
	fma.rn.f32 	%f6030, %f6028, %f6029, %f6027;
	ld.global.f32 	%f6031, [%rd7+8036];
	ld.global.f32 	%f6032, [%rd9+8036];
	fma.rn.f32 	%f6033, %f6031, %f6032, %f6030;
	ld.global.f32 	%f6034, [%rd7+8040];
	ld.global.f32 	%f6035, [%rd9+8040];
	fma.rn.f32 	%f6036, %f6034, %f6035, %f6033;
	ld.global.f32 	%f6037, [%rd7+8044];
	ld.global.f32 	%f6038, [%rd9+8044];
	fma.rn.f32 	%f6039, %f6037, %f6038, %f6036;
	ld.global.f32 	%f6040, [%rd7+8048];
	ld.global.f32 	%f6041, [%rd9+8048];
	fma.rn.f32 	%f6042, %f6040, %f6041, %f6039;
	ld.global.f32 	%f6043, [%rd7+8052];
	ld.global.f32 	%f6044, [%rd9+8052];
	fma.rn.f32 	%f6045, %f6043, %f6044, %f6042;
	ld.global.f32 	%f6046, [%rd7+8056];
	ld.global.f32 	%f6047, [%rd9+8056];
	fma.rn.f32 	%f6048, %f6046, %f6047, %f6045;
	ld.global.f32 	%f6049, [%rd7+8060];
	ld.global.f32 	%f6050, [%rd9+8060];
	fma.rn.f32 	%f6051, %f6049, %f6050, %f6048;
	ld.global.f32 	%f6052, [%rd7+8064];
	ld.global.f32 	%f6053, [%rd9+8064];
	fma.rn.f32 	%f6054, %f6052, %f6053, %f6051;
	ld.global.f32 	%f6055, [%rd7+8068];
	ld.global.f32 	%f6056, [%rd9+8068];
	fma.rn.f32 	%f6057, %f6055, %f6056, %f6054;
	ld.global.f32 	%f6058, [%rd7+8072];
	ld.global.f32 	%f6059, [%rd9+8072];
	fma.rn.f32 	%f6060, %f6058, %f6059, %f6057;
	ld.global.f32 	%f6061, [%rd7+8076];
	ld.global.f32 	%f6062, [%rd9+8076];
	fma.rn.f32 	%f6063, %f6061, %f6062, %f6060;
	ld.global.f32 	%f6064, [%rd7+8080];
	ld.global.f32 	%f6065, [%rd9+8080];
	fma.rn.f32 	%f6066, %f6064, %f6065, %f6063;
	ld.global.f32 	%f6067, [%rd7+8084];
	ld.global.f32 	%f6068, [%rd9+8084];
	fma.rn.f32 	%f6069, %f6067, %f6068, %f6066;
	ld.global.f32 	%f6070, [%rd7+8088];
	ld.global.f32 	%f6071, [%rd9+8088];
	fma.rn.f32 	%f6072, %f6070, %f6071, %f6069;
	ld.global.f32 	%f6073, [%rd7+8092];
	ld.global.f32 	%f6074, [%rd9+8092];
	fma.rn.f32 	%f6075, %f6073, %f6074, %f6072;
	ld.global.f32 	%f6076, [%rd7+8096];
	ld.global.f32 	%f6077, [%rd9+8096];
	fma.rn.f32 	%f6078, %f6076, %f6077, %f6075;
	ld.global.f32 	%f6079, [%rd7+8100];
	ld.global.f32 	%f6080, [%rd9+8100];
	fma.rn.f32 	%f6081, %f6079, %f6080, %f6078;
	ld.global.f32 	%f6082, [%rd7+8104];
	ld.global.f32 	%f6083, [%rd9+8104];
	fma.rn.f32 	%f6084, %f6082, %f6083, %f6081;
	ld.global.f32 	%f6085, [%rd7+8108];
	ld.global.f32 	%f6086, [%rd9+8108];
	fma.rn.f32 	%f6087, %f6085, %f6086, %f6084;
	ld.global.f32 	%f6088, [%rd7+8112];
	ld.global.f32 	%f6089, [%rd9+8112];
	fma.rn.f32 	%f6090, %f6088, %f6089, %f6087;
	ld.global.f32 	%f6091, [%rd7+8116];
	ld.global.f32 	%f6092, [%rd9+8116];
	fma.rn.f32 	%f6093, %f6091, %f6092, %f6090;
	ld.global.f32 	%f6094, [%rd7+8120];
	ld.global.f32 	%f6095, [%rd9+8120];
	fma.rn.f32 	%f6096, %f6094, %f6095, %f6093;
	ld.global.f32 	%f6097, [%rd7+8124];
	ld.global.f32 	%f6098, [%rd9+8124];
	fma.rn.f32 	%f6099, %f6097, %f6098, %f6096;
	ld.global.f32 	%f6100, [%rd7+8128];
	ld.global.f32 	%f6101, [%rd9+8128];
	fma.rn.f32 	%f6102, %f6100, %f6101, %f6099;
	ld.global.f32 	%f6103, [%rd7+8132];
	ld.global.f32 	%f6104, [%rd9+8132];
	fma.rn.f32 	%f6105, %f6103, %f6104, %f6102;
	ld.global.f32 	%f6106, [%rd7+8136];
	ld.global.f32 	%f6107, [%rd9+8136];
	fma.rn.f32 	%f6108, %f6106, %f6107, %f6105;
	ld.global.f32 	%f6109, [%rd7+8140];
	ld.global.f32 	%f6110, [%rd9+8140];
	fma.rn.f32 	%f6111, %f6109, %f6110, %f6108;
	ld.global.f32 	%f6112, [%rd7+8144];
	ld.global.f32 	%f6113, [%rd9+8144];
	fma.rn.f32 	%f6114, %f6112, %f6113, %f6111;
	ld.global.f32 	%f6115, [%rd7+8148];
	ld.global.f32 	%f6116, [%rd9+8148];
	fma.rn.f32 	%f6117, %f6115, %f6116, %f6114;
	ld.global.f32 	%f6118, [%rd7+8152];
	ld.global.f32 	%f6119, [%rd9+8152];
	fma.rn.f32 	%f6120, %f6118, %f6119, %f6117;
	ld.global.f32 	%f6121, [%rd7+8156];
	ld.global.f32 	%f6122, [%rd9+8156];
	fma.rn.f32 	%f6123, %f6121, %f6122, %f6120;
	ld.global.f32 	%f6124, [%rd7+8160];
	ld.global.f32 	%f6125, [%rd9+8160];
	fma.rn.f32 	%f6126, %f6124, %f6125, %f6123;
	ld.global.f32 	%f6127, [%rd7+8164];
	ld.global.f32 	%f6128, [%rd9+8164];
	fma.rn.f32 	%f6129, %f6127, %f6128, %f6126;
	ld.global.f32 	%f6130, [%rd7+8168];
	ld.global.f32 	%f6131, [%rd9+8168];
	fma.rn.f32 	%f6132, %f6130, %f6131, %f6129;
	ld.global.f32 	%f6133, [%rd7+8172];
	ld.global.f32 	%f6134, [%rd9+8172];
	fma.rn.f32 	%f6135, %f6133, %f6134, %f6132;
	ld.global.f32 	%f6136, [%rd7+8176];
	ld.global.f32 	%f6137, [%rd9+8176];
	fma.rn.f32 	%f6138, %f6136, %f6137, %f6135;
	ld.global.f32 	%f6139, [%rd7+8180];
	ld.global.f32 	%f6140, [%rd9+8180];
	fma.rn.f32 	%f6141, %f6139, %f6140, %f6138;
	ld.global.f32 	%f6142, [%rd7+8184];
	ld.global.f32 	%f6143, [%rd9+8184];
	fma.rn.f32 	%f6144, %f6142, %f6143, %f6141;
	ld.global.f32 	%f6145, [%rd7+8188];
	ld.global.f32 	%f6146, [%rd9+8188];
	fma.rn.f32 	%f6147, %f6145, %f6146, %f6144;
	add.s32 	%r17, %r17, 2048;
	setp.ne.s32 	%p1, %r17, 4096;
	@%p1 bra 	$L__BB1_1;
	cvta.to.global.u64 	%rd10, %rd3;
	add.s32 	%r16, %r2, %r1;
	mul.wide.s32 	%rd11, %r16, 4;
	add.s64 	%rd12, %rd10, %rd11;
	st.global.f32 	[%rd12], %f6147;
	ret;

}
	// .globl	_Z9multiply46MatrixS_S_
.visible .entry _Z9multiply46MatrixS_S_(
	.param .align 8 .b8 _Z9multiply46MatrixS_S__param_0[8],
	.param .align 8 .b8 _Z9multiply46MatrixS_S__param_1[8],
	.param .align 8 .b8 _Z9multiply46MatrixS_S__param_2[8]
)
{
	.reg .pred 	%p<2>;
	.reg .b32 	%r<32>;
	.reg .b32 	%f<104>;
	.reg .b64 	%rd<17>;
	// demoted variable
	.shared .align 4 .b8 _ZZ9multiply46MatrixS_S_E2As[1024];
	// demoted variable
	.shared .align 4 .b8 _ZZ9multiply46MatrixS_S_E2Bs[1024];
	ld.param.u64 	%rd5, [_Z9multiply46MatrixS_S__param_2];
	ld.param.u64 	%rd6, [_Z9multiply46MatrixS_S__param_1];
	ld.param.u64 	%rd7, [_Z9multiply46MatrixS_S__param_0];
	cvta.to.global.u64 	%rd1, %rd7;
	cvta.to.global.u64 	%rd8, %rd6;
	mov.u32 	%r10, %ctaid.y;
	mov.u32 	%r1, %tid.x;
	mov.u32 	%r11, %tid.y;
	shl.b32 	%r2, %r10, 16;
	shl.b32 	%r12, %r10, 4;
	shl.b32 	%r3, %r11, 12;
	shl.b32 	%r13, %r11, 6;
	mov.u32 	%r14, _ZZ9multiply46MatrixS_S_E2As;
	add.s32 	%r4, %r14, %r13;
	or.b32  	%r15, %r1, %r3;
	add.s32 	%r16, %r15, %r12;
	mul.wide.u32 	%rd9, %r16, 4;
	add.s64 	%rd10, %rd9, %rd8;
	add.s64 	%rd16, %rd10, 262144;
	add.s32 	%r30, %r15, %r2;
	mov.f32 	%f103, 0f00000000;
	mov.u32 	%r31, %r2;
$L__BB2_1:
	mul.wide.u32 	%rd11, %r30, 4;
	add.s64 	%rd12, %rd1, %rd11;
	ld.global.f32 	%f4, [%rd12];
	shl.b32 	%r17, %r1, 2;
	add.s32 	%r18, %r4, %r17;
	st.shared.f32 	[%r18], %f4;
	ld.global.f32 	%f5, [%rd16+-262144];
	mov.u32 	%r21, _ZZ9multiply46MatrixS_S_E2Bs;
	add.s32 	%r22, %r21, %r17;
	add.s32 	%r23, %r22, %r13;
	st.shared.f32 	[%r23], %f5;
	bar.sync 	0;
	ld.shared.f32 	%f6, [%r4];
	ld.shared.f32 	%f7, [%r22];
	fma.rn.f32 	%f8, %f6, %f7, %f103;
	ld.shared.f32 	%f9, [%r4+4];
	ld.shared.f32 	%f10, [%r22+64];
	fma.rn.f32 	%f11, %f9, %f10, %f8;
	ld.shared.f32 	%f12, [%r4+8];
	ld.shared.f32 	%f13, [%r22+128];
	fma.rn.f32 	%f14, %f12, %f13, %f11;
	ld.shared.f32 	%f15, [%r4+12];
	ld.shared.f32 	%f16, [%r22+192];
	fma.rn.f32 	%f17, %f15, %f16, %f14;
	ld.shared.f32 	%f18, [%r4+16];
	ld.shared.f32 	%f19, [%r22+256];
	fma.rn.f32 	%f20, %f18, %f19, %f17;
	ld.shared.f32 	%f21, [%r4+20];
	ld.shared.f32 	%f22, [%r22+320];
	fma.rn.f32 	%f23, %f21, %f22, %f20;
	ld.shared.f32 	%f24, [%r4+24];
	ld.shared.f32 	%f25, [%r22+384];
	fma.rn.f32 	%f26, %f24, %f25, %f23;
	ld.shared.f32 	%f27, [%r4+28];
	ld.shared.f32 	%f28, [%r22+448];
	fma.rn.f32 	%f29, %f27, %f28, %f26;
	ld.shared.f32 	%f30, [%r4+32];
	ld.shared.f32 	%f31, [%r22+512];
	fma.rn.f32 	%f32, %f30, %f31, %f29;
	ld.shared.f32 	%f33, [%r4+36];
	ld.shared.f32 	%f34, [%r22+576];
	fma.rn.f32 	%f35, %f33, %f34, %f32;
	ld.shared.f32 	%f36, [%r4+40];
	ld.shared.f32 	%f37, [%r22+640];
	fma.rn.f32 	%f38, %f36, %f37, %f35;
	ld.shared.f32 	%f39, [%r4+44];
	ld.shared.f32 	%f40, [%r22+704];
	fma.rn.f32 	%f41, %f39, %f40, %f38;
	ld.shared.f32 	%f42, [%r4+48];
	ld.shared.f32 	%f43, [%r22+768];
	fma.rn.f32 	%f44, %f42, %f43, %f41;
	ld.shared.f32 	%f45, [%r4+52];
	ld.shared.f32 	%f46, [%r22+832];
	fma.rn.f32 	%f47, %f45, %f46, %f44;
	ld.shared.f32 	%f48, [%r4+56];
	ld.shared.f32 	%f49, [%r22+896];
	fma.rn.f32 	%f50, %f48, %f49, %f47;
	ld.shared.f32 	%f51, [%r4+60];
	ld.shared.f32 	%f52, [%r22+960];
	fma.rn.f32 	%f53, %f51, %f52, %f50;
	bar.sync 	0;
	ld.global.f32 	%f54, [%rd12+64];
	st.shared.f32 	[%r18], %f54;
	ld.global.f32 	%f55, [%rd16];
	st.shared.f32 	[%r23], %f55;
	bar.sync 	0;
	ld.shared.f32 	%f56, [%r4];
	ld.shared.f32 	%f57, [%r22];
	fma.rn.f32 	%f58, %f56, %f57, %f53;
	ld.shared.f32 	%f59, [%r4+4];
	ld.shared.f32 	%f60, [%r22+64];
	fma.rn.f32 	%f61, %f59, %f60, %f58;
	ld.shared.f32 	%f62, [%r4+8];
	ld.shared.f32 	%f63, [%r22+128];
	fma.rn.f32 	%f64, %f62, %f63, %f61;
	ld.shared.f32 	%f65, [%r4+12];
	ld.shared.f32 	%f66, [%r22+192];
	fma.rn.f32 	%f67, %f65, %f66, %f64;
	ld.shared.f32 	%f68, [%r4+16];
	ld.shared.f32 	%f69, [%r22+256];
	fma.rn.f32 	%f70, %f68, %f69, %f67;
	ld.shared.f32 	%f71, [%r4+20];
	ld.shared.f32 	%f72, [%r22+320];
	fma.rn.f32 	%f73, %f71, %f72, %f70;
	ld.shared.f32 	%f74, [%r4+24];
	ld.shared.f32 	%f75, [%r22+384];
	fma.rn.f32 	%f76, %f74, %f75, %f73;
	ld.shared.f32 	%f77, [%r4+28];
	ld.shared.f32 	%f78, [%r22+448];
	fma.rn.f32 	%f79, %f77, %f78, %f76;
	ld.shared.f32 	%f80, [%r4+32];
	ld.shared.f32 	%f81, [%r22+512];
	fma.rn.f32 	%f82, %f80, %f81, %f79;
	ld.shared.f32 	%f83, [%r4+36];
	ld.shared.f32 	%f84, [%r22+576];
	fma.rn.f32 	%f85, %f83, %f84, %f82;
	ld.shared.f32 	%f86, [%r4+40];
	ld.shared.f32 	%f87, [%r22+640];
	fma.rn.f32 	%f88, %f86, %f87, %f85;
	ld.shared.f32 	%f89, [%r4+44];
	ld.shared.f32 	%f90, [%r22+704];
	fma.rn.f32 	%f91, %f89, %f90, %f88;
	ld.shared.f32 	%f92, [%r4+48];
	ld.shared.f32 	%f93, [%r22+768];
	fma.rn.f32 	%f94, %f92, %f93, %f91;
	ld.shared.f32 	%f95, [%r4+52];
	ld.shared.f32 	%f96, [%r22+832];
	fma.rn.f32 	%f97, %f95, %f96, %f94;
	ld.shared.f32 	%f98, [%r4+56];
	ld.shared.f32 	%f99, [%r22+896];
	fma.rn.f32 	%f100, %f98, %f99, %f97;
	ld.shared.f32 	%f101, [%r4+60];
	ld.shared.f32 	%f102, [%r22+960];
	fma.rn.f32 	%f103, %f101, %f102, %f100;
	bar.sync 	0;
	add.s32 	%r31, %r31, 32;
	add.s64 	%rd16, %rd16, 524288;
	add.s32 	%r30, %r30, 32;
	add.s32 	%r24, %r2, 4095;
	setp.le.u32 	%p1, %r31, %r24;
	@%p1 bra 	$L__BB2_1;
	cvta.to.global.u64 	%rd13, %rd5;
	mov.u32 	%r25, %ctaid.x;
	shl.b32 	%r26, %r25, 4;
	add.s32 	%r27, %r26, %r1;
	add.s32 	%r28, %r27, %r2;
	add.s32 	%r29, %r28, %r3;
	mul.wide.u32 	%rd14, %r29, 4;
	add.s64 	%rd15, %rd13, %rd14;
	st.global.f32 	[%rd15], %f103;
	ret;

}
	// .globl	_Z9multiply36MatrixS_S_
.visible .entry _Z9multiply36MatrixS_S_(
	.param .align 8 .b8 _Z9multiply36MatrixS_S__param_0[8],
	.param .align 8 .b8 _Z9multiply36MatrixS_S__param_1[8],
	.param .align 8 .b8 _Z9multiply36MatrixS_S__param_2[8]
)
{
	.reg .pred 	%p<2>;
	.reg .b32 	%r<35>;
	.reg .b32 	%f<104>;
	.reg .b64 	%rd<17>;
	// demoted variable
	.shared .align 4 .b8 _ZZ9multiply36MatrixS_S_E2As[1024];
	// demoted variable
	.shared .align 4 .b8 _ZZ9multiply36MatrixS_S_E2Bs[1024];
	ld.param.u64 	%rd3, [_Z9multiply36MatrixS_S__param_2];
	ld.param.u64 	%rd4, [_Z9multiply36MatrixS_S__param_1];
	ld.param.u64 	%rd5, [_Z9multiply36MatrixS_S__param_0];
	mov.u32 	%r12, %ctaid.y;
	mov.u32 	%r13, %ctaid.x;
	mov.u32 	%r14, %tid.y;
	mov.u32 	%r15, %tid.x;
	cvta.to.global.u64 	%rd1, %rd5;
	shl.b32 	%r1, %r12, 16;
	cvta.to.global.u64 	%rd2, %rd4;
	shl.b32 	%r16, %r13, 4;
	shl.b32 	%r17, %r14, 12;
	or.b32  	%r18, %r17, %r15;
	add.s32 	%r33, %r18, %r1;
	shl.b32 	%r19, %r14, 6;
	mov.u32 	%r20, _ZZ9multiply36MatrixS_S_E2As;
	add.s32 	%r3, %r20, %r19;
	add.s32 	%r4, %r18, %r16;
	mov.f32 	%f103, 0f00000000;
	mov.b32 	%r34, 65536;
	mov.u32 	%r32, %r4;
$L__BB3_1:
	add.s32 	%r21, %r33, 16;
	mul.wide.u32 	%rd6, %r33, 4;
	add.s64 	%rd7, %rd1, %rd6;
	ld.global.f32 	%f4, [%rd7];
	shl.b32 	%r23, %r15, 2;
	add.s32 	%r24, %r3, %r23;
	st.shared.f32 	[%r24], %f4;
	add.s32 	%r25, %r32, 65536;
	mul.wide.u32 	%rd8, %r32, 4;
	add.s64 	%rd9, %rd2, %rd8;
	ld.global.f32 	%f5, [%rd9];
	mov.u32 	%r28, _ZZ9multiply36MatrixS_S_E2Bs;
	add.s32 	%r29, %r28, %r23;
	add.s32 	%r30, %r29, %r19;
	st.shared.f32 	[%r30], %f5;
	bar.sync 	0;
	ld.shared.f32 	%f6, [%r3];
	ld.shared.f32 	%f7, [%r29];
	fma.rn.f32 	%f8, %f6, %f7, %f103;
	ld.shared.f32 	%f9, [%r3+4];
	ld.shared.f32 	%f10, [%r29+64];
	fma.rn.f32 	%f11, %f9, %f10, %f8;
	ld.shared.f32 	%f12, [%r3+8];
	ld.shared.f32 	%f13, [%r29+128];
	fma.rn.f32 	%f14, %f12, %f13, %f11;
	ld.shared.f32 	%f15, [%r3+12];
	ld.shared.f32 	%f16, [%r29+192];
	fma.rn.f32 	%f17, %f15, %f16, %f14;
	ld.shared.f32 	%f18, [%r3+16];
	ld.shared.f32 	%f19, [%r29+256];
	fma.rn.f32 	%f20, %f18, %f19, %f17;
	ld.shared.f32 	%f21, [%r3+20];
	ld.shared.f32 	%f22, [%r29+320];
	fma.rn.f32 	%f23, %f21, %f22, %f20;
	ld.shared.f32 	%f24, [%r3+24];
	ld.shared.f32 	%f25, [%r29+384];
	fma.rn.f32 	%f26, %f24, %f25, %f23;
	ld.shared.f32 	%f27, [%r3+28];
	ld.shared.f32 	%f28, [%r29+448];
	fma.rn.f32 	%f29, %f27, %f28, %f26;
	ld.shared.f32 	%f30, [%r3+32];
	ld.shared.f32 	%f31, [%r29+512];
	fma.rn.f32 	%f32, %f30, %f31, %f29;
	ld.shared.f32 	%f33, [%r3+36];
	ld.shared.f32 	%f34, [%r29+576];
	fma.rn.f32 	%f35, %f33, %f34, %f32;
	ld.shared.f32 	%f36, [%r3+40];
	ld.shared.f32 	%f37, [%r29+640];
	fma.rn.f32 	%f38, %f36, %f37, %f35;
	ld.shared.f32 	%f39, [%r3+44];
	ld.shared.f32 	%f40, [%r29+704];
	fma.rn.f32 	%f41, %f39, %f40, %f38;
	ld.shared.f32 	%f42, [%r3+48];
	ld.shared.f32 	%f43, [%r29+768];
	fma.rn.f32 	%f44, %f42, %f43, %f41;
	ld.shared.f32 	%f45, [%r3+52];
	ld.shared.f32 	%f46, [%r29+832];
	fma.rn.f32 	%f47, %f45, %f46, %f44;
	ld.shared.f32 	%f48, [%r3+56];
	ld.shared.f32 	%f49, [%r29+896];
	fma.rn.f32 	%f50, %f48, %f49, %f47;
	ld.shared.f32 	%f51, [%r3+60];
	ld.shared.f32 	%f52, [%r29+960];
	fma.rn.f32 	%f53, %f51, %f52, %f50;
	bar.sync 	0;
	mul.wide.u32 	%rd10, %r21, 4;
	add.s64 	%rd11, %rd1, %rd10;
	ld.global.f32 	%f54, [%rd11];
	st.shared.f32 	[%r24], %f54;
	mul.wide.u32 	%rd12, %r25, 4;
	add.s64 	%rd13, %rd2, %rd12;
	ld.global.f32 	%f55, [%rd13];
	st.shared.f32 	[%r30], %f55;
	bar.sync 	0;
	ld.shared.f32 	%f56, [%r3];
	ld.shared.f32 	%f57, [%r29];
	fma.rn.f32 	%f58, %f56, %f57, %f53;
	ld.shared.f32 	%f59, [%r3+4];
	ld.shared.f32 	%f60, [%r29+64];
	fma.rn.f32 	%f61, %f59, %f60, %f58;
	ld.shared.f32 	%f62, [%r3+8];
	ld.shared.f32 	%f63, [%r29+128];
	fma.rn.f32 	%f64, %f62, %f63, %f61;
	ld.shared.f32 	%f65, [%r3+12];
	ld.shared.f32 	%f66, [%r29+192];
	fma.rn.f32 	%f67, %f65, %f66, %f64;
	ld.shared.f32 	%f68, [%r3+16];
	ld.shared.f32 	%f69, [%r29+256];
	fma.rn.f32 	%f70, %f68, %f69, %f67;
	ld.shared.f32 	%f71, [%r3+20];
	ld.shared.f32 	%f72, [%r29+320];
	fma.rn.f32 	%f73, %f71, %f72, %f70;
	ld.shared.f32 	%f74, [%r3+24];
	ld.shared.f32 	%f75, [%r29+384];
	fma.rn.f32 	%f76, %f74, %f75, %f73;
	ld.shared.f32 	%f77, [%r3+28];
	ld.shared.f32 	%f78, [%r29+448];
	fma.rn.f32 	%f79, %f77, %f78, %f76;
	ld.shared.f32 	%f80, [%r3+32];
	ld.shared.f32 	%f81, [%r29+512];
	fma.rn.f32 	%f82, %f80, %f81, %f79;
	ld.shared.f32 	%f83, [%r3+36];
	ld.shared.f32 	%f84, [%r29+576];
	fma.rn.f32 	%f85, %f83, %f84, %f82;
	ld.shared.f32 	%f86, [%r3+40];
	ld.shared.f32 	%f87, [%r29+640];
	fma.rn.f32 	%f88, %f86, %f87, %f85;
	ld.shared.f32 	%f89, [%r3+44];
	ld.shared.f32 	%f90, [%r29+704];
	fma.rn.f32 	%f91, %f89, %f90, %f88;
	ld.shared.f32 	%f92, [%r3+48];
	ld.shared.f32 	%f93, [%r29+768];
	fma.rn.f32 	%f94, %f92, %f93, %f91;
	ld.shared.f32 	%f95, [%r3+52];
	ld.shared.f32 	%f96, [%r29+832];
	fma.rn.f32 	%f97, %f95, %f96, %f94;
	ld.shared.f32 	%f98, [%r3+56];
	ld.shared.f32 	%f99, [%r29+896];
	fma.rn.f32 	%f100, %f98, %f99, %f97;
	ld.shared.f32 	%f101, [%r3+60];
	ld.shared.f32 	%f102, [%r29+960];
	fma.rn.f32 	%f103, %f101, %f102, %f100;
	bar.sync 	0;
	add.s32 	%r34, %r34, 131072;
	add.s32 	%r33, %r33, 32;
	add.s32 	%r32, %r32, 131072;
	setp.ne.s32 	%p1, %r34, 16842752;
	@%p1 bra 	$L__BB3_1;
	cvta.to.global.u64 	%rd14, %rd3;
	add.s32 	%r31, %r4, %r1;
	mul.wide.u32 	%rd15, %r31, 4;
	add.s64 	%rd16, %rd14, %rd15;
	st.global.f32 	[%rd16], %f103;
	ret;

}


// ===== COMPILED SASS (sm_100) =====

	.target	sm_100

	.elftype	@"ET_EXEC"


//--------------------- .note.nv.tkinfo           --------------------------
	.section	.note.nv.tkinfo,"",@"SHT_NOTE"
	.sectionflags	@"SHF_NOTE_NV_TKINFO"
	.tkinfo
        /*0018*/ 	.word	0x00000002
        /*0030*/ 	.string	""
        /*0030*/ 	.string	"ptxas"
        /*0030*/ 	.string	"Cuda compilation tools, release 13.0, V13.0.88"
        /*0030*/ 	.string	"Build cuda_13.0.r13.0/compiler.36424714_0"
        /*0030*/ 	.string	"-arch sm_100 -m 64 "



//--------------------- .note.nv.cuinfo           --------------------------
	.section	.note.nv.cuinfo,"",@"SHT_NOTE"
	.sectionflags	@"SHF_NOTE_NV_CUINFO"
        /*0018*/ 	.short	0x0002
        /*001a*/ 	.short	0x0064
        /*001c*/ 	.short	0x0082
	.zero		2


//--------------------- .nv.info                  --------------------------
	.section	.nv.info,"",@"SHT_CUDA_INFO"
	.align	4


	//----- nvinfo : EIATTR_REGCOUNT
	.align		4
        /*0000*/ 	.byte	0x04, 0x2f
        /*0002*/ 	.short	(.L_1 - .L_0)
	.align		4
.L_0:
        /*0004*/ 	.word	index@(_Z9multiply16MatrixS_S_)
        /*0008*/ 	.word	0x0000001f


	//----- nvinfo : EIATTR_FRAME_SIZE
	.align		4
.L_1:
        /*000c*/ 	.byte	0x04, 0x11
        /*000e*/ 	.short	(.L_3 - .L_2)
	.align		4
.L_2:
        /*0010*/ 	.word	index@(_Z9multiply16MatrixS_S_)
        /*0014*/ 	.word	0x00000000


	//----- nvinfo : EIATTR_REGCOUNT
	.align		4
.L_3:
        /*0018*/ 	.byte	0x04, 0x2f
        /*001a*/ 	.short	(.L_5 - .L_4)
	.align		4
.L_4:
        /*001c*/ 	.word	index@(_Z9multiply26MatrixS_S_)
        /*0020*/ 	.word	0x00000020


	//----- nvinfo : EIATTR_FRAME_SIZE
	.align		4
.L_5:
        /*0024*/ 	.byte	0x04, 0x11
        /*0026*/ 	.short	(.L_7 - .L_6)
	.align		4
.L_6:
        /*0028*/ 	.word	index@(_Z9multiply26MatrixS_S_)
        /*002c*/ 	.word	0x00000000


	//----- nvinfo : EIATTR_REGCOUNT
	.align		4
.L_7:
        /*0030*/ 	.byte	0x04, 0x2f
        /*0032*/ 	.short	(.L_9 - .L_8)
	.align		4
.L_8:
        /*0034*/ 	.word	index@(_Z9multiply46MatrixS_S_)
        /*0038*/ 	.word	0x00000020


	//----- nvinfo : EIATTR_FRAME_SIZE
	.align		4
.L_9:
        /*003c*/ 	.byte	0x04, 0x11
        /*003e*/ 	.short	(.L_11 - .L_10)
	.align		4
.L_10:
        /*0040*/ 	.word	index@(_Z9multiply46MatrixS_S_)
        /*0044*/ 	.word	0x00000000


	//----- nvinfo : EIATTR_REGCOUNT
	.align		4
.L_11:
        /*0048*/ 	.byte	0x04, 0x2f
        /*004a*/ 	.short	(.L_13 - .L_12)
	.align		4
.L_12:
        /*004c*/ 	.word	index@(_Z9multiply36MatrixS_S_)
        /*0050*/ 	.word	0x00000020


	//----- nvinfo : EIATTR_FRAME_SIZE
	.align		4
.L_13:
        /*0054*/ 	.byte	0x04, 0x11
        /*0056*/ 	.short	(.L_15 - .L_14)
	.align		4
.L_14:
        /*0058*/ 	.word	index@(_Z9multiply36MatrixS_S_)
        /*005c*/ 	.word	0x00000000


	//----- nvinfo : EIATTR_MIN_STACK_SIZE
	.align		4
.L_15:
        /*0060*/ 	.byte	0x04, 0x12
        /*0062*/ 	.short	(.L_17 - .L_16)
	.align		4
.L_16:
        /*0064*/ 	.word	index@(_Z9multiply36MatrixS_S_)
        /*0068*/ 	.word	0x00000000


	//----- nvinfo : EIATTR_MIN_STACK_SIZE
	.align		4
.L_17:
        /*006c*/ 	.byte	0x04, 0x12
        /*006e*/ 	.short	(.L_19 - .L_18)
	.align		4
.L_18:
        /*0070*/ 	.word	index@(_Z9multiply46MatrixS_S_)
        /*0074*/ 	.word	0x00000000


	//----- nvinfo : EIATTR_MIN_STACK_SIZE
	.align		4
.L_19:
        /*0078*/ 	.byte	0x04, 0x12
        /*007a*/ 	.short	(.L_21 - .L_20)
	.align		4
.L_20:
        /*007c*/ 	.word	index@(_Z9multiply26MatrixS_S_)
        /*0080*/ 	.word	0x00000000


	//----- nvinfo : EIATTR_MIN_STACK_SIZE
	.align		4
.L_21:
        /*0084*/ 	.byte	0x04, 0x12
        /*0086*/ 	.short	(.L_23 - .L_22)
	.align		4
.L_22:
        /*0088*/ 	.word	index@(_Z9multiply16MatrixS_S_)
        /*008c*/ 	.word	0x00000000
.L_23:


//--------------------- .nv.compat                --------------------------
	.section	.nv.compat,"",@"SHT_CUDA_COMPAT_INFO"
	.align	4
        /*0000*/ 	.byte	0x02, 0x09, 0x00, 0x00, 0x02, 0x02, 0x01, 0x00, 0x02, 0x05, 0x05, 0x00, 0x03, 0x07, 0x01, 0x01
        /*0010*/ 	.byte	0x02, 0x03, 0x00, 0x00, 0x02, 0x06, 0x01, 0x00, 0x04, 0x0b, 0x08, 0x00, 0x09, 0x00, 0x00, 0x00
        /*0020*/ 	.byte	0x00, 0x00, 0x00, 0x00


//--------------------- .nv.info._Z9multiply36MatrixS_S_ --------------------------
	.section	.nv.info._Z9multiply36MatrixS_S_,"",@"SHT_CUDA_INFO"
	.sectionflags	@""
	.align	4


	//----- nvinfo : EIATTR_CUDA_API_VERSION
	.align		4
        /*0000*/ 	.byte	0x04, 0x37
        /*0002*/ 	.short	(.L_25 - .L_24)
.L_24:
        /*0004*/ 	.word	0x00000082


	//----- nvinfo : EIATTR_KPARAM_INFO
	.align		4
.L_25:
        /*0008*/ 	.byte	0x04, 0x17
        /*000a*/ 	.short	(.L_27 - .L_26)
.L_26:
        /*000c*/ 	.word	0x00000000
        /*0010*/ 	.short	0x0002
        /*0012*/ 	.short	0x0010
        /*0014*/ 	.byte	0x00, 0xf0, 0x21, 0x00


	//----- nvinfo : EIATTR_KPARAM_INFO
	.align		4
.L_27:
        /*0018*/ 	.byte	0x04, 0x17
        /*001a*/ 	.short	(.L_29 - .L_28)
.L_28:
        /*001c*/ 	.word	0x00000000
        /*0020*/ 	.short	0x0001
        /*0022*/ 	.short	0x0008
        /*0024*/ 	.byte	0x00, 0xf0, 0x21, 0x00


	//----- nvinfo : EIATTR_KPARAM_INFO
	.align		4
.L_29:
        /*0028*/ 	.byte	0x04, 0x17
        /*002a*/ 	.short	(.L_31 - .L_30)
.L_30:
        /*002c*/ 	.word	0x00000000
        /*0030*/ 	.short	0x0000
        /*0032*/ 	.short	0x0000
        /*0034*/ 	.byte	0x00, 0xf0, 0x21, 0x00


	//----- nvinfo : EIATTR_SPARSE_MMA_MASK
	.align		4
.L_31:
        /*0038*/ 	.byte	0x03, 0x50
        /*003a*/ 	.short	0x0000


	//----- nvinfo : EIATTR_MAXREG_COUNT
	.align		4
        /*003c*/ 	.byte	0x03, 0x1b
        /*003e*/ 	.short	0x00ff


	//----- nvinfo : EIATTR_NUM_BARRIERS
	.align		4
        /*0040*/ 	.byte	0x02, 0x4c
        /*0042*/ 	.byte	0x01
	.zero		1


	//----- nvinfo : EIATTR_MERCURY_ISA_VERSION
	.align		4
        /*0044*/ 	.byte	0x03, 0x5f
        /*0046*/ 	.short	0x0101


	//----- nvinfo : EIATTR_VRC_CTA_INIT_COUNT
	.align		4
        /*0048*/ 	.byte	0x02, 0x4a
	.zero		1
	.zero		1


	//----- nvinfo : EIATTR_EXIT_INSTR_OFFSETS
	.align		4
        /*004c*/ 	.byte	0x04, 0x1c
        /*004e*/ 	.short	(.L_33 - .L_32)


	//   ....[0]....
.L_32:
        /*0050*/ 	.word	0x000007b0


	//----- nvinfo : EIATTR_CBANK_PARAM_SIZE
	.align		4
.L_33:
        /*0054*/ 	.byte	0x03, 0x19
        /*0056*/ 	.short	0x0018


	//----- nvinfo : EIATTR_PARAM_CBANK
	.align		4
        /*0058*/ 	.byte	0x04, 0x0a
        /*005a*/ 	.short	(.L_35 - .L_34)
	.align		4
.L_34:
        /*005c*/ 	.word	index@(.nv.constant0._Z9multiply36MatrixS_S_)
        /*0060*/ 	.short	0x0380
        /*0062*/ 	.short	0x0018


	//----- nvinfo : EIATTR_SW_WAR
	.align		4
.L_35:
        /*0064*/ 	.byte	0x04, 0x36
        /*0066*/ 	.short	(.L_37 - .L_36)
.L_36:
        /*0068*/ 	.word	0x00000008
.L_37:


//--------------------- .nv.info._Z9multiply46MatrixS_S_ --------------------------
	.section	.nv.info._Z9multiply46MatrixS_S_,"",@"SHT_CUDA_INFO"
	.sectionflags	@""
	.align	4


	//----- nvinfo : EIATTR_CUDA_API_VERSION
	.align		4
        /*0000*/ 	.byte	0x04, 0x37
        /*0002*/ 	.short	(.L_39 - .L_38)
.L_38:
        /*0004*/ 	.word	0x00000082


	//----- nvinfo : EIATTR_KPARAM_INFO
	.align		4
.L_39:
        /*0008*/ 	.byte	0x04, 0x17
        /*000a*/ 	.short	(.L_41 - .L_40)
.L_40:
        /*000c*/ 	.word	0x00000000
        /*0010*/ 	.short	0x0002
        /*0012*/ 	.short	0x0010
        /*0014*/ 	.byte	0x00, 0xf0, 0x21, 0x00


	//----- nvinfo : EIATTR_KPARAM_INFO
	.align		4
.L_41:
        /*0018*/ 	.byte	0x04, 0x17
        /*001a*/ 	.short	(.L_43 - .L_42)
.L_42:
        /*001c*/ 	.word	0x00000000
        /*0020*/ 	.short	0x0001
        /*0022*/ 	.short	0x0008
        /*0024*/ 	.byte	0x00, 0xf0, 0x21, 0x00


	//----- nvinfo : EIATTR_KPARAM_INFO
	.align		4
.L_43:
        /*0028*/ 	.byte	0x04, 0x17
        /*002a*/ 	.short	(.L_45 - .L_44)
.L_44:
        /*002c*/ 	.word	0x00000000
        /*0030*/ 	.short	0x0000
        /*0032*/ 	.short	0x0000
        /*0034*/ 	.byte	0x00, 0xf0, 0x21, 0x00


	//----- nvinfo : EIATTR_SPARSE_MMA_MASK
	.align		4
.L_45:
        /*0038*/ 	.byte	0x03, 0x50
        /*003a*/ 	.short	0x0000


	//----- nvinfo : EIATTR_MAXREG_COUNT
	.align		4
        /*003c*/ 	.byte	0x03, 0x1b
        /*003e*/ 	.short	0x00ff


	//----- nvinfo : EIATTR_NUM_BARRIERS
	.align		4
        /*0040*/ 	.byte	0x02, 0x4c
        /*0042*/ 	.byte	0x01
	.zero		1


	//----- nvinfo : EIATTR_MERCURY_ISA_VERSION
	.align		4
        /*0044*/ 	.byte	0x03, 0x5f
        /*0046*/ 	.short	0x0101


	//----- nvinfo : EIATTR_VRC_CTA_INIT_COUNT
	.align		4
        /*0048*/ 	.byte	0x02, 0x4a
	.zero		1
	.zero		1


	//----- nvinfo : EIATTR_EXIT_INSTR_OFFSETS
	.align		4
        /*004c*/ 	.byte	0x04, 0x1c
        /*004e*/ 	.short	(.L_47 - .L_46)


	//   ....[0]....
.L_46:
        /*0050*/ 	.word	0x000007c0


	//----- nvinfo : EIATTR_CBANK_PARAM_SIZE
	.align		4
.L_47:
        /*0054*/ 	.byte	0x03, 0x19
        /*0056*/ 	.short	0x0018


	//----- nvinfo : EIATTR_PARAM_CBANK
	.align		4
        /*0058*/ 	.byte	0x04, 0x0a
        /*005a*/ 	.short	(.L_49 - .L_48)
	.align		4
.L_48:
        /*005c*/ 	.word	index@(.nv.constant0._Z9multiply46MatrixS_S_)
        /*0060*/ 	.short	0x0380
        /*0062*/ 	.short	0x0018


	//----- nvinfo : EIATTR_SW_WAR
	.align		4
.L_49:
        /*0064*/ 	.byte	0x04, 0x36
        /*0066*/ 	.short	(.L_51 - .L_50)
.L_50:
        /*0068*/ 	.word	0x00000008
.L_51:


//--------------------- .nv.info._Z9multiply26MatrixS_S_ --------------------------
	.section	.nv.info._Z9multiply26MatrixS_S_,"",@"SHT_CUDA_INFO"
	.sectionflags	@""
	.align	4


	//----- nvinfo : EIATTR_CUDA_API_VERSION
	.align		4
        /*0000*/ 	.byte	0x04, 0x37
        /*0002*/ 	.short	(.L_53 - .L_52)
.L_52:
        /*0004*/ 	.word	0x00000082


	//----- nvinfo : EIATTR_KPARAM_INFO
	.align		4
.L_53:
        /*0008*/ 	.byte	0x04, 0x17
        /*000a*/ 	.short	(.L_55 - .L_54)
.L_54:
        /*000c*/ 	.word	0x00000000
        /*0010*/ 	.short	0x0002
        /*0012*/ 	.short	0x0010
        /*0014*/ 	.byte	0x00, 0xf0, 0x21, 0x00


	//----- nvinfo : EIATTR_KPARAM_INFO
	.align		4
.L_55:
        /*0018*/ 	.byte	0x04, 0x17
        /*001a*/ 	.short	(.L_57 - .L_56)
.L_56:
        /*001c*/ 	.word	0x00000000
        /*0020*/ 	.short	0x0001
        /*0022*/ 	.short	0x0008
        /*0024*/ 	.byte	0x00, 0xf0, 0x21, 0x00


	//----- nvinfo : EIATTR_KPARAM_INFO
	.align		4
.L_57:
        /*0028*/ 	.byte	0x04, 0x17
        /*002a*/ 	.short	(.L_59 - .L_58)
.L_58:
        /*002c*/ 	.word	0x00000000
        /*0030*/ 	.short	0x0000
        /*0032*/ 	.short	0x0000
        /*0034*/ 	.byte	0x00, 0xf0, 0x21, 0x00


	//----- nvinfo : EIATTR_SPARSE_MMA_MASK
	.align		4
.L_59:
        /*0038*/ 	.byte	0x03, 0x50
        /*003a*/ 	.short	0x0000


	//----- nvinfo : EIATTR_MAXREG_COUNT
	.align		4
        /*003c*/ 	.byte	0x03, 0x1b
        /*003e*/ 	.short	0x00ff


	//----- nvinfo : EIATTR_MERCURY_ISA_VERSION
	.align		4
        /*0040*/ 	.byte	0x03, 0x5f
        /*0042*/ 	.short	0x0101


	//----- nvinfo : EIATTR_VRC_CTA_INIT_COUNT
	.align		4
        /*0044*/ 	.byte	0x02, 0x4a
	.zero		1
	.zero		1


	//----- nvinfo : EIATTR_EXIT_INSTR_OFFSETS
	.align		4
        /*0048*/ 	.byte	0x04, 0x1c
        /*004a*/ 	.short	(.L_61 - .L_60)


	//   ....[0]....
.L_60:
        /*004c*/ 	.word	0x00018190


	//----- nvinfo : EIATTR_CBANK_PARAM_SIZE
	.align		4
.L_61:
        /*0050*/ 	.byte	0x03, 0x19
        /*0052*/ 	.short	0x0018


	//----- nvinfo : EIATTR_PARAM_CBANK
	.align		4
        /*0054*/ 	.byte	0x04, 0x0a
        /*0056*/ 	.short	(.L_63 - .L_62)
	.align		4
.L_62:
        /*0058*/ 	.word	index@(.nv.constant0._Z9multiply26MatrixS_S_)
        /*005c*/ 	.short	0x0380
        /*005e*/ 	.short	0x0018


	//----- nvinfo : EIATTR_SW_WAR
	.align		4
.L_63:
        /*0060*/ 	.byte	0x04, 0x36
        /*0062*/ 	.short	(.L_65 - .L_64)
.L_64:
        /*0064*/ 	.word	0x00000008
.L_65:


//--------------------- .nv.info._Z9multiply16MatrixS_S_ --------------------------
	.section	.nv.info._Z9multiply16MatrixS_S_,"",@"SHT_CUDA_INFO"
	.sectionflags	@""
	.align	4


	//----- nvinfo : EIATTR_CUDA_API_VERSION
	.align		4
        /*0000*/ 	.byte	0x04, 0x37
        /*0002*/ 	.short	(.L_67 - .L_66)
.L_66:
        /*0004*/ 	.word	0x00000082


	//----- nvinfo : EIATTR_KPARAM_INFO
	.align		4
.L_67:
        /*0008*/ 	.byte	0x04, 0x17
        /*000a*/ 	.short	(.L_69 - .L_68)
.L_68:
        /*000c*/ 	.word	0x00000000
        /*0010*/ 	.short	0x0002
        /*0012*/ 	.short	0x0010
        /*0014*/ 	.byte	0x00, 0xf0, 0x21, 0x00


	//----- nvinfo : EIATTR_KPARAM_INFO
	.align		4
.L_69:
        /*0018*/ 	.byte	0x04, 0x17
        /*001a*/ 	.short	(.L_71 - .L_70)
.L_70:
        /*001c*/ 	.word	0x00000000
        /*0020*/ 	.short	0x0001
        /*0022*/ 	.short	0x0008
        /*0024*/ 	.byte	0x00, 0xf0, 0x21, 0x00


	//----- nvinfo : EIATTR_KPARAM_INFO
	.align		4
.L_71:
        /*0028*/ 	.byte	0x04, 0x17
        /*002a*/ 	.short	(.L_73 - .L_72)
.L_72:
        /*002c*/ 	.word	0x00000000
        /*0030*/ 	.short	0x0000
        /*0032*/ 	.short	0x0000
        /*0034*/ 	.byte	0x00, 0xf0, 0x21, 0x00


	//----- nvinfo : EIATTR_SPARSE_MMA_MASK
	.align		4
.L_73:
        /*0038*/ 	.byte	0x03, 0x50
        /*003a*/ 	.short	0x0000


	//----- nvinfo : EIATTR_MAXREG_COUNT
	.align		4
        /*003c*/ 	.byte	0x03, 0x1b
        /*003e*/ 	.short	0x00ff


	//----- nvinfo : EIATTR_MERCURY_ISA_VERSION
	.align		4
        /*0040*/ 	.byte	0x03, 0x5f
        /*0042*/ 	.short	0x0101


	//----- nvinfo : EIATTR_VRC_CTA_INIT_COUNT
	.align		4
        /*0044*/ 	.byte	0x02, 0x4a
	.zero		1
	.zero		1


	//----- nvinfo : EIATTR_EXIT_INSTR_OFFSETS
	.align		4
        /*0048*/ 	.byte	0x04, 0x1c
        /*004a*/ 	.short	(.L_75 - .L_74)


	//   ....[0]....
.L_74:
        /*004c*/ 	.word	0x000181d0


	//----- nvinfo : EIATTR_CBANK_PARAM_SIZE
	.align		4
.L_75:
        /*0050*/ 	.byte	0x03, 0x19
        /*0052*/ 	.short	0x0018


	//----- nvinfo : EIATTR_PARAM_CBANK
	.align		4
        /*0054*/ 	.byte	0x04, 0x0a
        /*0056*/ 	.short	(.L_77 - .L_76)
	.align		4
.L_76:
        /*0058*/ 	.word	index@(.nv.constant0._Z9multiply16MatrixS_S_)
        /*005c*/ 	.short	0x0380
        /*005e*/ 	.short	0x0018


	//----- nvinfo : EIATTR_SW_WAR
	.align		4
.L_77:
        /*0060*/ 	.byte	0x04, 0x36
        /*0062*/ 	.short	(.L_79 - .L_78)
.L_78:
        /*0064*/ 	.word	0x00000008
.L_79:


//--------------------- .nv.callgraph             --------------------------
	.section	.nv.callgraph,"",@"SHT_CUDA_CALLGRAPH"
	.align	4
	.sectionentsize	8
	.align		4
        /*0000*/ 	.word	0x00000000
	.align		4
        /*0004*/ 	.word	0xffffffff
	.align		4
        /*0008*/ 	.word	0x00000000
	.align		4
        /*000c*/ 	.word	0xfffffffe
	.align		4
        /*0010*/ 	.word	0x00000000
	.align		4
        /*0014*/ 	.word	0xfffffffd
	.align		4
        /*0018*/ 	.word	0x00000000
	.align		4
        /*001c*/ 	.word	0xfffffffc


//--------------------- .text._Z9multiply36MatrixS_S_ --------------------------
	.section	.text._Z9multiply36MatrixS_S_,"ax",@progbits
	.align	128
        .global         _Z9multiply36MatrixS_S_
        .type           _Z9multiply36MatrixS_S_,@function
        .size           _Z9multiply36MatrixS_S_,(.L_x_8 - _Z9multiply36MatrixS_S_)
        .other          _Z9multiply36MatrixS_S_,@"STO_CUDA_ENTRY STV_DEFAULT"
_Z9multiply36MatrixS_S_:
.text._Z9multiply36MatrixS_S_:
[----:B------:R-:W-:Y:S01]  /*0000*/  LDC R1, c[0x0][0x37c] ;  /* 0x0000df00ff017b82 */ /* 0x000fe20000000800 */
[----:B------:R-:W0:Y:S07]  /*0010*/  S2R R9, SR_TID.Y ;  /* 0x0000000000097919 */ /* 0x000e2e0000002200 */
[----:B------:R-:W1:Y:S01]  /*0020*/  S2UR UR6, SR_CgaCtaId ;  /* 0x00000000000679c3 */ /* 0x000e620000008800 */
[----:B------:R-:W-:Y:S01]  /*0030*/  UMOV UR4, 0x400 ;  /* 0x0000040000047882 */ /* 0x000fe20000000000 */
[----:B------:R-:W-:Y:S01]  /*0040*/  HFMA2 R23, -RZ, RZ, 0, 0 ;  /* 0x00000000ff177431 */ /* 0x000fe200000001ff */
[----:B------:R-:W2:Y:S01]  /*0050*/  S2R R3, SR_TID.X ;  /* 0x0000000000037919 */ /* 0x000ea20000002100 */
[----:B------:R-:W-:Y:S01]  /*0060*/  UIADD3 UR5, UPT, UPT, UR4, 0x400, URZ ;  /* 0x0000040004057890 */ /* 0x000fe2000fffe0ff */
[----:B------:R-:W3:Y:S01]  /*0070*/  LDCU.64 UR8, c[0x0][0x358] ;  /* 0x00006b00ff0877ac */ /* 0x000ee20008000a00 */
[----:B------:R-:W4:Y:S02]  /*0080*/  S2R R4, SR_CTAID.X ;  /* 0x0000000000047919 */ /* 0x000f240000002500 */
[----:B------:R-:W3:Y:S01]  /*0090*/  LDC.64 R20, c[0x0][0x380] ;  /* 0x0000e000ff147b82 */ /* 0x000ee20000000a00 */
[----:B------:R-:W5:Y:S07]  /*00a0*/  S2R R0, SR_CTAID.Y ;  /* 0x0000000000007919 */ /* 0x000f6e0000002600 */
[----:B------:R-:W3:Y:S01]  /*00b0*/  LDC.64 R18, c[0x0][0x388] ;  /* 0x0000e200ff127b82 */ /* 0x000ee20000000a00 */
[----:B-1----:R-:W-:-:S02]  /*00c0*/  ULEA UR4, UR6, UR4, 0x18 ;  /* 0x0000000406047291 */ /* 0x002fc4000f8ec0ff */
[----:B------:R-:W-:Y:S01]  /*00d0*/  ULEA UR5, UR6, UR5, 0x18 ;  /* 0x0000000506057291 */ /* 0x000fe2000f8ec0ff */
[----:B0-----:R-:W-:-:S03]  /*00e0*/  SHF.L.U32 R2, R9, 0xc, RZ ;  /* 0x0000000c09027819 */ /* 0x001fc600000006ff */
[----:B------:R-:W-:Y:S01]  /*00f0*/  LEA R16, R9, UR4, 0x6 ;  /* 0x0000000409107c11 */ /* 0x000fe2000f8e30ff */
[----:B------:R-:W-:Y:S01]  /*0100*/  UMOV UR4, 0x10000 ;  /* 0x0001000000047882 */ /* 0x000fe20000000000 */
[----:B--2---:R-:W-:Y:S02]  /*0110*/  LOP3.LUT R5, R2, R3, RZ, 0xfc, !PT ;  /* 0x0000000302057212 */ /* 0x004fe400078efcff */
[C---:B------:R-:W-:Y:S02]  /*0120*/  LEA R2, R3.reuse, UR5, 0x2 ;  /* 0x0000000503027c11 */ /* 0x040fe4000f8e10ff */
[-C--:B----4-:R-:W-:Y:S02]  /*0130*/  LEA R7, R4, R5.reuse, 0x4 ;  /* 0x0000000504077211 */ /* 0x090fe400078e20ff */
[----:B------:R-:W-:Y:S02]  /*0140*/  LEA R3, R3, R16, 0x2 ;  /* 0x0000001003037211 */ /* 0x000fe400078e10ff */
[----:B-----5:R-:W-:-:S02]  /*0150*/  LEA R6, R0, R5, 0x10 ;  /* 0x0000000500067211 */ /* 0x020fc400078e80ff */
[----:B------:R-:W-:Y:S02]  /*0160*/  LEA R4, R9, R2, 0x6 ;  /* 0x0000000209047211 */ /* 0x000fe400078e30ff */
[----:B------:R-:W-:-:S07]  /*0170*/  MOV R5, R7 ;  /* 0x0000000700057202 */ /* 0x000fce0000000f00 */
.L_x_0:
[----:B---3--:R-:W-:-:S04]  /*0180*/  IMAD.WIDE.U32 R8, R6, 0x4, R20 ;  /* 0x0000000406087825 */ /* 0x008fc800078e0014 */
[----:B------:R-:W-:Y:S01]  /*0190*/  IMAD.WIDE.U32 R26, R5, 0x4, R18 ;  /* 0x00000004051a7825 */ /* 0x000fe200078e0012 */
[----:B------:R-:W2:Y:S05]  /*01a0*/  LDG.E R22, desc[UR8][R8.64] ;  /* 0x0000000808167981 */ /* 0x000eaa000c1e1900 */
[----:B------:R-:W3:Y:S04]  /*01b0*/  LDG.E R27, desc[UR8][R26.64] ;  /* 0x000000081a1b7981 */ /* 0x000ee8000c1e1900 */
[----:B--2---:R-:W-:Y:S04]  /*01c0*/  STS [R3], R22 ;  /* 0x0000001603007388 */ /* 0x004fe80000000800 */
[----:B---3--:R-:W-:Y:S01]  /*01d0*/  STS [R4], R27 ;  /* 0x0000001b04007388 */ /* 0x008fe20000000800 */
[----:B------:R-:W-:Y:S06]  /*01e0*/  BAR.SYNC.DEFER_BLOCKING 0x0 ;  /* 0x0000000000007b1d */ /* 0x000fec0000010000 */
[----:B------:R-:W-:Y:S04]  /*01f0*/  LDS R28, [R2] ;  /* 0x00000000021c7984 */ /* 0x000fe80000000800 */
[----:B------:R-:W0:Y:S04]  /*0200*/  LDS.128 R12, [R16] ;  /* 0x00000000100c7984 */ /* 0x000e280000000c00 */
[----:B------:R-:W1:Y:S04]  /*0210*/  LDS R29, [R2+0x40] ;  /* 0x00004000021d7984 */ /* 0x000e680000000800 */
[----:B------:R-:W2:Y:S04]  /*0220*/  LDS R25, [R2+0x80] ;  /* 0x0000800002197984 */ /* 0x000ea80000000800 */
[----:B------:R-:W3:Y:S04]  /*0230*/  LDS R24, [R2+0xc0] ;  /* 0x0000c00002187984 */ /* 0x000ee80000000800 */
[----:B------:R-:W-:Y:S04]  /*0240*/  LDS R17, [R2+0x100] ;  /* 0x0001000002117984 */ /* 0x000fe80000000800 */
[----:B------:R-:W4:Y:S04]  /*0250*/  LDS.128 R8, [R16+0x10] ;  /* 0x0000100010087984 */ /* 0x000f280000000c00 */
[----:B------:R-:W5:Y:S04]  /*0260*/  LDS R22, [R2+0x140] ;  /* 0x0001400002167984 */ /* 0x000f680000000800 */
[----:B------:R-:W-:Y:S01]  /*0270*/  LDS R26, [R2+0x1c0] ;  /* 0x0001c000021a7984 */ /* 0x000fe20000000800 */
[----:B0-----:R-:W-:-:S03]  /*0280*/  FFMA R12, R12, R28, R23 ;  /* 0x0000001c0c0c7223 */ /* 0x001fc60000000017 */
[----:B------:R-:W0:Y:S01]  /*0290*/  LDS R23, [R2+0x180] ;  /* 0x0001800002177984 */ /* 0x000e220000000800 */
[----:B-1----:R-:W-:-:S03]  /*02a0*/  FFMA R12, R29, R13, R12 ;  /* 0x0000000d1d0c7223 */ /* 0x002fc6000000000c */
[----:B------:R-:W-:Y:S01]  /*02b0*/  LDS R28, [R2+0x340] ;  /* 0x00034000021c7984 */ /* 0x000fe20000000800 */
[----:B--2---:R-:W-:-:S04]  /*02c0*/  FFMA R25, R25, R14, R12 ;  /* 0x0000000e19197223 */ /* 0x004fc8000000000c */
[----:B---3--:R-:W-:Y:S02]  /*02d0*/  FFMA R27, R24, R15, R25 ;  /* 0x0000000f181b7223 */ /* 0x008fe40000000019 */
[----:B------:R-:W-:Y:S04]  /*02e0*/  LDS R25, [R2+0x200] ;  /* 0x0002000002197984 */ /* 0x000fe80000000800 */
[----:B------:R-:W1:Y:S01]  /*02f0*/  LDS.128 R12, [R16+0x20] ;  /* 0x00002000100c7984 */ /* 0x000e620000000c00 */
[----:B----4-:R-:W-:-:S03]  /*0300*/  FFMA R27, R8, R17, R27 ;  /* 0x00000011081b7223 */ /* 0x010fc6000000001b */
[----:B------:R-:W2:Y:S01]  /*0310*/  LDS R8, [R2+0x240] ;  /* 0x0002400002087984 */ /* 0x000ea20000000800 */
[----:B-----5:R-:W-:-:S03]  /*0320*/  FFMA R22, R22, R9, R27 ;  /* 0x0000000916167223 */ /* 0x020fc6000000001b */
[----:B------:R-:W3:Y:S01]  /*0330*/  LDS R17, [R2+0x280] ;  /* 0x0002800002117984 */ /* 0x000ee20000000800 */
[----:B0-----:R-:W-:-:S04]  /*0340*/  FFMA R23, R23, R10, R22 ;  /* 0x0000000a17177223 */ /* 0x001fc80000000016 */
[----:B------:R-:W-:Y:S01]  /*0350*/  FFMA R11, R26, R11, R23 ;  /* 0x0000000b1a0b7223 */ /* 0x000fe20000000017 */
[----:B------:R-:W-:Y:S01]  /*0360*/  IADD3 R23, PT, PT, R6, 0x10, RZ ;  /* 0x0000001006177810 */ /* 0x000fe20007ffe0ff */
[----:B------:R-:W-:Y:S04]  /*0370*/  LDS R26, [R2+0x3c0] ;  /* 0x0003c000021a7984 */ /* 0x000fe80000000800 */
[----:B------:R-:W-:-:S04]  /*0380*/  IMAD.WIDE.U32 R22, R23, 0x4, R20 ;  /* 0x0000000417167825 */ /* 0x000fc800078e0014 */
[----:B-1----:R-:W-:Y:S01]  /*0390*/  FFMA R11, R12, R25, R11 ;  /* 0x000000190c0b7223 */ /* 0x002fe2000000000b */
[----:B------:R-:W-:Y:S01]  /*03a0*/  IADD3 R25, PT, PT, R5, 0x10000, RZ ;  /* 0x0001000005197810 */ /* 0x000fe20007ffe0ff */
[----:B------:R-:W0:Y:S02]  /*03b0*/  LDS R12, [R2+0x2c0] ;  /* 0x0002c000020c7984 */ /* 0x000e240000000800 */
[----:B--2---:R-:W-:Y:S02]  /*03c0*/  FFMA R8, R8, R13, R11 ;  /* 0x0000000d08087223 */ /* 0x004fe4000000000b */
[----:B------:R-:W-:Y:S02]  /*03d0*/  LDS R13, [R2+0x300] ;  /* 0x00030000020d7984 */ /* 0x000fe40000000800 */
[----:B---3--:R-:W-:Y:S02]  /*03e0*/  FFMA R27, R17, R14, R8 ;  /* 0x0000000e111b7223 */ /* 0x008fe40000000008 */
[----:B------:R-:W-:Y:S04]  /*03f0*/  LDS R17, [R2+0x380] ;  /* 0x0003800002117984 */ /* 0x000fe80000000800 */
[----:B------:R-:W1:Y:S01]  /*0400*/  LDS.128 R8, [R16+0x30] ;  /* 0x0000300010087984 */ /* 0x000e620000000c00 */
[----:B------:R-:W-:Y:S01]  /*0410*/  BAR.SYNC.DEFER_BLOCKING 0x0 ;  /* 0x0000000000007b1d */ /* 0x000fe20000010000 */
[----:B------:R-:W-:-:S05]  /*0420*/  IMAD.WIDE.U32 R24, R25, 0x4, R18 ;  /* 0x0000000419187825 */ /* 0x000fca00078e0012 */
[----:B------:R-:W2:Y:S04]  /*0430*/  LDG.E R22, desc[UR8][R22.64] ;  /* 0x0000000816167981 */ /* 0x000ea8000c1e1900 */
[----:B------:R-:W3:Y:S01]  /*0440*/  LDG.E R25, desc[UR8][R24.64] ;  /* 0x0000000818197981 */ /* 0x000ee2000c1e1900 */
[----:B0-----:R-:W-:Y:S01]  /*0450*/  FFMA R15, R12, R15, R27 ;  /* 0x0000000f0c0f7223 */ /* 0x001fe2000000001b */
[----:B------:R-:W-:Y:S01]  /*0460*/  UIADD3 UR4, UPT, UPT, UR4, 0x20000, URZ ;  /* 0x0002000004047890 */ /* 0x000fe2000fffe0ff */
[----:B------:R-:W-:Y:S02]  /*0470*/  IADD3 R6, PT, PT, R6, 0x20, RZ ;  /* 0x0000002006067810 */ /* 0x000fe40007ffe0ff */
[----:B------:R-:W-:Y:S01]  /*0480*/  IADD3 R5, PT, PT, R5, 0x20000, RZ ;  /* 0x0002000005057810 */ /* 0x000fe20007ffe0ff */
[----:B------:R-:W-:Y:S01]  /*0490*/  UISETP.NE.AND UP0, UPT, UR4, 0x1010000, UPT ;  /* 0x010100000400788c */ /* 0x000fe2000bf05270 */
[----:B-1----:R-:W-:-:S04]  /*04a0*/  FFMA R8, R8, R13, R15 ;  /* 0x0000000d08087223 */ /* 0x002fc8000000000f */
[----:B------:R-:W-:-:S04]  /*04b0*/  FFMA R8, R28, R9, R8 ;  /* 0x000000091c087223 */ /* 0x000fc80000000008 */
[----:B------:R-:W-:Y:S01]  /*04c0*/  FFMA R17, R17, R10, R8 ;  /* 0x0000000a11117223 */ /* 0x000fe20000000008 */
[----:B--2---:R-:W-:Y:S04]  /*04d0*/  STS [R3], R22 ;  /* 0x0000001603007388 */ /* 0x004fe80000000800 */
[----:B---3--:R0:W-:Y:S01]  /*04e0*/  STS [R4], R25 ;  /* 0x0000001904007388 */ /* 0x0081e20000000800 */
[----:B------:R-:W-:Y:S01]  /*04f0*/  BAR.SYNC.DEFER_BLOCKING 0x0 ;  /* 0x0000000000007b1d */ /* 0x000fe20000010000 */
[----:B0-----:R-:W-:-:S05]  /*0500*/  FFMA R25, R26, R11, R17 ;  /* 0x0000000b1a197223 */ /* 0x001fca0000000011 */
        /* <DEDUP_REMOVED lines=8> */
[----:B------:R-:W-:Y:S04]  /*0590*/  LDS R26, [R2+0x1c0] ;  /* 0x0001c000021a7984 */ /* 0x000fe80000000800 */
[----:B------:R-:W-:Y:S01]  /*05a0*/  LDS R28, [R2+0x380] ;  /* 0x00038000021c7984 */ /* 0x000fe20000000800 */
[----:B0-----:R-:W-:-:S03]  /*05b0*/  FFMA R12, R12, R27, R25 ;  /* 0x0000001b0c0c7223 */ /* 0x001fc60000000019 */
[----:B------:R-:W0:Y:S01]  /*05c0*/  LDS R25, [R2+0x180] ;  /* 0x0001800002197984 */ /* 0x000e220000000800 */
[----:B-1----:R-:W-:-:S04]  /*05d0*/  FFMA R12, R29, R13, R12 ;  /* 0x0000000d1d0c7223 */ /* 0x002fc8000000000c */
        /* <DEDUP_REMOVED lines=8> */
[----:B0-----:R-:W-:-:S03]  /*0660*/  FFMA R25, R25, R10, R22 ;  /* 0x0000000a19197223 */ /* 0x001fc60000000016 */
[----:B------:R-:W0:Y:S01]  /*0670*/  LDS R22, [R2+0x2c0] ;  /* 0x0002c00002167984 */ /* 0x000e220000000800 */
[----:B------:R-:W-:-:S03]  /*0680*/  FFMA R27, R26, R11, R25 ;  /* 0x0000000b1a1b7223 */ /* 0x000fc60000000019 */
[----:B------:R-:W-:Y:S04]  /*0690*/  LDS R25, [R2+0x300] ;  /* 0x0003000002197984 */ /* 0x000fe80000000800 */
[----:B------:R-:W4:Y:S01]  /*06a0*/  LDS.128 R8, [R16+0x30] ;  /* 0x0000300010087984 */ /* 0x000f220000000c00 */
[----:B-1----:R-:W-:-:S03]  /*06b0*/  FFMA R23, R12, R23, R27 ;  /* 0x000000170c177223 */ /* 0x002fc6000000001b */
[----:B------:R-:W1:Y:S01]  /*06c0*/  LDS R12, [R2+0x340] ;  /* 0x00034000020c7984 */ /* 0x000e620000000800 */
[----:B--2---:R-:W-:-:S03]  /*06d0*/  FFMA R26, R24, R13, R23 ;  /* 0x0000000d181a7223 */ /* 0x004fc60000000017 */
[----:B------:R-:W2:Y:S01]  /*06e0*/  LDS R24, [R2+0x3c0] ;  /* 0x0003c00002187984 */ /* 0x000ea20000000800 */
[----:B---3--:R-:W-:-:S04]  /*06f0*/  FFMA R17, R17, R14, R26 ;  /* 0x0000000e11117223 */ /* 0x008fc8000000001a */
[----:B0-----:R-:W-:-:S04]  /*0700*/  FFMA R15, R22, R15, R17 ;  /* 0x0000000f160f7223 */ /* 0x001fc80000000011 */
[----:B----4-:R-:W-:-:S04]  /*0710*/  FFMA R15, R8, R25, R15 ;  /* 0x00000019080f7223 */ /* 0x010fc8000000000f */
[----:B-1----:R-:W-:-:S04]  /*0720*/  FFMA R9, R12, R9, R15 ;  /* 0x000000090c097223 */ /* 0x002fc8000000000f */
[----:B------:R-:W-:-:S04]  /*0730*/  FFMA R9, R28, R10, R9 ;  /* 0x0000000a1c097223 */ /* 0x000fc80000000009 */
[----:B--2---:R-:W-:Y:S01]  /*0740*/  FFMA R23, R24, R11, R9 ;  /* 0x0000000b18177223 */ /* 0x004fe20000000009 */
[----:B------:R-:W-:Y:S06]  /*0750*/  BAR.SYNC.DEFER_BLOCKING 0x0 ;  /* 0x0000000000007b1d */ /* 0x000fec0000010000 */
[----:B------:R-:W-:Y:S05]  /*0760*/  BRA.U UP0, `(.L_x_0) ;  /* 0xfffffff900847547 */ /* 0x000fea000b83ffff */
[----:B------:R-:W0:Y:S01]  /*0770*/  LDC.64 R2, c[0x0][0x390] ;  /* 0x0000e400ff027b82 */ /* 0x000e220000000a00 */
[----:B------:R-:W-:-:S05]  /*0780*/  LEA R7, R0, R7, 0x10 ;  /* 0x0000000700077211 */ /* 0x000fca00078e80ff */
[----:B0-----:R-:W-:-:S05]  /*0790*/  IMAD.WIDE.U32 R2, R7, 0x4, R2 ;  /* 0x0000000407027825 */ /* 0x001fca00078e0002 */
[----:B------:R-:W-:Y:S01]  /*07a0*/  STG.E desc[UR8][R2.64], R23 ;  /* 0x0000001702007986 */ /* 0x000fe2000c101908 */
[----:B------:R-:W-:Y:S05]  /*07b0*/  EXIT ;  /* 0x000000000000794d */ /* 0x000fea0003800000 */
.L_x_1:
[----:B------:R-:W-:-:S00]  /*07c0*/  BRA `(.L_x_1) ;  /* 0xfffffffc00fc7947 */ /* 0x000fc0000383ffff */
[----:B------:R-:W-:-:S00]  /*07d0*/  NOP ;  /* 0x0000000000007918 */ /* 0x000fc00000000000 */
        /* <DEDUP_REMOVED lines=10> */
.L_x_8:


//--------------------- .text._Z9multiply46MatrixS_S_ --------------------------
	.section	.text._Z9multiply46MatrixS_S_,"ax",@progbits
	.align	128
        .global         _Z9multiply46MatrixS_S_
        .type           _Z9multiply46MatrixS_S_,@function
        .size           _Z9multiply46MatrixS_S_,(.L_x_9 - _Z9multiply46MatrixS_S_)
        .other          _Z9multiply46MatrixS_S_,@"STO_CUDA_ENTRY STV_DEFAULT"
_Z9multiply46MatrixS_S_:
.text._Z9multiply46MatrixS_S_:
[----:B------:R-:W-:Y:S01]  /*0000*/  LDC R1, c[0x0][0x37c] ;  /* 0x0000df00ff017b82 */ /* 0x000fe20000000800 */
[----:B------:R-:W0:Y:S07]  /*0010*/  S2R R9, SR_TID.Y ;  /* 0x0000000000097919 */ /* 0x000e2e0000002200 */
[----:B------:R-:W1:Y:S01]  /*0020*/  LDC.64 R2, c[0x0][0x388] ;  /* 0x0000e200ff027b82 */ /* 0x000e620000000a00 */
[----:B------:R-:W-:Y:S01]  /*0030*/  UMOV UR4, 0x400 ;  /* 0x0000040000047882 */ /* 0x000fe20000000000 */
[----:B------:R-:W-:Y:S01]  /*0040*/  HFMA2 R11, -RZ, RZ, 0, 0 ;  /* 0x00000000ff0b7431 */ /* 0x000fe200000001ff */
[----:B------:R-:W2:Y:S01]  /*0050*/  S2R R0, SR_TID.X ;  /* 0x0000000000007919 */ /* 0x000ea20000002100 */
[----:B------:R-:W-:Y:S01]  /*0060*/  UIADD3 UR5, UPT, UPT, UR4, 0x400, URZ ;  /* 0x0000040004057890 */ /* 0x000fe2000fffe0ff */
[----:B------:R-:W3:Y:S01]  /*0070*/  LDCU.64 UR8, c[0x0][0x358] ;  /* 0x00006b00ff0877ac */ /* 0x000ee20008000a00 */
[----:B------:R-:W4:Y:S02]  /*0080*/  S2R R16, SR_CTAID.Y ;  /* 0x0000000000107919 */ /* 0x000f240000002600 */
[----:B------:R-:W5:Y:S08]  /*0090*/  S2UR UR6, SR_CgaCtaId ;  /* 0x00000000000679c3 */ /* 0x000f700000008800 */
[----:B------:R-:W3:Y:S01]  /*00a0*/  LDC.64 R20, c[0x0][0x380] ;  /* 0x0000e000ff147b82 */ /* 0x000ee20000000a00 */
[----:B0-----:R-:W-:Y:S01]  /*00b0*/  SHF.L.U32 R19, R9, 0xc, RZ ;  /* 0x0000000c09137819 */ /* 0x001fe200000006ff */
[----:B-----5:R-:W-:-:S02]  /*00c0*/  ULEA UR4, UR6, UR4, 0x18 ;  /* 0x0000000406047291 */ /* 0x020fc4000f8ec0ff */
[----:B------:R-:W-:Y:S01]  /*00d0*/  ULEA UR5, UR6, UR5, 0x18 ;  /* 0x0000000506057291 */ /* 0x000fe2000f8ec0ff */
[----:B--2---:R-:W-:-:S03]  /*00e0*/  LOP3.LUT R7, R0, R19, RZ, 0xfc, !PT ;  /* 0x0000001300077212 */ /* 0x004fc600078efcff */
[----:B------:R-:W-:Y:S02]  /*00f0*/  LEA R17, R9, UR4, 0x6 ;  /* 0x0000000409117c11 */ /* 0x000fe4000f8e30ff */
[C---:B----4-:R-:W-:Y:S02]  /*0100*/  LEA R5, R16.reuse, R7, 0x4 ;  /* 0x0000000710057211 */ /* 0x050fe400078e20ff */
[----:B------:R-:W-:-:S03]  /*0110*/  SHF.L.U32 R16, R16, 0x10, RZ ;  /* 0x0000001010107819 */ /* 0x000fc600000006ff */
[----:B-1----:R-:W-:Y:S01]  /*0120*/  IMAD.WIDE.U32 R2, R5, 0x4, R2 ;  /* 0x0000000405027825 */ /* 0x002fe200078e0002 */
[----:B------:R-:W-:Y:S02]  /*0130*/  MOV R6, R16 ;  /* 0x0000001000067202 */ /* 0x000fe40000000f00 */
[----:B------:R-:W-:Y:S02]  /*0140*/  IADD3 R7, PT, PT, R16, R7, RZ ;  /* 0x0000000710077210 */ /* 0x000fe40007ffe0ff */
[----:B------:R-:W-:Y:S02]  /*0150*/  IADD3 R22, P0, PT, R2, 0x40000, RZ ;  /* 0x0004000002167810 */ /* 0x000fe40007f1e0ff */
[----:B------:R-:W-:Y:S02]  /*0160*/  LEA R2, R0, UR5, 0x2 ;  /* 0x0000000500027c11 */ /* 0x000fe4000f8e10ff */
[----:B------:R-:W-:Y:S02]  /*0170*/  IADD3.X R23, PT, PT, RZ, R3, RZ, P0, !PT ;  /* 0x00000003ff177210 */ /* 0x000fe400007fe4ff */
[----:B------:R-:W-:-:S02]  /*0180*/  IADD3 R3, PT, PT, R16, 0xfff, RZ ;  /* 0x00000fff10037810 */ /* 0x000fc40007ffe0ff */
[----:B------:R-:W-:Y:S02]  /*0190*/  LEA R5, R0, R17, 0x2 ;  /* 0x0000001100057211 */ /* 0x000fe400078e10ff */
[----:B------:R-:W-:-:S07]  /*01a0*/  LEA R4, R9, R2, 0x6 ;  /* 0x0000000209047211 */ /* 0x000fce00078e30ff */
.L_x_2:
[----:B---3--:R-:W-:Y:S01]  /*01b0*/  IMAD.WIDE.U32 R24, R7, 0x4, R20 ;  /* 0x0000000407187825 */ /* 0x008fe200078e0014 */
[----:B------:R-:W2:Y:S04]  /*01c0*/  LDG.E R9, desc[UR8][R22.64+-0x40000] ;  /* 0xfc00000816097981 */ /* 0x000ea8000c1e1900 */
[----:B------:R-:W3:Y:S04]  /*01d0*/  LDG.E R8, desc[UR8][R24.64] ;  /* 0x0000000818087981 */ /* 0x000ee8000c1e1900 */
[----:B---3--:R-:W-:Y:S04]  /*01e0*/  STS [R5], R8 ;  /* 0x0000000805007388 */ /* 0x008fe80000000800 */
[----:B--2---:R-:W-:Y:S01]  /*01f0*/  STS [R4], R9 ;  /* 0x0000000904007388 */ /* 0x004fe20000000800 */
[----:B------:R-:W-:Y:S06]  /*0200*/  BAR.SYNC.DEFER_BLOCKING 0x0 ;  /* 0x0000000000007b1d */ /* 0x000fec0000010000 */
[----:B------:R-:W-:Y:S04]  /*0210*/  LDS R10, [R2] ;  /* 0x00000000020a7984 */ /* 0x000fe80000000800 */
[----:B------:R-:W0:Y:S04]  /*0220*/  LDS.128 R12, [R17] ;  /* 0x00000000110c7984 */ /* 0x000e280000000c00 */
[----:B------:R-:W1:Y:S04]  /*0230*/  LDS R27, [R2+0x40] ;  /* 0x00004000021b7984 */ /* 0x000e680000000800 */
[----:B------:R-:W2:Y:S04]  /*0240*/  LDS R26, [R2+0x80] ;  /* 0x00008000021a7984 */ /* 0x000ea80000000800 */
[----:B------:R-:W3:Y:S01]  /*0250*/  LDS R18, [R2+0xc0] ;  /* 0x0000c00002127984 */ /* 0x000ee20000000800 */
[----:B0-----:R-:W-:-:S03]  /*0260*/  FFMA R10, R12, R10, R11 ;  /* 0x0000000a0c0a7223 */ /* 0x001fc6000000000b */
[----:B------:R-:W-:Y:S01]  /*0270*/  LDS R12, [R2+0x140] ;  /* 0x00014000020c7984 */ /* 0x000fe20000000800 */
[----:B-1----:R-:W-:-:S03]  /*0280*/  FFMA R27, R27, R13, R10 ;  /* 0x0000000d1b1b7223 */ /* 0x002fc6000000000a */
[----:B------:R-:W-:Y:S04]  /*0290*/  LDS R13, [R2+0x100] ;  /* 0x00010000020d7984 */ /* 0x000fe80000000800 */
[----:B------:R-:W0:Y:S01]  /*02a0*/  LDS.128 R8, [R17+0x10] ;  /* 0x0000100011087984 */ /* 0x000e220000000c00 */
[----:B--2---:R-:W-:-:S03]  /*02b0*/  FFMA R29, R26, R14, R27 ;  /* 0x0000000e1a1d7223 */ /* 0x004fc6000000001b */
[----:B------:R-:W1:Y:S01]  /*02c0*/  LDS R27, [R2+0x180] ;  /* 0x00018000021b7984 */ /* 0x000e620000000800 */
[----:B---3--:R-:W-:-:S03]  /*02d0*/  FFMA R15, R18, R15, R29 ;  /* 0x0000000f120f7223 */ /* 0x008fc6000000001d */
[----:B------:R-:W2:Y:S04]  /*02e0*/  LDS R18, [R2+0x1c0] ;  /* 0x0001c00002127984 */ /* 0x000ea80000000800 */
[----:B------:R-:W-:Y:S01]  /*02f0*/  LDS R29, [R2+0x240] ;  /* 0x00024000021d7984 */ /* 0x000fe20000000800 */
[----:B0-----:R-:W-:-:S04]  /*0300*/  FFMA R8, R8, R13, R15 ;  /* 0x0000000d08087223 */ /* 0x001fc8000000000f */
[----:B------:R-:W-:Y:S02]  /*0310*/  FFMA R8, R12, R9, R8 ;  /* 0x000000090c087223 */ /* 0x000fe40000000008 */
[----:B------:R-:W-:Y:S04]  /*0320*/  LDS R9, [R2+0x200] ;  /* 0x0002000002097984 */ /* 0x000fe80000000800 */
[----:B------:R-:W0:Y:S01]  /*0330*/  LDS.128 R12, [R17+0x20] ;  /* 0x00002000110c7984 */ /* 0x000e220000000c00 */
[----:B-1----:R-:W-:-:S03]  /*0340*/  FFMA R27, R27, R10, R8 ;  /* 0x0000000a1b1b7223 */ /* 0x002fc60000000008 */
[----:B------:R-:W1:Y:S04]  /*0350*/  LDS R10, [R2+0x280] ;  /* 0x00028000020a7984 */ /* 0x000e680000000800 */
[----:B------:R-:W3:Y:S01]  /*0360*/  LDS R8, [R2+0x2c0] ;  /* 0x0002c00002087984 */ /* 0x000ee20000000800 */
[----:B--2---:R-:W-:-:S03]  /*0370*/  FFMA R11, R18, R11, R27 ;  /* 0x0000000b120b7223 */ /* 0x004fc6000000001b */
[----:B------:R-:W-:Y:S04]  /*0380*/  LDS R27, [R2+0x380] ;  /* 0x00038000021b7984 */ /* 0x000fe80000000800 */
[----:B------:R-:W-:Y:S01]  /*0390*/  LDS R18, [R2+0x3c0] ;  /* 0x0003c00002127984 */ /* 0x000fe20000000800 */
[----:B0-----:R-:W-:-:S04]  /*03a0*/  FFMA R12, R12, R9, R11 ;  /* 0x000000090c0c7223 */ /* 0x001fc8000000000b */
[----:B------:R-:W-:Y:S02]  /*03b0*/  FFMA R13, R29, R13, R12 ;  /* 0x0000000d1d0d7223 */ /* 0x000fe4000000000c */
[----:B------:R-:W-:Y:S02]  /*03c0*/  LDS R12, [R2+0x340] ;  /* 0x00034000020c7984 */ /* 0x000fe40000000800 */
[----:B-1----:R-:W-:Y:S02]  /*03d0*/  FFMA R9, R10, R14, R13 ;  /* 0x0000000e0a097223 */ /* 0x002fe4000000000d */
[----:B------:R-:W-:Y:S02]  /*03e0*/  LDS R13, [R2+0x300] ;  /* 0x00030000020d7984 */ /* 0x000fe40000000800 */
[----:B---3--:R-:W-:Y:S02]  /*03f0*/  FFMA R15, R8, R15, R9 ;  /* 0x0000000f080f7223 */ /* 0x008fe40000000009 */
[----:B------:R-:W0:Y:S01]  /*0400*/  LDS.128 R8, [R17+0x30] ;  /* 0x0000300011087984 */ /* 0x000e220000000c00 */
[----:B------:R-:W-:Y:S06]  /*0410*/  BAR.SYNC.DEFER_BLOCKING 0x0 ;  /* 0x0000000000007b1d */ /* 0x000fec0000010000 */
[----:B------:R-:W2:Y:S04]  /*0420*/  LDG.E R24, desc[UR8][R24.64+0x40] ;  /* 0x0000400818187981 */ /* 0x000ea8000c1e1900 */
[----:B------:R1:W3:Y:S01]  /*0430*/  LDG.E R28, desc[UR8][R22.64] ;  /* 0x00000008161c7981 */ /* 0x0002e2000c1e1900 */
[----:B0-----:R-:W-:-:S04]  /*0440*/  FFMA R13, R8, R13, R15 ;  /* 0x0000000d080d7223 */ /* 0x001fc8000000000f */
[----:B------:R-:W-:-:S04]  /*0450*/  FFMA R26, R12, R9, R13 ;  /* 0x000000090c1a7223 */ /* 0x000fc8000000000d */
[----:B------:R-:W-:-:S04]  /*0460*/  FFMA R27, R27, R10, R26 ;  /* 0x0000000a1b1b7223 */ /* 0x000fc8000000001a */
[----:B------:R-:W-:Y:S01]  /*0470*/  FFMA R11, R18, R11, R27 ;  /* 0x0000000b120b7223 */ /* 0x000fe2000000001b */
[----:B------:R-:W-:-:S04]  /*0480*/  IADD3 R6, PT, PT, R6, 0x20, RZ ;  /* 0x0000002006067810 */ /* 0x000fc80007ffe0ff */
[----:B------:R-:W-:Y:S02]  /*0490*/  ISETP.GT.U32.AND P0, PT, R6, R3, PT ;  /* 0x000000030600720c */ /* 0x000fe40003f04070 */
[----:B-1----:R-:W-:Y:S02]  /*04a0*/  IADD3 R22, P1, PT, R22, 0x80000, RZ ;  /* 0x0008000016167810 */ /* 0x002fe40007f3e0ff */
[----:B------:R-:W-:Y:S02]  /*04b0*/  IADD3 R7, PT, PT, R7, 0x20, RZ ;  /* 0x0000002007077810 */ /* 0x000fe40007ffe0ff */
[----:B------:R-:W-:Y:S01]  /*04c0*/  IADD3.X R23, PT, PT, RZ, R23, RZ, P1, !PT ;  /* 0x00000017ff177210 */ /* 0x000fe20000ffe4ff */
[----:B--2---:R-:W-:Y:S04]  /*04d0*/  STS [R5], R24 ;  /* 0x0000001805007388 */ /* 0x004fe80000000800 */
[----:B---3--:R-:W-:Y:S01]  /*04e0*/  STS [R4], R28 ;  /* 0x0000001c04007388 */ /* 0x008fe20000000800 */
        /* <DEDUP_REMOVED lines=12> */
[----:B------:R-:W-:Y:S01]  /*05b0*/  LDS R18, [R2+0x240] ;  /* 0x0002400002127984 */ /* 0x000fe20000000800 */
[----:B---3--:R-:W-:-:S03]  /*05c0*/  FFMA R15, R27, R15, R14 ;  /* 0x0000000f1b0f7223 */ /* 0x008fc6000000000e */
[----:B------:R-:W1:Y:S04]  /*05d0*/  LDS R27, [R2+0x180] ;  /* 0x00018000021b7984 */ /* 0x000e680000000800 */
[----:B------:R-:W-:Y:S01]  /*05e0*/  LDS R25, [R2+0x280] ;  /* 0x0002800002197984 */ /* 0x000fe20000000800 */
[----:B0-----:R-:W-:-:S03]  /*05f0*/  FFMA R13, R8, R13, R15 ;  /* 0x0000000d080d7223 */ /* 0x001fc6000000000f */
[----:B------:R-:W0:Y:S01]  /*0600*/  LDS R8, [R2+0x1c0] ;  /* 0x0001c00002087984 */ /* 0x000e220000000800 */
[----:B------:R-:W-:-:S03]  /*0610*/  FFMA R24, R12, R9, R13 ;  /* 0x000000090c187223 */ /* 0x000fc6000000000d */
[----:B------:R-:W-:Y:S04]  /*0620*/  LDS R9, [R2+0x200] ;  /* 0x0002000002097984 */ /* 0x000fe80000000800 */
[----:B------:R-:W2:Y:S01]  /*0630*/  LDS.128 R12, [R17+0x20] ;  /* 0x00002000110c7984 */ /* 0x000ea20000000c00 */
[----:B-1----:R-:W-:-:S04]  /*0640*/  FFMA R27, R27, R10, R24 ;  /* 0x0000000a1b1b7223 */ /* 0x002fc80000000018 */
[----:B0-----:R-:W-:-:S04]  /*0650*/  FFMA R11, R8, R11, R27 ;  /* 0x0000000b080b7223 */ /* 0x001fc8000000001b */
[----:B--2---:R-:W-:Y:S02]  /*0660*/  FFMA R9, R12, R9, R11 ;  /* 0x000000090c097223 */ /* 0x004fe4000000000b */
[----:B------:R-:W0:Y:S02]  /*0670*/  LDS R12, [R2+0x2c0] ;  /* 0x0002c000020c7984 */ /* 0x000e240000000800 */
[----:B------:R-:W-:Y:S02]  /*0680*/  FFMA R24, R18, R13, R9 ;  /* 0x0000000d12187223 */ /* 0x000fe40000000009 */
[----:B------:R-:W-:Y:S04]  /*0690*/  LDS R13, [R2+0x300] ;  /* 0x00030000020d7984 */ /* 0x000fe80000000800 */
[----:B------:R-:W1:Y:S01]  /*06a0*/  LDS.128 R8, [R17+0x30] ;  /* 0x0000300011087984 */ /* 0x000e620000000c00 */
[----:B------:R-:W-:-:S03]  /*06b0*/  FFMA R25, R25, R14, R24 ;  /* 0x0000000e19197223 */ /* 0x000fc60000000018 */
[----:B------:R-:W2:Y:S04]  /*06c0*/  LDS R18, [R2+0x340] ;  /* 0x0003400002127984 */ /* 0x000ea80000000800 */
[----:B------:R-:W3:Y:S04]  /*06d0*/  LDS R24, [R2+0x380] ;  /* 0x0003800002187984 */ /* 0x000ee80000000800 */
[----:B------:R-:W4:Y:S01]  /*06e0*/  LDS R14, [R2+0x3c0] ;  /* 0x0003c000020e7984 */ /* 0x000f220000000800 */
[----:B0-----:R-:W-:-:S04]  /*06f0*/  FFMA R15, R12, R15, R25 ;  /* 0x0000000f0c0f7223 */ /* 0x001fc80000000019 */
[----:B-1----:R-:W-:-:S04]  /*0700*/  FFMA R13, R8, R13, R15 ;  /* 0x0000000d080d7223 */ /* 0x002fc8000000000f */
[----:B--2---:R-:W-:-:S04]  /*0710*/  FFMA R9, R18, R9, R13 ;  /* 0x0000000912097223 */ /* 0x004fc8000000000d */
[----:B---3--:R-:W-:-:S04]  /*0720*/  FFMA R9, R24, R10, R9 ;  /* 0x0000000a18097223 */ /* 0x008fc80000000009 */
[----:B----4-:R-:W-:Y:S01]  /*0730*/  FFMA R11, R14, R11, R9 ;  /* 0x0000000b0e0b7223 */ /* 0x010fe20000000009 */
[----:B------:R-:W-:Y:S06]  /*0740*/  BAR.SYNC.DEFER_BLOCKING 0x0 ;  /* 0x0000000000007b1d */ /* 0x000fec0000010000 */
[----:B------:R-:W-:Y:S05]  /*0750*/  @!P0 BRA `(.L_x_2) ;  /* 0xfffffff800948947 */ /* 0x000fea000383ffff */
[----:B------:R-:W0:Y:S01]  /*0760*/  S2R R5, SR_CTAID.X ;  /* 0x0000000000057919 */ /* 0x000e220000002500 */
[----:B------:R-:W1:Y:S01]  /*0770*/  LDC.64 R2, c[0x0][0x390] ;  /* 0x0000e400ff027b82 */ /* 0x000e620000000a00 */
[----:B0-----:R-:W-:-:S04]  /*0780*/  LEA R0, R5, R0, 0x4 ;  /* 0x0000000005007211 */ /* 0x001fc800078e20ff */
[----:B------:R-:W-:-:S05]  /*0790*/  IADD3 R19, PT, PT, R19, R0, R16 ;  /* 0x0000000013137210 */ /* 0x000fca0007ffe010 */
[----:B-1----:R-:W-:-:S05]  /*07a0*/  IMAD.WIDE.U32 R2, R19, 0x4, R2 ;  /* 0x0000000413027825 */ /* 0x002fca00078e0002 */
[----:B------:R-:W-:Y:S01]  /*07b0*/  STG.E desc[UR8][R2.64], R11 ;  /* 0x0000000b02007986 */ /* 0x000fe2000c101908 */
[----:B------:R-:W-:Y:S05]  /*07c0*/  EXIT ;  /* 0x000000000000794d */ /* 0x000fea0003800000 */
.L_x_3:
        /* <DEDUP_REMOVED lines=11> */
.L_x_9:


//--------------------- .text._Z9multiply26MatrixS_S_ --------------------------
	.section	.text._Z9multiply26MatrixS_S_,"ax",@progbits
	.align	128
        .global         _Z9multiply26MatrixS_S_
        .type           _Z9multiply26MatrixS_S_,@function
        .size           _Z9multiply26MatrixS_S_,(.L_x_10 - _Z9multiply26MatrixS_S_)
        .other          _Z9multiply26MatrixS_S_,@"STO_CUDA_ENTRY STV_DEFAULT"
_Z9multiply26MatrixS_S_:
.text._Z9multiply26MatrixS_S_:
[----:B------:R-:W-:Y:S01]  /*0000*/  LDC R1, c[0x0][0x37c] ;  /* 0x0000df00ff017b82 */ /* 0x000fe20000000800 */
[----:B------:R-:W0:Y:S07]  /*0010*/  S2R R2, SR_TID.X ;  /* 0x0000000000027919 */ /* 0x000e2e0000002100 */
[----:B------:R-:W1:Y:S01]  /*0020*/  LDC R0, c[0x0][0x364] ;  /* 0x0000d900ff007b82 */ /* 0x000e620000000800 */
[----:B------:R-:W-:Y:S01]  /*0030*/  HFMA2 R6, -RZ, RZ, 0, 0 ;  /* 0x00000000ff067431 */ /* 0x000fe200000001ff */
[----:B------:R-:W2:Y:S01]  /*0040*/  LDCU.64 UR6, c[0x0][0x358] ;  /* 0x00006b00ff0677ac */ /* 0x000ea20008000a00 */
[----:B------:R-:W1:Y:S05]  /*0050*/  S2R R3, SR_TID.Y ;  /* 0x0000000000037919 */ /* 0x000e6a0000002200 */
[----:B------:R-:W0:Y:S08]  /*0060*/  S2UR UR5, SR_CTAID.X ;  /* 0x00000000000579c3 */ /* 0x000e300000002500 */
[----:B------:R-:W0:Y:S08]  /*0070*/  LDC R7, c[0x0][0x360] ;  /* 0x0000d800ff077b82 */ /* 0x000e300000000800 */
[----:B------:R-:W1:Y:S01]  /*0080*/  S2UR UR4, SR_CTAID.Y ;  /* 0x00000000000479c3 */ /* 0x000e620000002600 */
[----:B0-----:R-:W-:-:S02]  /*0090*/  IMAD R7, R7, UR5, R2 ;  /* 0x0000000507077c24 */ /* 0x001fc4000f8e0202 */
[----:B-1----:R-:W-:Y:S01]  /*00a0*/  IMAD R0, R0, UR4, R3 ;  /* 0x0000000400007c24 */ /* 0x002fe2000f8e0203 */
[----:B--2---:R-:W-:-:S06]  /*00b0*/  UMOV UR4, URZ ;  /* 0x000000ff00047c82 */ /* 0x004fcc0008000000 */
.L_x_4:
[----:B------:R-:W0:Y:S01]  /*00c0*/  LDC.64 R4, c[0x0][0x380] ;  /* 0x0000e000ff047b82 */ /* 0x000e220000000a00 */
[----:B------:R-:W-:Y:S02]  /*00d0*/  LEA R9, R0, UR4, 0xc ;  /* 0x0000000400097c11 */ /* 0x000fe4000f8e60ff */
[----:B------:R-:W-:-:S05]  /*00e0*/  LEA R11, R7, UR4, 0xc ;  /* 0x00000004070b7c11 */ /* 0x000fca000f8e60ff */
[----:B------:R-:W1:Y:S01]  /*00f0*/  LDC.64 R2, c[0x0][0x388] ;  /* 0x0000e200ff027b82 */ /* 0x000e620000000a00 */
[----:B0-----:R-:W-:-:S05]  /*0100*/  IMAD.WIDE.U32 R4, R9, 0x4, R4 ;  /* 0x0000000409047825 */ /* 0x001fca00078e0004 */
[----:B------:R-:W2:Y:S01]  /*0110*/  LDG.E R9, desc[UR6][R4.64] ;  /* 0x0000000604097981 */ /* 0x000ea2000c1e1900 */
[----:B-1----:R-:W-:-:S03]  /*0120*/  IMAD.WIDE R2, R11, 0x4, R2 ;  /* 0x000000040b027825 */ /* 0x002fc600078e0202 */
[----:B------:R-:W3:Y:S04]  /*0130*/  LDG.E R24, desc[UR6][R4.64+0x4] ;  /* 0x0000040604187981 */ /* 0x000ee8000c1e1900 */
[----:B------:R-:W2:Y:S04]  /*0140*/  LDG.E R8, desc[UR6][R2.64] ;  /* 0x0000000602087981 */ /* 0x000ea8000c1e1900 */
[----:B------:R-:W3:Y:S04]  /*0150*/  LDG.E R26, desc[UR6][R2.64+0x4] ;  /* 0x00000406021a7981 */ /* 0x000ee8000c1e1900 */
[----:B------:R-:W4:Y:S04]  /*0160*/  LDG.E R22, desc[UR6][R4.64+0x8] ;  /* 0x0000080604167981 */ /* 0x000f28000c1e1900 */
[----:B------:R-:W4:Y:S04]  /*0170*/  LDG.E R25, desc[UR6][R2.64+0x8] ;  /* 0x0000080602197981 */ /* 0x000f28000c1e1900 */
[----:B------:R-:W5:Y:S04]  /*0180*/  LDG.E R23, desc[UR6][R4.64+0xc] ;  /* 0x00000c0604177981 */ /* 0x000f68000c1e1900 */
        /* <DEDUP_REMOVED lines=11> */
[----:B------:R-:W5:Y:S01]  /*0240*/  LDG.E R11, desc[UR6][R2.64+0x24] ;  /* 0x00002406020b7981 */ /* 0x000f62000c1e1900 */
[----:B--2---:R-:W-:-:S03]  /*0250*/  FFMA R9, R9, R8, R6 ;  /* 0x0000000809097223 */ /* 0x004fc60000000006 */
[----:B------:R-:W2:Y:S01]  /*0260*/  LDG.E R8, desc[UR6][R4.64+0x24] ;  /* 0x0000240604087981 */ /* 0x000ea2000c1e1900 */
[----:B---3--:R-:W-:-:S03]  /*0270*/  FFMA R27, R24, R26, R9 ;  /* 0x0000001a181b7223 */ /* 0x008fc60000000009 */
[----:B------:R-:W3:Y:S04]  /*0280*/  LDG.E R6, desc[UR6][R4.64+0x28] ;  /* 0x0000280604067981 */ /* 0x000ee8000c1e1900 */
[----:B------:R-:W3:Y:S01]  /*0290*/  LDG.E R9, desc[UR6][R2.64+0x28] ;  /* 0x0000280602097981 */ /* 0x000ee2000c1e1900 */
[----:B----4-:R-:W-:-:S03]  /*02a0*/  FFMA R24, R22, R25, R27 ;  /* 0x0000001916187223 */ /* 0x010fc6000000001b */
[----:B------:R-:W4:Y:S04]  /*02b0*/  LDG.E R22, desc[UR6][R4.64+0x2c] ;  /* 0x00002c0604167981 */ /* 0x000f28000c1e1900 */
[----:B------:R-:W4:Y:S01]  /*02c0*/  LDG.E R25, desc[UR6][R2.64+0x2c] ;  /* 0x00002c0602197981 */ /* 0x000f22000c1e1900 */
[----:B-----5:R-:W-:-:S03]  /*02d0*/  FFMA R27, R23, R20, R24 ;  /* 0x00000014171b7223 */ /* 0x020fc60000000018 */
[----:B------:R-:W5:Y:S04]  /*02e0*/  LDG.E R20, desc[UR6][R4.64+0x30] ;  /* 0x0000300604147981 */ /* 0x000f68000c1e1900 */
[----:B------:R-:W5:Y:S01]  /*02f0*/  LDG.E R23, desc[UR6][R2.64+0x30] ;  /* 0x0000300602177981 */ /* 0x000f62000c1e1900 */
[----:B------:R-:W-:-:S03]  /*0300*/  FFMA R27, R18, R21, R27 ;  /* 0x00000015121b7223 */ /* 0x000fc6000000001b */
        /* <DEDUP_REMOVED lines=14> */
[----:B--2---:R-:W-:-:S03]  /*03f0*/  FFMA R27, R8, R11, R27 ;  /* 0x0000000b081b7223 */ /* 0x004fc6000000001b */
[----:B------:R-:W2:Y:S04]  /*0400*/  LDG.E R8, desc[UR6][R4.64+0x48] ;  /* 0x0000480604087981 */ /* 0x000ea8000c1e1900 */
        /* <DEDUP_REMOVED lines=6085> */
[----:B------:R-:W5:Y:S04]  /*18060*/  LDG.E R23, desc[UR6][R2.64+0x1ff8] ;  /* 0x001ff80602177981 */ /* 0x000f68000c1e1900 */
[----:B------:R-:W5:Y:S01]  /*18070*/  LDG.E R24, desc[UR6][R4.64+0x1ffc] ;  /* 0x001ffc0604187981 */ /* 0x000f62000c1e1900 */
[----:B------:R-:W-:-:S04]  /*18080*/  FFMA R21, R18, R21, R29 ;  /* 0x0000001512157223 */ /* 0x000fc8000000001d */
[----:B------:R-:W-:-:S04]  /*18090*/  FFMA R19, R16, R19, R21 ;  /* 0x0000001310137223 */ /* 0x000fc80000000015 */
[----:B------:R-:W-:-:S04]  /*180a0*/  FFMA R17, R14, R17, R19 ;  /* 0x000000110e117223 */ /* 0x000fc80000000013 */
[----:B------:R-:W-:-:S04]  /*180b0*/  FFMA R15, R12, R15, R17 ;  /* 0x0000000f0c0f7223 */ /* 0x000fc80000000011 */
[----:B------:R-:W-:Y:S01]  /*180c0*/  FFMA R13, R10, R13, R15 ;  /* 0x0000000d0a0d7223 */ /* 0x000fe2000000000f */
[----:B------:R-:W-:-:S04]  /*180d0*/  UIADD3 UR4, UPT, UPT, UR4, 0x800, URZ ;  /* 0x0000080004047890 */ /* 0x000fc8000fffe0ff */
[----:B------:R-:W-:Y:S01]  /*180e0*/  UISETP.NE.AND UP0, UPT, UR4, 0x1000, UPT ;  /* 0x000010000400788c */ /* 0x000fe2000bf05270 */
[----:B--2---:R-:W-:-:S04]  /*180f0*/  FFMA R11, R8, R11, R13 ;  /* 0x0000000b080b7223 */ /* 0x004fc8000000000d */
[----:B---3--:R-:W-:-:S04]  /*18100*/  FFMA R9, R6, R9, R11 ;  /* 0x0000000906097223 */ /* 0x008fc8000000000b */
[----:B----4-:R-:W-:-:S04]  /*18110*/  FFMA R9, R22, R25, R9 ;  /* 0x0000001916097223 */ /* 0x010fc80000000009 */
[----:B-----5:R-:W-:-:S04]  /*18120*/  FFMA R9, R20, R23, R9 ;  /* 0x0000001714097223 */ /* 0x020fc80000000009 */
[----:B------:R-:W-:Y:S01]  /*18130*/  FFMA R6, R24, R27, R9 ;  /* 0x0000001b18067223 */ /* 0x000fe20000000009 */
[----:B------:R-:W-:Y:S06]  /*18140*/  BRA.U UP0, `(.L_x_4) ;  /* 0xfffffe7d00dc7547 */ /* 0x000fec000b83ffff */
[----:B------:R-:W0:Y:S01]  /*18150*/  LDC.64 R2, c[0x0][0x390] ;  /* 0x0000e400ff027b82 */ /* 0x000e220000000a00 */
[----:B------:R-:W-:-:S05]  /*18160*/  LEA R7, R0, R7, 0xc ;  /* 0x0000000700077211 */ /* 0x000fca00078e60ff */
[----:B0-----:R-:W-:-:S05]  /*18170*/  IMAD.WIDE R2, R7, 0x4, R2 ;  /* 0x0000000407027825 */ /* 0x001fca00078e0202 */
[----:B------:R-:W-:Y:S01]  /*18180*/  STG.E desc[UR6][R2.64], R6 ;  /* 0x0000000602007986 */ /* 0x000fe2000c101906 */
[----:B------:R-:W-:Y:S05]  /*18190*/  EXIT ;  /* 0x000000000000794d */ /* 0x000fea0003800000 */
.L_x_5:
        /* <DEDUP_REMOVED lines=14> */
.L_x_10:


//--------------------- .text._Z9multiply16MatrixS_S_ --------------------------
	.section	.text._Z9multiply16MatrixS_S_,"ax",@progbits
	.align	128
        .global         _Z9multiply16MatrixS_S_
        .type           _Z9multiply16MatrixS_S_,@function
        .size           _Z9multiply16MatrixS_S_,(.L_x_11 - _Z9multiply16MatrixS_S_)
        .other          _Z9multiply16MatrixS_S_,@"STO_CUDA_ENTRY STV_DEFAULT"
_Z9multiply16MatrixS_S_:
.text._Z9multiply16MatrixS_S_:
[----:B------:R-:W-:Y:S01]  /*0000*/  LDC R1, c[0x0][0x37c] ;  /* 0x0000df00ff017b82 */ /* 0x000fe20000000800 */
[----:B------:R-:W0:Y:S07]  /*0010*/  S2R R3, SR_TID.Y ;  /* 0x0000000000037919 */ /* 0x000e2e0000002200 */
[----:B------:R-:W0:Y:S01]  /*0020*/  LDC R0, c[0x0][0x364] ;  /* 0x0000d900ff007b82 */ /* 0x000e220000000800 */
[----:B------:R-:W-:Y:S01]  /*0030*/  HFMA2 R8, -RZ, RZ, 0, 0 ;  /* 0x00000000ff087431 */ /* 0x000fe200000001ff */
[----:B------:R-:W-:Y:S01]  /*0040*/  MOV R6, RZ ;  /* 0x000000ff00067202 */ /* 0x000fe20000000f00 */
[----:B------:R-:W1:Y:S01]  /*0050*/  S2R R2, SR_TID.X ;  /* 0x0000000000027919 */ /* 0x000e620000002100 */
[----:B------:R-:W2:Y:S04]  /*0060*/  LDCU.64 UR4, c[0x0][0x358] ;  /* 0x00006b00ff0477ac */ /* 0x000ea80008000a00 */
[----:B------:R-:W0:Y:S08]  /*0070*/  S2UR UR6, SR_CTAID.Y ;  /* 0x00000000000679c3 */ /* 0x000e300000002600 */
[----:B------:R-:W1:Y:S08]  /*0080*/  S2UR UR7, SR_CTAID.X ;  /* 0x00000000000779c3 */ /* 0x000e700000002500 */
[----:B------:R-:W1:Y:S01]  /*0090*/  LDC R9, c[0x0][0x360] ;  /* 0x0000d800ff097b82 */ /* 0x000e620000000800 */
[----:B0-----:R-:W-:-:S02]  /*00a0*/  IMAD R0, R0, UR6, R3 ;  /* 0x0000000600007c24 */ /* 0x001fc4000f8e0203 */
[----:B-12---:R-:W-:-:S07]  /*00b0*/  IMAD R9, R9, UR7, R2 ;  /* 0x0000000709097c24 */ /* 0x006fce000f8e0202 */
.L_x_6:
[----:B------:R-:W0:Y:S01]  /*00c0*/  LDC.64 R2, c[0x0][0x380] ;  /* 0x0000e000ff027b82 */ /* 0x000e220000000a00 */
[----:B------:R-:W-:Y:S02]  /*00d0*/  LEA R7, R0, R8, 0xc ;  /* 0x0000000800077211 */ /* 0x000fe400078e60ff */
[----:B------:R-:W-:-:S05]  /*00e0*/  LEA R11, R8, R9, 0xc ;  /* 0x00000009080b7211 */ /* 0x000fca00078e60ff */
        /* <DEDUP_REMOVED lines=28> */
[----:B------:R-:W4:Y:S01]  /*02b0*/  LDG.E R12, desc[UR4][R2.64+0x2c] ;  /* 0x00002c04020c7981 */ /* 0x000f22000c1e1900 */
[----:B-----5:R-:W-:-:S03]  /*02c0*/  FFMA R25, R24, R25, R13 ;  /* 0x0000001918197223 */ /* 0x020fc6000000000d */
[----:B------:R-:W4:Y:S04]  /*02d0*/  LDG.E R13, desc[UR4][R4.64+0x2c000] ;  /* 0x02c00004040d7981 */ /* 0x000f28000c1e1900 */
        /* <DEDUP_REMOVED lines=1043> */
[----:B------:R-:W3:Y:S01]  /*4410*/  LDG.E R17, desc[UR4][R4.64+0x59c000] ;  /* 0x59c0000404117981 */ /* 0x000ee2000c1e1900 */
[----:B------:R-:W-:-:S03]  /*4420*/  FFMA R27, R6, R7, R15 ;  /* 0x00000007061b7223 */ /* 0x000fc6000000000f */
[----:B------:R-:W3:Y:S04]  /*4430*/  LDG.E R14, desc[UR4][R2.64+0x5a0] ;  /* 0x0005a004020e7981 */ /* 0x000ee8000c1e1900 */
        /* <DEDUP_REMOVED lines=65> */
[----:B--2---:R-:W-:-:S03]  /*4850*/  FFMA R23, R10, R11, R23 ;  /* 0x0000000b0a177223 */ /* 0x004fc60000000017 */
[----:B------:R-:W2:Y:S01]  /*4860*/  LDG.E R10, desc[UR4][R2.64+0x5f8] ;  /* 0x0005f804020a7981 */ /* 0x000ea2000c1e1900 */
[----:B---3--:R-:W-:-:S03]  /*4870*/  FFMA R23, R20, R21, R23 ;  /* 0x0000001514177223 */ /* 0x008fc60000000017 */
[----:B------:R-:W2:Y:S04]  /*4880*/  LDG.E R11, desc[UR4][R4.64+0x5f8000] ;  /* 0x5f800004040b7981 */ /* 0x000ea8000c1e1900 */
[----:B------:R-:W3:Y:S04]  /*4890*/  LDG.E R20, desc[UR4][R2.64+0x5fc] ;  /* 0x0005fc0402147981 */ /* 0x000ee8000c1e1900 */
[----:B------:R-:W3:Y:S01]  /*48a0*/  LDG.E R21, desc[UR4][R4.64+0x5fc000] ;  /* 0x5fc0000404157981 */ /* 0x000ee2000c1e1900 */
[----:B------:R-:W-:-:S03]  /*48b0*/  FFMA R19, R18, R19, R23 ;  /* 0x0000001312137223 */ /* 0x000fc60000000017 */
        /* <DEDUP_REMOVED lines=17> */
[----:B--2---:R-:W-:-:S03]  /*49d0*/  FFMA R25, R10, R11, R25 ;  /* 0x0000000b0a197223 */ /* 0x004fc60000000019 */
[----:B------:R-:W2:Y:S04]  /*49e0*/  LDG.E R10, desc[UR4][R2.64+0x618] ;  /* 0x00061804020a7981 */ /* 0x000ea8000c1e1900 */
[----:B------:R-:W2:Y:S01]  /*49f0*/  LDG.E R11, desc[UR4][R4.64+0x618000] ;  /* 0x61800004040b7981 */ /* 0x000ea2000c1e1900 */
[----:B---3--:R-:W-:-:S03]  /*4a00*/  FFMA R25, R20, R21, R25 ;  /* 0x0000001514197223 */ /* 0x008fc60000000019 */
[----:B------:R-:W3:Y:S04]  /*4a10*/  LDG.E R20, desc[UR4][R2.64+0x61c] ;  /* 0x00061c0402147981 */ /* 0x000ee8000c1e1900 */
[----:B------:R-:W3:Y:S01]  /*4a20*/  LDG.E R21, desc[UR4][R4.64+0x61c000] ;  /* 0x61c0000404157981 */ /* 0x000ee2000c1e1900 */
[----:B------:R-:W-:-:S03]  /*4a30*/  FFMA R23, R22, R23, R25 ;  /* 0x0000001716177223 */ /* 0x000fc60000000019 */
        /* <DEDUP_REMOVED lines=13> */
[----:B------:R-:W5:Y:S04]  /*4b10*/  LDG.E R6, desc[UR4][R2.64+0x634] ;  /* 0x0006340402067981 */ /* 0x000f68000c1e1900 */
[----:B------:R-:W5:Y:S01]  /*4b20*/  LDG.E R7, desc[UR4][R4.64+0x634000] ;  /* 0x6340000404077981 */ /* 0x000f62000c1e1900 */
[----:B----4-:R-:W-:-:S03]  /*4b30*/  FFMA R27, R12, R13, R27 ;  /* 0x0000000d0c1b7223 */ /* 0x010fc6000000001b */
[----:B------:R-:W4:Y:S04]  /*4b40*/  LDG.E R12, desc[UR4][R2.64+0x638] ;  /* 0x00063804020c7981 */ /* 0x000f28000c1e1900 */
[----:B------:R-:W4:Y:S01]  /*4b50*/  LDG.E R13, desc[UR4][R4.64+0x638000] ;  /* 0x63800004040d7981 */ /* 0x000f22000c1e1900 */
[----:B--2---:R-:W-:-:S03]  /*4b60*/  FFMA R27, R10, R11, R27 ;  /* 0x0000000b0a1b7223 */ /* 0x004fc6000000001b */
[----:B------:R-:W2:Y:S04]  /*4b70*/  LDG.E R10, desc[UR4][R2.64+0x63c] ;  /* 0x00063c04020a7981 */ /* 0x000ea8000c1e1900 */
[----:B------:R-:W2:Y:S01]  /*4b80*/  LDG.E R11, desc[UR4][R4.64+0x63c000] ;  /* 0x63c00004040b7981 */ /* 0x000ea2000c1e1900 */
[----:B---3--:R-:W-:-:S03]  /*4b90*/  FFMA R21, R20, R21, R27 ;  /* 0x0000001514157223 */ /* 0x008fc6000000001b */
[----:B------:R-:W3:Y:S01]  /*4ba0*/  LDG.E R20, desc[UR4][R2.64+0x640] ;  /* 0x0006400402147981 */ /* 0x000ee2000c1e1900 */
[----:B-----5:R-:W-:-:S03]  /*4bb0*/  FFMA R25, R24, R25, R21 ;  /* 0x0000001918197223 */ /* 0x020fc60000000015 */
[----:B------:R-:W3:Y:S04]  /*4bc0*/  LDG.E R21, desc[UR4][R4.64+0x640000] ;  /* 0x6400000404157981 */ /* 0x000ee8000c1e1900 */
        /* <DEDUP_REMOVED lines=323> */
[----:B------:R-:W5:Y:S01]  /*6000*/  LDG.E R22, desc[UR4][R2.64+0x7f8] ;  /* 0x0007f80402167981 */ /* 0x000f62000c1e1900 */
[----:B------:R-:W-:-:S03]  /*6010*/  FFMA R25, R24, R25, R21 ;  /* 0x0000001918197223 */ /* 0x000fc60000000015 */
[----:B------:R-:W3:Y:S04]  /*6020*/  LDG.E R21, desc[UR4][R4.64+0x7f0000] ;  /* 0x7f00000404157981 */ /* 0x000ee8000c1e1900 */
[----:B------:R-:W5:Y:S01]  /*6030*/  LDG.E R24, desc[UR4][R2.64+0x7f4] ;  /* 0x0007f40402187981 */ /* 0x000f62000c1e1900 */
[----:B------:R-:W-:-:S03]  /*6040*/  FFMA R19, R18, R19, R25 ;  /* 0x0000001312137223 */ /* 0x000fc60000000019 */
[----:B------:R-:W5:Y:S04]  /*6050*/  LDG.E R25, desc[UR4][R4.64+0x7f4000] ;  /* 0x7f40000404197981 */ /* 0x000f68000c1e1900 */
[----:B------:R-:W5:Y:S01]  /*6060*/  LDG.E R23, desc[UR4][R4.64+0x7f8000] ;  /* 0x7f80000404177981 */ /* 0x000f62000c1e1900 */
[----:B------:R-:W-:Y:S01]  /*6070*/  FFMA R18, R6, R17, R19 ;  /* 0x0000001106127223 */ /* 0x000fe20000000013 */
[----:B------:R-:W-:Y:S02]  /*6080*/  IADD3 R6, P0, PT, R4, 0x1000000, RZ ;  /* 0x0100000004067810 */ /* 0x000fe40007f1e0ff */
[----:B------:R-:W5:Y:S01]  /*6090*/  LDG.E R19, desc[UR4][R4.64+0x7fc000] ;  /* 0x7fc0000404137981 */ /* 0x000f62000c1e1900 */
[----:B------:R-:W-:Y:S01]  /*60a0*/  FFMA R17, R7, R16, R18 ;  /* 0x0000001007117223 */ /* 0x000fe20000000012 */
[----:B------:R-:W-:-:S02]  /*60b0*/  IADD3.X R7, PT, PT, RZ, R5, RZ, P0, !PT ;  /* 0x00000005ff077210 */ /* 0x000fc400007fe4ff */
        /* <DEDUP_REMOVED lines=15> */
[----:B------:R-:W3:Y:S01]  /*61b0*/  LDG.E R21, desc[UR4][R6.64+-0x7f0000] ;  /* 0x8100000406157981 */ /* 0x000ee2000c1e1900 */
[----:B------:R-:W-:-:S03]  /*61c0*/  FFMA R23, R22, R23, R25 ;  /* 0x0000001716177223 */ /* 0x000fc60000000019 */
[----:B------:R-:W5:Y:S04]  /*61d0*/  LDG.E R24, desc[UR4][R2.64+0x814] ;  /* 0x0008140402187981 */ /* 0x000f68000c1e1900 */
        /* <DEDUP_REMOVED lines=1259> */
[----:B----4-:R-:W-:-:S03]  /*b090*/  FFMA R13, R12, R13, R15 ;  /* 0x0000000d0c0d7223 */ /* 0x010fc6000000000f */
[----:B------:R-:W4:Y:S04]  /*b0a0*/  LDG.E R15, desc[UR4][R6.64+-0x15c000] ;  /* 0xea400004060f7981 */ /* 0x000f28000c1e1900 */
[----:B------:R-:W4:Y:S01]  /*b0b0*/  LDG.E R12, desc[UR4][R2.64+0xeac] ;  /* 0x000eac04020c7981 */ /* 0x000f22000c1e1900 */
[----:B--2---:R-:W-:-:S03]  /*b0c0*/  FFMA R27, R10, R11, R13 ;  /* 0x0000000b0a1b7223 */ /* 0x004fc6000000000d */
[----:B------:R-:W2:Y:S04]  /*b0d0*/  LDG.E R10, desc[UR4][R2.64+0xea8] ;  /* 0x000ea804020a7981 */ /* 0x000ea8000c1e1900 */
        /* <DEDUP_REMOVED lines=22> */
[----:B------:R-:W-:-:S03]  /*b240*/  FFMA R27, R12, R13, R15 ;  /* 0x0000000d0c1b7223 */ /* 0x000fc6000000000f */
        /* <DEDUP_REMOVED lines=21> */
[----:B------:R-:W2:Y:S01]  /*b3a0*/  LDG.E R17, desc[UR4][R6.64+-0x11c000] ;  /* 0xee40000406117981 */ /* 0x000ea2000c1e1900 */
[----:B------:R-:W-:-:S03]  /*b3b0*/  FFMA R27, R12, R13, R15 ;  /* 0x0000000d0c1b7223 */ /* 0x000fc6000000000f */
[----:B------:R-:W2:Y:S04]  /*b3c0*/  LDG.E R14, desc[UR4][R2.64+0xee8] ;  /* 0x000ee804020e7981 */ /* 0x000ea8000c1e1900 */
        /* <DEDUP_REMOVED lines=51> */
[----:B---3--:R-:W-:-:S03]  /*b700*/  FFMA R27, R20, R21, R27 ;  /* 0x00000015141b7223 */ /* 0x008fc6000000001b */
[----:B------:R-:W3:Y:S04]  /*b710*/  LDG.E R20, desc[UR4][R2.64+0xf30] ;  /* 0x000f300402147981 */ /* 0x000ee8000c1e1900 */
[----:B------:R-:W3:Y:S01]  /*b720*/  LDG.E R21, desc[UR4][R6.64+-0xd0000] ;  /* 0xf300000406157981 */ /* 0x000ee2000c1e1900 */
[----:B----4-:R-:W-:-:S03]  /*b730*/  FFMA R27, R18, R19, R27 ;  /* 0x00000013121b7223 */ /* 0x010fc6000000001b */
[----:B------:R-:W4:Y:S04]  /*b740*/  LDG.E R18, desc[UR4][R2.64+0xf34] ;  /* 0x000f340402127981 */ /* 0x000f28000c1e1900 */
[----:B------:R-:W4:Y:S01]  /*b750*/  LDG.E R19, desc[UR4][R6.64+-0xcc000] ;  /* 0xf340000406137981 */ /* 0x000f22000c1e1900 */
[----:B--2---:R-:W-:-:S03]  /*b760*/  FFMA R11, R10, R11, R27 ;  /* 0x0000000b0a0b7223 */ /* 0x004fc6000000001b */
[----:B------:R-:W2:Y:S01]  /*b770*/  LDG.E R10, desc[UR4][R2.64+0xf38] ;  /* 0x000f3804020a7981 */ /* 0x000ea2000c1e1900 */
[----:B-----5:R-:W-:-:S03]  /*b780*/  FFMA R25, R24, R25, R11 ;  /* 0x0000001918197223 */ /* 0x020fc6000000000b */
[----:B------:R-:W2:Y:S04]  /*b790*/  LDG.E R11, desc[UR4][R6.64+-0xc8000] ;  /* 0xf3800004060b7981 */ /* 0x000ea8000c1e1900 */
        /* <DEDUP_REMOVED lines=1596> */
[----:B---3--:R-:W-:-:S03]  /*11b60*/  FFMA R25, R21, R20, R24 ;  /* 0x0000001415197223 */ /* 0x008fc60000000018 */
[----:B------:R-:W3:Y:S04]  /*11b70*/  LDG.E R21, desc[UR4][R2.64+0x178c] ;  /* 0x00178c0402157981 */ /* 0x000ee8000c1e1900 */
[----:B------:R-:W3:Y:S01]  /*11b80*/  LDG.E R20, desc[UR4][R6.64+0x78c000] ;  /* 0x78c0000406147981 */ /* 0x000ee2000c1e1900 */
[----:B----4-:R-:W-:-:S03]  /*11b90*/  FFMA R26, R18, R19, R25 ;  /* 0x00000013121a7223 */ /* 0x010fc60000000019 */
[----:B------:R-:W4:Y:S04]  /*11ba0*/  LDG.E R19, desc[UR4][R2.64+0x1790] ;  /* 0x0017900402137981 */ /* 0x000f28000c1e1900 */
[----:B------:R-:W4:Y:S04]  /*11bb0*/  LDG.E R24, desc[UR4][R6.64+0x790000] ;  /* 0x7900000406187981 */ /* 0x000f28000c1e1900 */
        /* <DEDUP_REMOVED lines=15> */
[----:B---3--:R-:W-:-:S03]  /*11cb0*/  FFMA R22, R21, R20, R22 ;  /* 0x0000001415167223 */ /* 0x008fc60000000016 */
[----:B------:R-:W3:Y:S04]  /*11cc0*/  LDG.E R21, desc[UR4][R2.64+0x17a8] ;  /* 0x0017a80402157981 */ /* 0x000ee8000c1e1900 */
[----:B------:R-:W3:Y:S01]  /*11cd0*/  LDG.E R20, desc[UR4][R6.64+0x7a8000] ;  /* 0x7a80000406147981 */ /* 0x000ee2000c1e1900 */
[----:B----4-:R-:W-:-:S03]  /*11ce0*/  FFMA R23, R19, R24, R22 ;  /* 0x0000001813177223 */ /* 0x010fc60000000016 */
[----:B------:R-:W4:Y:S04]  /*11cf0*/  LDG.E R22, desc[UR4][R2.64+0x17ac] ;  /* 0x0017ac0402167981 */ /* 0x000f28000c1e1900 */
[----:B------:R-:W4:Y:S01]  /*11d00*/  LDG.E R19, desc[UR4][R6.64+0x7ac000] ;  /* 0x7ac0000406137981 */ /* 0x000f22000c1e1900 */
[----:B------:R-:W-:-:S03]  /*11d10*/  FFMA R26, R18, R25, R23 ;  /* 0x00000019121a7223 */ /* 0x000fc60000000017 */
        /* <DEDUP_REMOVED lines=23> */
[----:B------:R-:W4:Y:S01]  /*11e90*/  LDG.E R21, desc[UR4][R6.64+0x7cc000] ;  /* 0x7cc0000406157981 */ /* 0x000f22000c1e1900 */
[----:B------:R-:W-:-:S03]  /*11ea0*/  FFMA R27, R24, R23, R25 ;  /* 0x00000017181b7223 */ /* 0x000fc60000000019 */
        /* <DEDUP_REMOVED lines=15> */
[----:B------:R-:W4:Y:S01]  /*11fa0*/  LDG.E R17, desc[UR4][R2.64+0x17e4] ;  /* 0x0017e40402117981 */ /* 0x000f22000c1e1900 */
[----:B------:R-:W-:-:S03]  /*11fb0*/  FFMA R20, R18, R21, R19 ;  /* 0x0000001512147223 */ /* 0x000fc60000000013 */
        /* <DEDUP_REMOVED lines=8> */
[----:B------:R-:W4:Y:S04]  /*12040*/  LDG.E R23, desc[UR4][R2.64+0x17f4] ;  /* 0x0017f40402177981 */ /* 0x000f28000c1e1900 */
[----:B------:R-:W4:Y:S01]  /*12050*/  LDG.E R24, desc[UR4][R6.64+0x7f4000] ;  /* 0x7f40000406187981 */ /* 0x000f22000c1e1900 */
[----:B------:R-:W-:-:S04]  /*12060*/  IADD3 R4, P0, PT, R4, 0x2000000, RZ ;  /* 0x0200000004047810 */ /* 0x000fc80007f1e0ff */
[----:B------:R-:W-:Y:S01]  /*12070*/  IADD3.X R5, PT, PT, RZ, R5, RZ, P0, !PT ;  /* 0x00000005ff057210 */ /* 0x000fe200007fe4ff */
[----:B--2---:R-:W-:Y:S02]  /*12080*/  FFMA R11, R11, R10, R26 ;  /* 0x0000000a0b0b7223 */ /* 0x004fe4000000001a */
[----:B------:R-:W2:Y:S02]  /*12090*/  LDG.E R10, desc[UR4][R6.64+0x7f8000] ;  /* 0x7f800004060a7981 */ /* 0x000ea4000c1e1900 */
[----:B-----5:R-:W-:Y:S02]  /*120a0*/  FFMA R27, R14, R13, R11 ;  /* 0x0000000d0e1b7223 */ /* 0x020fe4000000000b */
[----:B------:R-:W2:Y:S04]  /*120b0*/  LDG.E R11, desc[UR4][R2.64+0x17f8] ;  /* 0x0017f804020b7981 */ /* 0x000ea8000c1e1900 */
[----:B------:R-:W5:Y:S01]  /*120c0*/  LDG.E R14, desc[UR4][R6.64+0x7fc000] ;  /* 0x7fc00004060e7981 */ /* 0x000f62000c1e1900 */
[----:B---3--:R-:W-:-:S03]  /*120d0*/  FFMA R26, R12, R15, R27 ;  /* 0x0000000f0c1a7223 */ /* 0x008fc6000000001b */
[----:B------:R-:W5:Y:S04]  /*120e0*/  LDG.E R13, desc[UR4][R2.64+0x17fc] ;  /* 0x0017fc04020d7981 */ /* 0x000f68000c1e1900 */
[----:B------:R-:W3:Y:S01]  /*120f0*/  LDG.E R12, desc[UR4][R2.64+0x1800] ;  /* 0x00180004020c7981 */ /* 0x000ee2000c1e1900 */
[----:B----4-:R-:W-:-:S03]  /*12100*/  FFMA R27, R17, R16, R26 ;  /* 0x00000010111b7223 */ /* 0x010fc6000000001a */
[----:B------:R-:W3:Y:S04]  /*12110*/  LDG.E R15, desc[UR4][R4.64+-0x800000] ;  /* 0x80000004040f7981 */ /* 0x000ee8000c1e1900 */
[----:B------:R-:W4:Y:S04]  /*12120*/  LDG.E R17, desc[UR4][R2.64+0x1804] ;  /* 0x0018040402117981 */ /* 0x000f28000c1e1900 */
[----:B------:R-:W4:Y:S04]  /*12130*/  LDG.E R16, desc[UR4][R4.64+-0x7fc000] ;  /* 0x8040000404107981 */ /* 0x000f28000c1e1900 */
        /* <DEDUP_REMOVED lines=17> */
[----:B------:R-:W2:Y:S01]  /*12250*/  LDG.E R10, desc[UR4][R4.64+-0x7e4000] ;  /* 0x81c00004040a7981 */ /* 0x000ea2000c1e1900 */
[----:B---3--:R-:W-:-:S03]  /*12260*/  FFMA R14, R12, R15, R13 ;  /* 0x0000000f0c0e7223 */ /* 0x008fc6000000000d */
[----:B------:R-:W3:Y:S04]  /*12270*/  LDG.E R12, desc[UR4][R2.64+0x1820] ;  /* 0x00182004020c7981 */ /* 0x000ee8000c1e1900 */
[----:B------:R-:W3:Y:S01]  /*12280*/  LDG.E R13, desc[UR4][R4.64+-0x7e0000] ;  /* 0x82000004040d7981 */ /* 0x000ee2000c1e1900 */
[----:B----4-:R-:W-:-:S03]  /*12290*/  FFMA R16, R17, R16, R14 ;  /* 0x0000001011107223 */ /* 0x010fc6000000000e */
[----:B------:R-:W4:Y:S04]  /*122a0*/  LDG.E R14, desc[UR4][R2.64+0x1824] ;  /* 0x00182404020e7981 */ /* 0x000f28000c1e1900 */
[----:B------:R-:W4:Y:S04]  /*122b0*/  LDG.E R15, desc[UR4][R4.64+-0x7dc000] ;  /* 0x82400004040f7981 */ /* 0x000f28000c1e1900 */
        /* <DEDUP_REMOVED lines=17> */
[----:B--2---:R-:W-:-:S03]  /*123d0*/  FFMA R11, R11, R10, R26 ;  /* 0x0000000a0b0b7223 */ /* 0x004fc6000000001a */
[----:B------:R-:W2:Y:S01]  /*123e0*/  LDG.E R10, desc[UR4][R4.64+-0x7c0000] ;  /* 0x84000004040a7981 */ /* 0x000ea2000c1e1900 */
[----:B---3--:R-:W-:-:S03]  /*123f0*/  FFMA R13, R12, R13, R11 ;  /* 0x0000000d0c0d7223 */ /* 0x008fc6000000000b */
[----:B------:R-:W2:Y:S04]  /*12400*/  LDG.E R11, desc[UR4][R2.64+0x1840] ;  /* 0x00184004020b7981 */ /* 0x000ea8000c1e1900 */
[----:B------:R-:W3:Y:S01]  /*12410*/  LDG.E R12, desc[UR4][R4.64+-0x7bc000] ;  /* 0x84400004040c7981 */ /* 0x000ee2000c1e1900 */
[----:B----4-:R-:W-:-:S03]  /*12420*/  FFMA R15, R14, R15, R13 ;  /* 0x0000000f0e0f7223 */ /* 0x010fc6000000000d */
[----:B------:R-:W3:Y:S04]  /*12430*/  LDG.E R13, desc[UR4][R2.64+0x1844] ;  /* 0x00184404020d7981 */ /* 0x000ee8000c1e1900 */
        /* <DEDUP_REMOVED lines=29> */
[----:B------:R-:W5:Y:S01]  /*12610*/  LDG.E R6, desc[UR4][R2.64+0x186c] ;  /* 0x00186c0402067981 */ /* 0x000f62000c1e1900 */
[----:B------:R-:W-:-:S03]  /*12620*/  FFMA R17, R17, R16, R14 ;  /* 0x0000001011117223 */ /* 0x000fc6000000000e */
[----:B------:R-:W5:Y:S04]  /*12630*/  LDG.E R7, desc[UR4][R4.64+-0x794000] ;  /* 0x86c0000404077981 */ /* 0x000f68000c1e1900 */
        /* <DEDUP_REMOVED lines=17> */
[----:B---3--:R-:W-:-:S03]  /*12750*/  FFMA R13, R12, R13, R11 ;  /* 0x0000000d0c0d7223 */ /* 0x008fc6000000000b */
[----:B------:R-:W2:Y:S01]  /*12760*/  LDG.E R11, desc[UR4][R2.64+0x1888] ;  /* 0x00188804020b7981 */ /* 0x000ea2000c1e1900 */
[----:B-----5:R-:W-:-:S03]  /*12770*/  FFMA R12, R6, R7, R13 ;  /* 0x00000007060c7223 */ /* 0x020fc6000000000d */
[----:B------:R-:W3:Y:S01]  /*12780*/  LDG.E R6, desc[UR4][R2.64+0x188c] ;  /* 0x00188c0402067981 */ /* 0x000ee2000c1e1900 */
[----:B----4-:R-:W-:-:S03]  /*12790*/  FFMA R14, R15, R14, R12 ;  /* 0x0000000e0f0e7223 */ /* 0x010fc6000000000c */
[----:B------:R-:W3:Y:S04]  /*127a0*/  LDG.E R7, desc[UR4][R4.64+-0x774000] ;  /* 0x88c0000404077981 */ /* 0x000ee8000c1e1900 */
[----:B------:R-:W4:Y:S01]  /*127b0*/  LDG.E R12, desc[UR4][R2.64+0x1890] ;  /* 0x00189004020c7981 */ /* 0x000f22000c1e1900 */
[----:B------:R-:W-:-:S03]  /*127c0*/  FFMA R16, R17, R16, R14 ;  /* 0x0000001011107223 */ /* 0x000fc6000000000e */
[----:B------:R-:W4:Y:S04]  /*127d0*/  LDG.E R13, desc[UR4][R4.64+-0x770000] ;  /* 0x89000004040d7981 */ /* 0x000f28000c1e1900 */
        /* <DEDUP_REMOVED lines=22> */
[----:B------:R-:W2:Y:S04]  /*12940*/  LDG.E R11, desc[UR4][R2.64+0x18b0] ;  /* 0x0018b004020b7981 */ /* 0x000ea8000c1e1900 */
        /* <DEDUP_REMOVED lines=21> */
[----:B------:R-:W3:Y:S01]  /*12aa0*/  LDG.E R7, desc[UR4][R2.64+0x18d0] ;  /* 0x0018d00402077981 */ /* 0x000ee2000c1e1900 */
[----:B--2---:R-:W-:-:S03]  /*12ab0*/  FFMA R11, R11, R10, R6 ;  /* 0x0000000a0b0b7223 */ /* 0x004fc60000000006 */
[----:B------:R-:W3:Y:S04]  /*12ac0*/  LDG.E R6, desc[UR4][R4.64+-0x730000] ;  /* 0x8d00000404067981 */ /* 0x000ee8000c1e1900 */
[----:B------:R-:W2:Y:S01]  /*12ad0*/  LDG.E R10, desc[UR4][R2.64+0x18d4] ;  /* 0x0018d404020a7981 */ /* 0x000ea2000c1e1900 */
        /* <DEDUP_REMOVED lines=1374> */
[----:B------:R-:W-:-:S04]  /*180c0*/  IADD3 R8, PT, PT, R8, 0x800, RZ ;  /* 0x0000080008087810 */ /* 0x000fc80007ffe0ff */
[----:B------:R-:W-:Y:S01]  /*180d0*/  ISETP.NE.AND P0, PT, R8, 0x1000, PT ;  /* 0x000010000800780c */ /* 0x000fe20003f05270 */
[----:B---3--:R-:W-:-:S04]  /*180e0*/  FFMA R7, R7, R6, R28 ;  /* 0x0000000607077223 */ /* 0x008fc8000000001c */
[----:B--2---:R-:W-:-:S04]  /*180f0*/  FFMA R7, R10, R11, R7 ;  /* 0x0000000b0a077223 */ /* 0x004fc80000000007 */
[----:B----4-:R-:W-:-:S04]  /*18100*/  FFMA R7, R12, R13, R7 ;  /* 0x0000000d0c077223 */ /* 0x010fc80000000007 */
[----:B-----5:R-:W-:-:S04]  /*18110*/  FFMA R7, R14, R15, R7 ;  /* 0x0000000f0e077223 */ /* 0x020fc80000000007 */
[----:B------:R-:W-:-:S04]  /*18120*/  FFMA R7, R16, R17, R7 ;  /* 0x0000001110077223 */ /* 0x000fc80000000007 */
[----:B------:R-:W-:-:S04]  /*18130*/  FFMA R7, R18, R19, R7 ;  /* 0x0000001312077223 */ /* 0x000fc80000000007 */
[----:B------:R-:W-:-:S04]  /*18140*/  FFMA R7, R20, R21, R7 ;  /* 0x0000001514077223 */ /* 0x000fc80000000007 */
[----:B------:R-:W-:-:S04]  /*18150*/  FFMA R7, R24, R25, R7 ;  /* 0x0000001918077223 */ /* 0x000fc80000000007 */
[----:B------:R-:W-:-:S04]  /*18160*/  FFMA R7, R22, R23, R7 ;  /* 0x0000001716077223 */ /* 0x000fc80000000007 */
[----:B------:R-:W-:Y:S01]  /*18170*/  FFMA R6, R26, R27, R7 ;  /* 0x0000001b1a067223 */ /* 0x000fe20000000007 */
[----:B------:R-:W-:Y:S06]  /*18180*/  @P0 BRA `(.L_x_6) ;  /* 0xfffffe7c00cc0947 */ /* 0x000fec000383ffff */
[----:B------:R-:W0:Y:S01]  /*18190*/  LDC.64 R2, c[0x0][0x390] ;  /* 0x0000e400ff027b82 */ /* 0x000e220000000a00 */
[----:B------:R-:W-:-:S05]  /*181a0*/  LEA R9, R0, R9, 0xc ;  /* 0x0000000900097211 */ /* 0x000fca00078e60ff */
[----:B0-----:R-:W-:-:S05]  /*181b0*/  IMAD.WIDE R2, R9, 0x4, R2 ;  /* 0x0000000409027825 */ /* 0x001fca00078e0202 */
[----:B------:R-:W-:Y:S01]  /*181c0*/  STG.E desc[UR4][R2.64], R6 ;  /* 0x0000000602007986 */ /* 0x000fe2000c101904 */
[----:B------:R-:W-:Y:S05]  /*181d0*/  EXIT ;  /* 0x000000000000794d */ /* 0x000fea0003800000 */
.L_x_7:
        /* <DEDUP_REMOVED lines=10> */
.L_x_11:


//--------------------- .nv.shared._Z9multiply36MatrixS_S_ --------------------------
	.section	.nv.shared._Z9multiply36MatrixS_S_,"aw",@nobits
	.sectionflags	@""
	.align	4
.nv.shared._Z9multiply36MatrixS_S_:
	.zero		3072


//--------------------- .nv.shared.reserved.0     --------------------------
	.section	.nv.shared.reserved.0,"aw",@nobits
	.weak		__nv_reservedSMEM_offset_0_alias
	.size		__nv_reservedSMEM_offset_0_alias, 0, 64
	.other		__nv_reservedSMEM_offset_0_alias,@"STO_CUDA_RESERVED_SHARED STV_DEFAULT"
__nv_reservedSMEM_offset_0_alias:
	.zero		0
	.zero		64


//--------------------- .nv.shared._Z9multiply46MatrixS_S_ --------------------------
	.section	.nv.shared._Z9multiply46MatrixS_S_,"aw",@nobits
	.sectionflags	@""
	.align	4
.nv.shared._Z9multiply46MatrixS_S_:
	.zero		3072


//--------------------- .nv.constant0._Z9multiply36MatrixS_S_ --------------------------
	.section	.nv.constant0._Z9multiply36MatrixS_S_,"a",@progbits
	.sectionflags	@""
	.align	4
.nv.constant0._Z9multiply36MatrixS_S_:
	.zero		920


//--------------------- .nv.constant0._Z9multiply46MatrixS_S_ --------------------------
	.section	.nv.constant0._Z9multiply46MatrixS_S_,"a",@progbits
	.sectionflags	@""
	.align	4
.nv.constant0._Z9multiply46MatrixS_S_:
	.zero		920


//--------------------- .nv.constant0._Z9multiply26MatrixS_S_ --------------------------
	.section	.nv.constant0._Z9multiply26MatrixS_S_,"a",@progbits
	.sectionflags	@""
	.align	4
.nv.constant0._Z9multiply26MatrixS_S_:
	.zero		920


//--------------------- .nv.constant0._Z9multiply16MatrixS_S_ --------------------------
	.section	.nv.constant0._Z9multiply16MatrixS_S_,"a",@progbits
	.sectionflags	@""
	.align	4
.nv.constant0._Z9multiply16MatrixS_S_:
	.zero		920


//--------------------- SYMBOLS --------------------------

	.type		.nv.reservedSmem.offset0,@object
	.size		.nv.reservedSmem.offset0,0x4
	.type		.nv.reservedSmem.cap,@object
	.size		.nv.reservedSmem.cap,0x4
